// auto-generated by cutlass_sweep.conv — config: {"arch": "sm_90", "cluster_m": 2, "cluster_n": 1, "conv_kind": "fprop", "dtype": "tf32", "ndim": 2, "tile_k": 64, "tile_m": 256, "tile_n": 128}
#include "cutlass/cutlass.h"
#include "cute/tensor.hpp"
#include "cutlass/kernel_hardware_info.hpp"
#include "cutlass/conv/convolution.h"
#include "cutlass/conv/dispatch_policy.hpp"
#include "cutlass/conv/collective/collective_builder.hpp"
#include "cutlass/conv/kernel/conv_universal.hpp"
#include "cutlass/conv/device/conv_universal_adapter.hpp"
#include "cutlass/epilogue/collective/collective_builder.hpp"

using namespace cute;
using Elem = cutlass::tfloat32_t;
using Acc  = float;
using LayoutAB = cutlass::layout::TensorNHWC;
using LayoutC  = cutlass::layout::TensorNHWC;
constexpr auto ConvOp = cutlass::conv::Operator::kFprop;
using TileShape    = Shape<_256, _128, Shape<_64>>;
using ClusterShape = Shape<_2, _1, _1>;

using CollectiveEpilogue = typename cutlass::epilogue::collective::CollectiveBuilder<
    cutlass::arch::Sm90, cutlass::arch::OpClassTensorOp,
    TileShape, ClusterShape,
    cutlass::epilogue::collective::EpilogueTileAuto,
    Acc, Acc,
    Elem, LayoutC, 128 / cutlass::sizeof_bits<Elem>::value,
    Elem, LayoutC, 128 / cutlass::sizeof_bits<Elem>::value,
    cutlass::epilogue::collective::EpilogueScheduleAuto
  >::CollectiveOp;

using CollectiveMainloop = typename cutlass::conv::collective::CollectiveBuilder<
    cutlass::arch::Sm90, cutlass::arch::OpClassTensorOp, ConvOp,
    Elem, LayoutAB, 128 / cutlass::sizeof_bits<Elem>::value,
    Elem, LayoutAB, 128 / cutlass::sizeof_bits<Elem>::value,
    Acc,
    TileShape, ClusterShape,
    cutlass::conv::collective::StageCountAutoCarveout<
        static_cast<int>(sizeof(typename CollectiveEpilogue::SharedStorage))>,
    cutlass::conv::collective::KernelScheduleAuto
  >::CollectiveOp;

using ProblemShape = cutlass::conv::ConvProblemShape<
    ConvOp, CollectiveMainloop::DispatchPolicy::NumSpatialDimensions>;
using ConvKernel = cutlass::conv::kernel::ConvUniversal<
    ProblemShape, CollectiveMainloop, CollectiveEpilogue>;
using Conv = cutlass::conv::device::ConvUniversalAdapter<ConvKernel>;

auto* _anchor = &cutlass::device_kernel<ConvKernel>;


// ===== COMPILED SASS (sm_90a) =====

	.target	sm_90a

	.elftype	@"ET_EXEC"


//--------------------- .note.nv.tkinfo           --------------------------
	.section	.note.nv.tkinfo,"",@"SHT_NOTE"
	.sectionflags	@"SHF_NOTE_NV_TKINFO"
	.tkinfo
        /*0018*/ 	.word	0x00000002
        /*0030*/ 	.string	""
        /*0030*/ 	.string	"ptxas"
        /*0030*/ 	.string	"Cuda compilation tools, release 13.0, V13.0.88"
        /*0030*/ 	.string	"Build cuda_13.0.r13.0/compiler.36424714_0"
        /*0030*/ 	.string	"-arch sm_90a -m 64 "



//--------------------- .note.nv.cuinfo           --------------------------
	.section	.note.nv.cuinfo,"",@"SHT_NOTE"
	.sectionflags	@"SHF_NOTE_NV_CUINFO"
        /*0018*/ 	.short	0x0002
        /*001a*/ 	.short	0x005a
        /*001c*/ 	.short	0x0082
	.zero		2


//--------------------- .nv.info                  --------------------------
	.section	.nv.info,"",@"SHT_CUDA_INFO"
	.align	4


	//----- nvinfo : EIATTR_REGCOUNT
	.align		4
        /*0000*/ 	.byte	0x04, 0x2f
        /*0002*/ 	.short	(.L_12 - .L_11)
	.align		4
.L_11:
        /*0004*/ 	.word	index@(_ZN7cutlass13device_kernelINS_4conv6kernel13ConvUniversalINS1_16ConvProblemShapeILNS1_8OperatorE0ELi2EEENS1_10collective14CollectiveConvINS1_46MainloopSm90TmaGmmaWarpSpecializedImplicitGemmILS5_0ELi2ELi2EN4cute5tupleIJNSA_1CILi2EEENSC_ILi1EEESE_EEENS1_36KernelImplicitTmaWarpSpecializedSm90ELi1EEENSB_IJNSC_ILi256EEENSC_ILi128EEENSB_IJNSC_ILi64EEEEEEEEENS_10tfloat32_tESN_NSA_8TiledMMAINSA_8MMA_AtomIJNSA_4SM904GMMA30MMA_64x128x8_F32TF32TF32_SS_TNILNSR_7ScaleInE1ELST_1EEEEEENSA_6LayoutINSB_IJSE_SE_SE_EEENSB_IJNSC_ILi0EEESY_SY_EEEEENSB_IJNSA_10UnderscoreES11_S11_EEEEENS7_6detail26Sm90ImplicitGemmTileTraitsINSA_20SM90_TMA_LOAD_IM2COLENSA_14ComposedLayoutINSA_7SwizzleILi3ELi4ELi3EEENSA_18smem_ptr_flag_bitsILi32EEENSW_INSB_IJNSB_IJNSC_ILi8EEENSC_ILi32EEEEEENSB_IJS1D_SD_EEENSB_IJSE_SD_EEEEEENSB_IJNSB_IJS1D_NSC_ILi512EEEEEENSB_IJSE_SI_EEENSB_IJSY_NSC_ILi16384EEEEEEEEEEEEEvEENS15_INSA_23SM90_TMA_LOAD_MULTICASTENS17_IS19_S1B_NSW_INSB_IJNSB_IJS1C_NSC_ILi16EEEEEES1F_S1G_EEENSB_IJS1J_S1K_NSB_IJSY_NSC_ILi8192EEEEEEEEEEEEEvEEEENS_8epilogue10collective6detail29Sm90TmaWarpSpecializedAdapterINS23_15DefaultEpilogueISN_NSB_IJNSB_IJlllEEESE_SY_EEES28_NS22_6thread17LinearCombinationISN_Li1EffLNS29_9ScaleType4KindE0ELNS_15FloatRoundStyleE2ESN_EENS_4gemm15EpilogueDefaultEEEEEvvEEEEvNT_6ParamsE)
        /*0008*/ 	.word	0x000000ff


	//----- nvinfo : EIATTR_FRAME_SIZE
	.align		4
.L_12:
        /*000c*/ 	.byte	0x04, 0x11
        /*000e*/ 	.short	(.L_14 - .L_13)
	.align		4
.L_13:
        /*0010*/ 	.word	index@(_ZN7cutlass13device_kernelINS_4conv6kernel13ConvUniversalINS1_16ConvProblemShapeILNS1_8OperatorE0ELi2EEENS1_10collective14CollectiveConvINS1_46MainloopSm90TmaGmmaWarpSpecializedImplicitGemmILS5_0ELi2ELi2EN4cute5tupleIJNSA_1CILi2EEENSC_ILi1EEESE_EEENS1_36KernelImplicitTmaWarpSpecializedSm90ELi1EEENSB_IJNSC_ILi256EEENSC_ILi128EEENSB_IJNSC_ILi64EEEEEEEEENS_10tfloat32_tESN_NSA_8TiledMMAINSA_8MMA_AtomIJNSA_4SM904GMMA30MMA_64x128x8_F32TF32TF32_SS_TNILNSR_7ScaleInE1ELST_1EEEEEENSA_6LayoutINSB_IJSE_SE_SE_EEENSB_IJNSC_ILi0EEESY_SY_EEEEENSB_IJNSA_10UnderscoreES11_S11_EEEEENS7_6detail26Sm90ImplicitGemmTileTraitsINSA_20SM90_TMA_LOAD_IM2COLENSA_14ComposedLayoutINSA_7SwizzleILi3ELi4ELi3EEENSA_18smem_ptr_flag_bitsILi32EEENSW_INSB_IJNSB_IJNSC_ILi8EEENSC_ILi32EEEEEENSB_IJS1D_SD_EEENSB_IJSE_SD_EEEEEENSB_IJNSB_IJS1D_NSC_ILi512EEEEEENSB_IJSE_SI_EEENSB_IJSY_NSC_ILi16384EEEEEEEEEEEEEvEENS15_INSA_23SM90_TMA_LOAD_MULTICASTENS17_IS19_S1B_NSW_INSB_IJNSB_IJS1C_NSC_ILi16EEEEEES1F_S1G_EEENSB_IJS1J_S1K_NSB_IJSY_NSC_ILi8192EEEEEEEEEEEEEvEEEENS_8epilogue10collective6detail29Sm90TmaWarpSpecializedAdapterINS23_15DefaultEpilogueISN_NSB_IJNSB_IJlllEEESE_SY_EEES28_NS22_6thread17LinearCombinationISN_Li1EffLNS29_9ScaleType4KindE0ELNS_15FloatRoundStyleE2ESN_EENS_4gemm15EpilogueDefaultEEEEEvvEEEEvNT_6ParamsE)
        /*0014*/ 	.word	0x000006d0


	//----- nvinfo : EIATTR_MIN_STACK_SIZE
	.align		4
.L_14:
        /*0018*/ 	.byte	0x04, 0x12
        /*001a*/ 	.short	(.L_16 - .L_15)
	.align		4
.L_15:
        /*001c*/ 	.word	index@(_ZN7cutlass13device_kernelINS_4conv6kernel13ConvUniversalINS1_16ConvProblemShapeILNS1_8OperatorE0ELi2EEENS1_10collective14CollectiveConvINS1_46MainloopSm90TmaGmmaWarpSpecializedImplicitGemmILS5_0ELi2ELi2EN4cute5tupleIJNSA_1CILi2EEENSC_ILi1EEESE_EEENS1_36KernelImplicitTmaWarpSpecializedSm90ELi1EEENSB_IJNSC_ILi256EEENSC_ILi128EEENSB_IJNSC_ILi64EEEEEEEEENS_10tfloat32_tESN_NSA_8TiledMMAINSA_8MMA_AtomIJNSA_4SM904GMMA30MMA_64x128x8_F32TF32TF32_SS_TNILNSR_7ScaleInE1ELST_1EEEEEENSA_6LayoutINSB_IJSE_SE_SE_EEENSB_IJNSC_ILi0EEESY_SY_EEEEENSB_IJNSA_10UnderscoreES11_S11_EEEEENS7_6detail26Sm90ImplicitGemmTileTraitsINSA_20SM90_TMA_LOAD_IM2COLENSA_14ComposedLayoutINSA_7SwizzleILi3ELi4ELi3EEENSA_18smem_ptr_flag_bitsILi32EEENSW_INSB_IJNSB_IJNSC_ILi8EEENSC_ILi32EEEEEENSB_IJS1D_SD_EEENSB_IJSE_SD_EEEEEENSB_IJNSB_IJS1D_NSC_ILi512EEEEEENSB_IJSE_SI_EEENSB_IJSY_NSC_ILi16384EEEEEEEEEEEEEvEENS15_INSA_23SM90_TMA_LOAD_MULTICASTENS17_IS19_S1B_NSW_INSB_IJNSB_IJS1C_NSC_ILi16EEEEEES1F_S1G_EEENSB_IJS1J_S1K_NSB_IJSY_NSC_ILi8192EEEEEEEEEEEEEvEEEENS_8epilogue10collective6detail29Sm90TmaWarpSpecializedAdapterINS23_15DefaultEpilogueISN_NSB_IJNSB_IJlllEEESE_SY_EEES28_NS22_6thread17LinearCombinationISN_Li1EffLNS29_9ScaleType4KindE0ELNS_15FloatRoundStyleE2ESN_EENS_4gemm15EpilogueDefaultEEEEEvvEEEEvNT_6ParamsE)
        /*0020*/ 	.word	0x000006d0
.L_16:


//--------------------- .nv.compat                --------------------------
	.section	.nv.compat,"",@"SHT_CUDA_COMPAT_INFO"
	.align	4
        /*0000*/ 	.byte	0x02, 0x09, 0x01, 0x00, 0x02, 0x02, 0x04, 0x00, 0x02, 0x05, 0x05, 0x00, 0x03, 0x07, 0x01, 0x01
        /*0010*/ 	.byte	0x02, 0x03, 0x01, 0x00, 0x02, 0x06, 0x01, 0x00, 0x04, 0x0b, 0x08, 0x00, 0x00, 0x00, 0x00, 0x00
        /*0020*/ 	.byte	0x00, 0x00, 0x00, 0x00


//--------------------- .nv.info._ZN7cutlass13device_kernelINS_4conv6kernel13ConvUniversalINS1_16ConvProblemShapeILNS1_8OperatorE0ELi2EEENS1_10collective14CollectiveConvINS1_46MainloopSm90TmaGmmaWarpSpecializedImplicitGemmILS5_0ELi2ELi2EN4cute5tupleIJNSA_1CILi2EEENSC_ILi1EEESE_EEENS1_36KernelImplicitTmaWarpSpecializedSm90ELi1EEENSB_IJNSC_ILi256EEENSC_ILi128EEENSB_IJNSC_ILi64EEEEEEEEENS_10tfloat32_tESN_NSA_8TiledMMAINSA_8MMA_AtomIJNSA_4SM904GMMA30MMA_64x128x8_F32TF32TF32_SS_TNILNSR_7ScaleInE1ELST_1EEEEEENSA_6LayoutINSB_IJSE_SE_SE_EEENSB_IJNSC_ILi0EEESY_SY_EEEEENSB_IJNSA_10UnderscoreES11_S11_EEEEENS7_6detail26Sm90ImplicitGemmTileTraitsINSA_20SM90_TMA_LOAD_IM2COLENSA_14ComposedLayoutINSA_7SwizzleILi3ELi4ELi3EEENSA_18smem_ptr_flag_bitsILi32EEENSW_INSB_IJNSB_IJNSC_ILi8EEENSC_ILi32EEEEEENSB_IJS1D_SD_EEENSB_IJSE_SD_EEEEEENSB_IJNSB_IJS1D_NSC_ILi512EEEEEENSB_IJSE_SI_EEENSB_IJSY_NSC_ILi16384EEEEEEEEEEEEEvEENS15_INSA_23SM90_TMA_LOAD_MULTICASTENS17_IS19_S1B_NSW_INSB_IJNSB_IJS1C_NSC_ILi16EEEEEES1F_S1G_EEENSB_IJS1J_S1K_NSB_IJSY_NSC_ILi8192EEEEEEEEEEEEEvEEEENS_8epilogue10collective6detail29Sm90TmaWarpSpecializedAdapterINS23_15DefaultEpilogueISN_NSB_IJNSB_IJlllEEESE_SY_EEES28_NS22_6thread17LinearCombinationISN_Li1EffLNS29_9ScaleType4KindE0ELNS_15FloatRoundStyleE2ESN_EENS_4gemm15EpilogueDefaultEEEEEvvEEEEvNT_6ParamsE --------------------------
	.section	.nv.info._ZN7cutlass13device_kernelINS_4conv6kernel13ConvUniversalINS1_16ConvProblemShapeILNS1_8OperatorE0ELi2EEENS1_10collective14CollectiveConvINS1_46MainloopSm90TmaGmmaWarpSpecializedImplicitGemmILS5_0ELi2ELi2EN4cute5tupleIJNSA_1CILi2EEENSC_ILi1EEESE_EEENS1_36KernelImplicitTmaWarpSpecializedSm90ELi1EEENSB_IJNSC_ILi256EEENSC_ILi128EEENSB_IJNSC_ILi64EEEEEEEEENS_10tfloat32_tESN_NSA_8TiledMMAINSA_8MMA_AtomIJNSA_4SM904GMMA30MMA_64x128x8_F32TF32TF32_SS_TNILNSR_7ScaleInE1ELST_1EEEEEENSA_6LayoutINSB_IJSE_SE_SE_EEENSB_IJNSC_ILi0EEESY_SY_EEEEENSB_IJNSA_10UnderscoreES11_S11_EEEEENS7_6detail26Sm90ImplicitGemmTileTraitsINSA_20SM90_TMA_LOAD_IM2COLENSA_14ComposedLayoutINSA_7SwizzleILi3ELi4ELi3EEENSA_18smem_ptr_flag_bitsILi32EEENSW_INSB_IJNSB_IJNSC_ILi8EEENSC_ILi32EEEEEENSB_IJS1D_SD_EEENSB_IJSE_SD_EEEEEENSB_IJNSB_IJS1D_NSC_ILi512EEEEEENSB_IJSE_SI_EEENSB_IJSY_NSC_ILi16384EEEEEEEEEEEEEvEENS15_INSA_23SM90_TMA_LOAD_MULTICASTENS17_IS19_S1B_NSW_INSB_IJNSB_IJS1C_NSC_ILi16EEEEEES1F_S1G_EEENSB_IJS1J_S1K_NSB_IJSY_NSC_ILi8192EEEEEEEEEEEEEvEEEENS_8epilogue10collective6detail29Sm90TmaWarpSpecializedAdapterINS23_15DefaultEpilogueISN_NSB_IJNSB_IJlllEEESE_SY_EEES28_NS22_6thread17LinearCombinationISN_Li1EffLNS29_9ScaleType4KindE0ELNS_15FloatRoundStyleE2ESN_EENS_4gemm15EpilogueDefaultEEEEEvvEEEEvNT_6ParamsE,"",@"SHT_CUDA_INFO"
	.sectionflags	@""
	.align	4


	//----- nvinfo : EIATTR_CUDA_API_VERSION
	.align		4
        /*0000*/ 	.byte	0x04, 0x37
        /*0002*/ 	.short	(.L_18 - .L_17)
.L_17:
        /*0004*/ 	.word	0x00000082


	//----- nvinfo : EIATTR_KPARAM_INFO
	.align		4
.L_18:
        /*0008*/ 	.byte	0x04, 0x17
        /*000a*/ 	.short	(.L_20 - .L_19)
.L_19:
        /*000c*/ 	.word	0x00000000
        /*0010*/ 	.short	0x0000
        /*0012*/ 	.short	0x0070
        /*0014*/ 	.byte	0x00, 0xf0, 0x01, 0x0e


	//----- nvinfo : EIATTR_SPARSE_MMA_MASK
	.align		4
.L_20:
        /*0018*/ 	.byte	0x03, 0x50
        /*001a*/ 	.short	0x0000


	//----- nvinfo : EIATTR_MAXREG_COUNT
	.align		4
        /*001c*/ 	.byte	0x03, 0x1b
        /*001e*/ 	.short	0x00ff


	//----- nvinfo : EIATTR_NUM_BARRIERS
	.align		4
        /*0020*/ 	.byte	0x02, 0x4c
        /*0022*/ 	.byte	0x01
	.zero		1


	//----- nvinfo : EIATTR_ANNOTATIONS
	.align		4
        /*0024*/ 	.byte	0x04, 0x55
        /*0026*/ 	.short	(.L_22 - .L_21)


	//   ....[0]....
.L_21:
        /*0028*/ 	.word	0x00000001
        /*002c*/ 	.byte	0xa0, 0x0a, 0x00, 0x00, 0x01, 0x00, 0x00, 0x00, 0xe0, 0x0a, 0x00, 0x00, 0x01, 0x00, 0x00, 0x00
        /* <DEDUP_REMOVED lines=698> */
        /*2bdc*/ 	.byte	0x60, 0x6d, 0x01, 0x00, 0x01, 0x00, 0x00, 0x00, 0x80, 0x6d, 0x01, 0x00


	//----- nvinfo : EIATTR_MERCURY_ISA_VERSION
	.align		4
.L_22:
        /*2be8*/ 	.byte	0x03, 0x5f
        /*2bea*/ 	.short	0x0101


	//----- nvinfo : EIATTR_COOP_GROUP_MASK_REGIDS
	.align		4
        /*2bec*/ 	.byte	0x04, 0x29
        /*2bee*/ 	.short	(.L_24 - .L_23)


	//   ....[0]....
.L_23:
        /*2bf0*/ 	.word	0xffffffff


	//   ....[1]....
        /*2bf4*/ 	.word	0xffffffff


	//   ....[2]....
        /*2bf8*/ 	.word	0xffffffff


	//   ....[3]....
        /*2bfc*/ 	.word	0xffffffff


	//----- nvinfo : EIATTR_COOP_GROUP_INSTR_OFFSETS
	.align		4
.L_24:
        /*2c00*/ 	.byte	0x04, 0x28
        /*2c02*/ 	.short	(.L_26 - .L_25)


	//   ....[0]....
.L_25:
        /*2c04*/ 	.word	0x00000080


	//   ....[1]....
        /*2c08*/ 	.word	0x000000b0


	//   ....[2]....
        /*2c0c*/ 	.word	0x000001b0


	//   ....[3]....
        /*2c10*/ 	.word	0x000006a0


	//----- nvinfo : EIATTR_MBARRIER_INSTR_OFFSETS
	.align		4
.L_26:
        /*2c14*/ 	.byte	0x04, 0x39
        /*2c16*/ 	.short	(.L_28 - .L_27)


	//   ....[0]....
.L_27:
        /*2c18*/ 	.word	0x000003d0
        /*2c1c*/ 	.word	0x000000ff
        /*2c20*/ 	.word	0x00030000
        /*2c24*/ 	.short	0x0100
        /*2c26*/ 	.byte	0x09
	.zero		1


	//   ....[1]....
        /*2c28*/ 	.word	0x000003e0
        /*2c2c*/ 	.word	0x000000ff
        /*2c30*/ 	.word	0x00030010
        /*2c34*/ 	.short	0x0100
        /*2c36*/ 	.byte	0x09
	.zero		1


	//   ....[2]....
        /*2c38*/ 	.word	0x000003f0
        /*2c3c*/ 	.word	0x000000ff
        /*2c40*/ 	.word	0x00030008
        /*2c44*/ 	.short	0x0100
        /*2c46*/ 	.byte	0x09
	.zero		1


	//   ....[3]....
        /*2c48*/ 	.word	0x00000400
        /*2c4c*/ 	.word	0x000000ff
        /*2c50*/ 	.word	0x00030018
        /*2c54*/ 	.short	0x0100
        /*2c56*/ 	.byte	0x09
	.zero		1


	//   ....[4]....
        /*2c58*/ 	.word	0x000015a0
        /*2c5c*/ 	.word	0x00000007
        /*2c60*/ 	.word	0x00030000
        /*2c64*/ 	.short	0x010a
        /*2c66*/ 	.byte	0x3f
	.zero		1


	//   ....[5]....
        /*2c68*/ 	.word	0x00006150
        /*2c6c*/ 	.word	0x00000000
        /*2c70*/ 	.word	0x00030000
        /*2c74*/ 	.short	0x010a
        /*2c76*/ 	.byte	0x3f
	.zero		1


	//   ....[6]....
        /*2c78*/ 	.word	0x0000b170
        /*2c7c*/ 	.word	0x00000000
        /*2c80*/ 	.word	0x00000000
        /*2c84*/ 	.short	0x0101
        /*2c86*/ 	.byte	0x3f
	.zero		1


	//   ....[7]....
        /*2c88*/ 	.word	0x0000b3b0
        /*2c8c*/ 	.word	0x00000005
        /*2c90*/ 	.word	0x00000000
        /*2c94*/ 	.short	0x0101
        /*2c96*/ 	.byte	0x3f
	.zero		1


	//   ....[8]....
        /*2c98*/ 	.word	0x0001bc90
        /*2c9c*/ 	.word	0x0000000d
        /*2ca0*/ 	.word	0x00030010
        /*2ca4*/ 	.short	0x010a
        /*2ca6*/ 	.byte	0x3f
	.zero		1


	//   ....[9]....
        /*2ca8*/ 	.word	0x00022790
        /*2cac*/ 	.word	0x00000003
        /*2cb0*/ 	.word	0x00000000
        /*2cb4*/ 	.short	0x010a
        /*2cb6*/ 	.byte	0x3f
	.zero		1


	//   ....[10]....
        /*2cb8*/ 	.word	0x00022860
        /*2cbc*/ 	.word	0x00000003
        /*2cc0*/ 	.word	0x00000000
        /*2cc4*/ 	.short	0x010a
        /*2cc6*/ 	.byte	0x3f
	.zero		1


	//----- nvinfo : EIATTR_NUM_MBARRIERS
	.align		4
.L_28:
        /*2cc8*/ 	.byte	0x03, 0x38
        /*2cca*/ 	.short	0x0004


	//----- nvinfo : EIATTR_EXIT_INSTR_OFFSETS
	.align		4
        /*2ccc*/ 	.byte	0x04, 0x1c
        /*2cce*/ 	.short	(.L_30 - .L_29)


	//   ....[0]....
.L_29:
        /*2cd0*/ 	.word	0x00000a90


	//   ....[1]....
        /*2cd4*/ 	.word	0x0000b600


	//   ....[2]....
        /*2cd8*/ 	.word	0x00016650


	//   ....[3]....
        /*2cdc*/ 	.word	0x00016690


	//   ....[4]....
        /*2ce0*/ 	.word	0x0001b740


	//   ....[5]....
        /*2ce4*/ 	.word	0x0001b780


	//   ....[6]....
        /*2ce8*/ 	.word	0x0001b7a0


	//   ....[7]....
        /*2cec*/ 	.word	0x00022640


	//   ....[8]....
        /*2cf0*/ 	.word	0x00022890


	//----- nvinfo : EIATTR_MAX_THREADS
	.align		4
.L_30:
        /*2cf4*/ 	.byte	0x04, 0x05
        /*2cf6*/ 	.short	(.L_32 - .L_31)
.L_31:
        /*2cf8*/ 	.word	0x00000100
        /*2cfc*/ 	.word	0x00000001
        /*2d00*/ 	.word	0x00000001


	//----- nvinfo : EIATTR_CRS_STACK_SIZE
	.align		4
.L_32:
        /*2d04*/ 	.byte	0x04, 0x1e
        /*2d06*/ 	.short	(.L_34 - .L_33)
.L_33:
        /*2d08*/ 	.word	0x00000000


	//----- nvinfo : EIATTR_CBANK_PARAM_SIZE
	.align		4
.L_34:
        /*2d0c*/ 	.byte	0x03, 0x19
        /*2d0e*/ 	.short	0x03f0


	//----- nvinfo : EIATTR_PARAM_CBANK
	.align		4
        /*2d10*/ 	.byte	0x04, 0x0a
        /*2d12*/ 	.short	(.L_36 - .L_35)
	.align		4
.L_35:
        /*2d14*/ 	.word	index@(.nv.constant0._ZN7cutlass13device_kernelINS_4conv6kernel13ConvUniversalINS1_16ConvProblemShapeILNS1_8OperatorE0ELi2EEENS1_10collective14CollectiveConvINS1_46MainloopSm90TmaGmmaWarpSpecializedImplicitGemmILS5_0ELi2ELi2EN4cute5tupleIJNSA_1CILi2EEENSC_ILi1EEESE_EEENS1_36KernelImplicitTmaWarpSpecializedSm90ELi1EEENSB_IJNSC_ILi256EEENSC_ILi128EEENSB_IJNSC_ILi64EEEEEEEEENS_10tfloat32_tESN_NSA_8TiledMMAINSA_8MMA_AtomIJNSA_4SM904GMMA30MMA_64x128x8_F32TF32TF32_SS_TNILNSR_7ScaleInE1ELST_1EEEEEENSA_6LayoutINSB_IJSE_SE_SE_EEENSB_IJNSC_ILi0EEESY_SY_EEEEENSB_IJNSA_10UnderscoreES11_S11_EEEEENS7_6detail26Sm90ImplicitGemmTileTraitsINSA_20SM90_TMA_LOAD_IM2COLENSA_14ComposedLayoutINSA_7SwizzleILi3ELi4ELi3EEENSA_18smem_ptr_flag_bitsILi32EEENSW_INSB_IJNSB_IJNSC_ILi8EEENSC_ILi32EEEEEENSB_IJS1D_SD_EEENSB_IJSE_SD_EEEEEENSB_IJNSB_IJS1D_NSC_ILi512EEEEEENSB_IJSE_SI_EEENSB_IJSY_NSC_ILi16384EEEEEEEEEEEEEvEENS15_INSA_23SM90_TMA_LOAD_MULTICASTENS17_IS19_S1B_NSW_INSB_IJNSB_IJS1C_NSC_ILi16EEEEEES1F_S1G_EEENSB_IJS1J_S1K_NSB_IJSY_NSC_ILi8192EEEEEEEEEEEEEvEEEENS_8epilogue10collective6detail29Sm90TmaWarpSpecializedAdapterINS23_15DefaultEpilogueISN_NSB_IJNSB_IJlllEEESE_SY_EEES28_NS22_6thread17LinearCombinationISN_Li1EffLNS29_9ScaleType4KindE0ELNS_15FloatRoundStyleE2ESN_EENS_4gemm15EpilogueDefaultEEEEEvvEEEEvNT_6ParamsE)
        /*2d18*/ 	.short	0x0210
        /*2d1a*/ 	.short	0x03f0


	//----- nvinfo : EIATTR_SW_WAR
	.align		4
.L_36:
        /*2d1c*/ 	.byte	0x04, 0x36
        /*2d1e*/ 	.short	(.L_38 - .L_37)
.L_37:
        /*2d20*/ 	.word	0x00000008
.L_38:


//--------------------- .nv.callgraph             --------------------------
	.section	.nv.callgraph,"",@"SHT_CUDA_CALLGRAPH"
	.align	4
	.sectionentsize	8
	.align		4
        /*0000*/ 	.word	0x00000000
	.align		4
        /*0004*/ 	.word	0xffffffff
	.align		4
        /*0008*/ 	.word	0x00000000
	.align		4
        /*000c*/ 	.word	0xfffffffe
	.align		4
        /*0010*/ 	.word	0x00000000
	.align		4
        /*0014*/ 	.word	0xfffffffd
	.align		4
        /*0018*/ 	.word	0x00000000
	.align		4
        /*001c*/ 	.word	0xfffffffc


//--------------------- .nv.constant4             --------------------------
	.section	.nv.constant4,"a",@progbits
	.align	8
	.align		8
.nv.constant4:
        /*0000*/ 	.dword	_ZN39_INTERNAL_2e28cf9d_4_k_cu_6929e103_29674cuda3std3__45__cpo5beginE
	.align		8
        /*0008*/ 	.dword	_ZN39_INTERNAL_2e28cf9d_4_k_cu_6929e103_29674cuda3std3__45__cpo3endE
	.align		8
        /*0010*/ 	.dword	_ZN39_INTERNAL_2e28cf9d_4_k_cu_6929e103_29674cuda3std3__45__cpo6cbeginE
	.align		8
        /*0018*/ 	.dword	_ZN39_INTERNAL_2e28cf9d_4_k_cu_6929e103_29674cuda3std3__45__cpo4cendE
	.align		8
        /*0020*/ 	.dword	_ZN39_INTERNAL_2e28cf9d_4_k_cu_6929e103_29674cuda3std3__441_GLOBAL__N__2e28cf9d_4_k_cu_6929e103_29676ignoreE
	.align		8
        /*0028*/ 	.dword	_ZN39_INTERNAL_2e28cf9d_4_k_cu_6929e103_29674cuda3std3__419piecewise_constructE
	.align		8
        /*0030*/ 	.dword	_ZN39_INTERNAL_2e28cf9d_4_k_cu_6929e103_29674cuda3std3__48in_placeE
	.align		8
        /*0038*/ 	.dword	_ZN39_INTERNAL_2e28cf9d_4_k_cu_6929e103_29674cuda3std6ranges3__45__cpo4swapE
	.align		8
        /*0040*/ 	.dword	_ZN39_INTERNAL_2e28cf9d_4_k_cu_6929e103_29674cuda3std6ranges3__45__cpo9iter_moveE
	.align		8
        /*0048*/ 	.dword	_ZN39_INTERNAL_2e28cf9d_4_k_cu_6929e103_29674cute7productE
	.align		8
        /*0050*/ 	.dword	_ZN39_INTERNAL_2e28cf9d_4_k_cu_6929e103_29674cute1_E


//--------------------- .text._ZN7cutlass13device_kernelINS_4conv6kernel13ConvUniversalINS1_16ConvProblemShapeILNS1_8OperatorE0ELi2EEENS1_10collective14CollectiveConvINS1_46MainloopSm90TmaGmmaWarpSpecializedImplicitGemmILS5_0ELi2ELi2EN4cute5tupleIJNSA_1CILi2EEENSC_ILi1EEESE_EEENS1_36KernelImplicitTmaWarpSpecializedSm90ELi1EEENSB_IJNSC_ILi256EEENSC_ILi128EEENSB_IJNSC_ILi64EEEEEEEEENS_10tfloat32_tESN_NSA_8TiledMMAINSA_8MMA_AtomIJNSA_4SM904GMMA30MMA_64x128x8_F32TF32TF32_SS_TNILNSR_7ScaleInE1ELST_1EEEEEENSA_6LayoutINSB_IJSE_SE_SE_EEENSB_IJNSC_ILi0EEESY_SY_EEEEENSB_IJNSA_10UnderscoreES11_S11_EEEEENS7_6detail26Sm90ImplicitGemmTileTraitsINSA_20SM90_TMA_LOAD_IM2COLENSA_14ComposedLayoutINSA_7SwizzleILi3ELi4ELi3EEENSA_18smem_ptr_flag_bitsILi32EEENSW_INSB_IJNSB_IJNSC_ILi8EEENSC_ILi32EEEEEENSB_IJS1D_SD_EEENSB_IJSE_SD_EEEEEENSB_IJNSB_IJS1D_NSC_ILi512EEEEEENSB_IJSE_SI_EEENSB_IJSY_NSC_ILi16384EEEEEEEEEEEEEvEENS15_INSA_23SM90_TMA_LOAD_MULTICASTENS17_IS19_S1B_NSW_INSB_IJNSB_IJS1C_NSC_ILi16EEEEEES1F_S1G_EEENSB_IJS1J_S1K_NSB_IJSY_NSC_ILi8192EEEEEEEEEEEEEvEEEENS_8epilogue10collective6detail29Sm90TmaWarpSpecializedAdapterINS23_15DefaultEpilogueISN_NSB_IJNSB_IJlllEEESE_SY_EEES28_NS22_6thread17LinearCombinationISN_Li1EffLNS29_9ScaleType4KindE0ELNS_15FloatRoundStyleE2ESN_EENS_4gemm15EpilogueDefaultEEEEEvvEEEEvNT_6ParamsE --------------------------
	.section	.text._ZN7cutlass13device_kernelINS_4conv6kernel13ConvUniversalINS1_16ConvProblemShapeILNS1_8OperatorE0ELi2EEENS1_10collective14CollectiveConvINS1_46MainloopSm90TmaGmmaWarpSpecializedImplicitGemmILS5_0ELi2ELi2EN4cute5tupleIJNSA_1CILi2EEENSC_ILi1EEESE_EEENS1_36KernelImplicitTmaWarpSpecializedSm90ELi1EEENSB_IJNSC_ILi256EEENSC_ILi128EEENSB_IJNSC_ILi64EEEEEEEEENS_10tfloat32_tESN_NSA_8TiledMMAINSA_8MMA_AtomIJNSA_4SM904GMMA30MMA_64x128x8_F32TF32TF32_SS_TNILNSR_7ScaleInE1ELST_1EEEEEENSA_6LayoutINSB_IJSE_SE_SE_EEENSB_IJNSC_ILi0EEESY_SY_EEEEENSB_IJNSA_10UnderscoreES11_S11_EEEEENS7_6detail26Sm90ImplicitGemmTileTraitsINSA_20SM90_TMA_LOAD_IM2COLENSA_14ComposedLayoutINSA_7SwizzleILi3ELi4ELi3EEENSA_18smem_ptr_flag_bitsILi32EEENSW_INSB_IJNSB_IJNSC_ILi8EEENSC_ILi32EEEEEENSB_IJS1D_SD_EEENSB_IJSE_SD_EEEEEENSB_IJNSB_IJS1D_NSC_ILi512EEEEEENSB_IJSE_SI_EEENSB_IJSY_NSC_ILi16384EEEEEEEEEEEEEvEENS15_INSA_23SM90_TMA_LOAD_MULTICASTENS17_IS19_S1B_NSW_INSB_IJNSB_IJS1C_NSC_ILi16EEEEEES1F_S1G_EEENSB_IJS1J_S1K_NSB_IJSY_NSC_ILi8192EEEEEEEEEEEEEvEEEENS_8epilogue10collective6detail29Sm90TmaWarpSpecializedAdapterINS23_15DefaultEpilogueISN_NSB_IJNSB_IJlllEEESE_SY_EEES28_NS22_6thread17LinearCombinationISN_Li1EffLNS29_9ScaleType4KindE0ELNS_15FloatRoundStyleE2ESN_EENS_4gemm15EpilogueDefaultEEEEEvvEEEEvNT_6ParamsE,"ax",@progbits
	.align	128
.text._ZN7cutlass13device_kernelINS_4conv6kernel13ConvUniversalINS1_16ConvProblemShapeILNS1_8OperatorE0ELi2EEENS1_10collective14CollectiveConvINS1_46MainloopSm90TmaGmmaWarpSpecializedImplicitGemmILS5_0ELi2ELi2EN4cute5tupleIJNSA_1CILi2EEENSC_ILi1EEESE_EEENS1_36KernelImplicitTmaWarpSpecializedSm90ELi1EEENSB_IJNSC_ILi256EEENSC_ILi128EEENSB_IJNSC_ILi64EEEEEEEEENS_10tfloat32_tESN_NSA_8TiledMMAINSA_8MMA_AtomIJNSA_4SM904GMMA30MMA_64x128x8_F32TF32TF32_SS_TNILNSR_7ScaleInE1ELST_1EEEEEENSA_6LayoutINSB_IJSE_SE_SE_EEENSB_IJNSC_ILi0EEESY_SY_EEEEENSB_IJNSA_10UnderscoreES11_S11_EEEEENS7_6detail26Sm90ImplicitGemmTileTraitsINSA_20SM90_TMA_LOAD_IM2COLENSA_14ComposedLayoutINSA_7SwizzleILi3ELi4ELi3EEENSA_18smem_ptr_flag_bitsILi32EEENSW_INSB_IJNSB_IJNSC_ILi8EEENSC_ILi32EEEEEENSB_IJS1D_SD_EEENSB_IJSE_SD_EEEEEENSB_IJNSB_IJS1D_NSC_ILi512EEEEEENSB_IJSE_SI_EEENSB_IJSY_NSC_ILi16384EEEEEEEEEEEEEvEENS15_INSA_23SM90_TMA_LOAD_MULTICASTENS17_IS19_S1B_NSW_INSB_IJNSB_IJS1C_NSC_ILi16EEEEEES1F_S1G_EEENSB_IJS1J_S1K_NSB_IJSY_NSC_ILi8192EEEEEEEEEEEEEvEEEENS_8epilogue10collective6detail29Sm90TmaWarpSpecializedAdapterINS23_15DefaultEpilogueISN_NSB_IJNSB_IJlllEEESE_SY_EEES28_NS22_6thread17LinearCombinationISN_Li1EffLNS29_9ScaleType4KindE0ELNS_15FloatRoundStyleE2ESN_EENS_4gemm15EpilogueDefaultEEEEEvvEEEEvNT_6ParamsE:
        .type           _ZN7cutlass13device_kernelINS_4conv6kernel13ConvUniversalINS1_16ConvProblemShapeILNS1_8OperatorE0ELi2EEENS1_10collective14CollectiveConvINS1_46MainloopSm90TmaGmmaWarpSpecializedImplicitGemmILS5_0ELi2ELi2EN4cute5tupleIJNSA_1CILi2EEENSC_ILi1EEESE_EEENS1_36KernelImplicitTmaWarpSpecializedSm90ELi1EEENSB_IJNSC_ILi256EEENSC_ILi128EEENSB_IJNSC_ILi64EEEEEEEEENS_10tfloat32_tESN_NSA_8TiledMMAINSA_8MMA_AtomIJNSA_4SM904GMMA30MMA_64x128x8_F32TF32TF32_SS_TNILNSR_7ScaleInE1ELST_1EEEEEENSA_6LayoutINSB_IJSE_SE_SE_EEENSB_IJNSC_ILi0EEESY_SY_EEEEENSB_IJNSA_10UnderscoreES11_S11_EEEEENS7_6detail26Sm90ImplicitGemmTileTraitsINSA_20SM90_TMA_LOAD_IM2COLENSA_14ComposedLayoutINSA_7SwizzleILi3ELi4ELi3EEENSA_18smem_ptr_flag_bitsILi32EEENSW_INSB_IJNSB_IJNSC_ILi8EEENSC_ILi32EEEEEENSB_IJS1D_SD_EEENSB_IJSE_SD_EEEEEENSB_IJNSB_IJS1D_NSC_ILi512EEEEEENSB_IJSE_SI_EEENSB_IJSY_NSC_ILi16384EEEEEEEEEEEEEvEENS15_INSA_23SM90_TMA_LOAD_MULTICASTENS17_IS19_S1B_NSW_INSB_IJNSB_IJS1C_NSC_ILi16EEEEEES1F_S1G_EEENSB_IJS1J_S1K_NSB_IJSY_NSC_ILi8192EEEEEEEEEEEEEvEEEENS_8epilogue10collective6detail29Sm90TmaWarpSpecializedAdapterINS23_15DefaultEpilogueISN_NSB_IJNSB_IJlllEEESE_SY_EEES28_NS22_6thread17LinearCombinationISN_Li1EffLNS29_9ScaleType4KindE0ELNS_15FloatRoundStyleE2ESN_EENS_4gemm15EpilogueDefaultEEEEEvvEEEEvNT_6ParamsE,@function
        .size           _ZN7cutlass13device_kernelINS_4conv6kernel13ConvUniversalINS1_16ConvProblemShapeILNS1_8OperatorE0ELi2EEENS1_10collective14CollectiveConvINS1_46MainloopSm90TmaGmmaWarpSpecializedImplicitGemmILS5_0ELi2ELi2EN4cute5tupleIJNSA_1CILi2EEENSC_ILi1EEESE_EEENS1_36KernelImplicitTmaWarpSpecializedSm90ELi1EEENSB_IJNSC_ILi256EEENSC_ILi128EEENSB_IJNSC_ILi64EEEEEEEEENS_10tfloat32_tESN_NSA_8TiledMMAINSA_8MMA_AtomIJNSA_4SM904GMMA30MMA_64x128x8_F32TF32TF32_SS_TNILNSR_7ScaleInE1ELST_1EEEEEENSA_6LayoutINSB_IJSE_SE_SE_EEENSB_IJNSC_ILi0EEESY_SY_EEEEENSB_IJNSA_10UnderscoreES11_S11_EEEEENS7_6detail26Sm90ImplicitGemmTileTraitsINSA_20SM90_TMA_LOAD_IM2COLENSA_14ComposedLayoutINSA_7SwizzleILi3ELi4ELi3EEENSA_18smem_ptr_flag_bitsILi32EEENSW_INSB_IJNSB_IJNSC_ILi8EEENSC_ILi32EEEEEENSB_IJS1D_SD_EEENSB_IJSE_SD_EEEEEENSB_IJNSB_IJS1D_NSC_ILi512EEEEEENSB_IJSE_SI_EEENSB_IJSY_NSC_ILi16384EEEEEEEEEEEEEvEENS15_INSA_23SM90_TMA_LOAD_MULTICASTENS17_IS19_S1B_NSW_INSB_IJNSB_IJS1C_NSC_ILi16EEEEEES1F_S1G_EEENSB_IJS1J_S1K_NSB_IJSY_NSC_ILi8192EEEEEEEEEEEEEvEEEENS_8epilogue10collective6detail29Sm90TmaWarpSpecializedAdapterINS23_15DefaultEpilogueISN_NSB_IJNSB_IJlllEEESE_SY_EEES28_NS22_6thread17LinearCombinationISN_Li1EffLNS29_9ScaleType4KindE0ELNS_15FloatRoundStyleE2ESN_EENS_4gemm15EpilogueDefaultEEEEEvvEEEEvNT_6ParamsE,(.L_x_537 - _ZN7cutlass13device_kernelINS_4conv6kernel13ConvUniversalINS1_16ConvProblemShapeILNS1_8OperatorE0ELi2EEENS1_10collective14CollectiveConvINS1_46MainloopSm90TmaGmmaWarpSpecializedImplicitGemmILS5_0ELi2ELi2EN4cute5tupleIJNSA_1CILi2EEENSC_ILi1EEESE_EEENS1_36KernelImplicitTmaWarpSpecializedSm90ELi1EEENSB_IJNSC_ILi256EEENSC_ILi128EEENSB_IJNSC_ILi64EEEEEEEEENS_10tfloat32_tESN_NSA_8TiledMMAINSA_8MMA_AtomIJNSA_4SM904GMMA30MMA_64x128x8_F32TF32TF32_SS_TNILNSR_7ScaleInE1ELST_1EEEEEENSA_6LayoutINSB_IJSE_SE_SE_EEENSB_IJNSC_ILi0EEESY_SY_EEEEENSB_IJNSA_10UnderscoreES11_S11_EEEEENS7_6detail26Sm90ImplicitGemmTileTraitsINSA_20SM90_TMA_LOAD_IM2COLENSA_14ComposedLayoutINSA_7SwizzleILi3ELi4ELi3EEENSA_18smem_ptr_flag_bitsILi32EEENSW_INSB_IJNSB_IJNSC_ILi8EEENSC_ILi32EEEEEENSB_IJS1D_SD_EEENSB_IJSE_SD_EEEEEENSB_IJNSB_IJS1D_NSC_ILi512EEEEEENSB_IJSE_SI_EEENSB_IJSY_NSC_ILi16384EEEEEEEEEEEEEvEENS15_INSA_23SM90_TMA_LOAD_MULTICASTENS17_IS19_S1B_NSW_INSB_IJNSB_IJS1C_NSC_ILi16EEEEEES1F_S1G_EEENSB_IJS1J_S1K_NSB_IJSY_NSC_ILi8192EEEEEEEEEEEEEvEEEENS_8epilogue10collective6detail29Sm90TmaWarpSpecializedAdapterINS23_15DefaultEpilogueISN_NSB_IJNSB_IJlllEEESE_SY_EEES28_NS22_6thread17LinearCombinationISN_Li1EffLNS29_9ScaleType4KindE0ELNS_15FloatRoundStyleE2ESN_EENS_4gemm15EpilogueDefaultEEEEEvvEEEEvNT_6ParamsE)
        .other          _ZN7cutlass13device_kernelINS_4conv6kernel13ConvUniversalINS1_16ConvProblemShapeILNS1_8OperatorE0ELi2EEENS1_10collective14CollectiveConvINS1_46MainloopSm90TmaGmmaWarpSpecializedImplicitGemmILS5_0ELi2ELi2EN4cute5tupleIJNSA_1CILi2EEENSC_ILi1EEESE_EEENS1_36KernelImplicitTmaWarpSpecializedSm90ELi1EEENSB_IJNSC_ILi256EEENSC_ILi128EEENSB_IJNSC_ILi64EEEEEEEEENS_10tfloat32_tESN_NSA_8TiledMMAINSA_8MMA_AtomIJNSA_4SM904GMMA30MMA_64x128x8_F32TF32TF32_SS_TNILNSR_7ScaleInE1ELST_1EEEEEENSA_6LayoutINSB_IJSE_SE_SE_EEENSB_IJNSC_ILi0EEESY_SY_EEEEENSB_IJNSA_10UnderscoreES11_S11_EEEEENS7_6detail26Sm90ImplicitGemmTileTraitsINSA_20SM90_TMA_LOAD_IM2COLENSA_14ComposedLayoutINSA_7SwizzleILi3ELi4ELi3EEENSA_18smem_ptr_flag_bitsILi32EEENSW_INSB_IJNSB_IJNSC_ILi8EEENSC_ILi32EEEEEENSB_IJS1D_SD_EEENSB_IJSE_SD_EEEEEENSB_IJNSB_IJS1D_NSC_ILi512EEEEEENSB_IJSE_SI_EEENSB_IJSY_NSC_ILi16384EEEEEEEEEEEEEvEENS15_INSA_23SM90_TMA_LOAD_MULTICASTENS17_IS19_S1B_NSW_INSB_IJNSB_IJS1C_NSC_ILi16EEEEEES1F_S1G_EEENSB_IJS1J_S1K_NSB_IJSY_NSC_ILi8192EEEEEEEEEEEEEvEEEENS_8epilogue10collective6detail29Sm90TmaWarpSpecializedAdapterINS23_15DefaultEpilogueISN_NSB_IJNSB_IJlllEEESE_SY_EEES28_NS22_6thread17LinearCombinationISN_Li1EffLNS29_9ScaleType4KindE0ELNS_15FloatRoundStyleE2ESN_EENS_4gemm15EpilogueDefaultEEEEEvvEEEEvNT_6ParamsE,@"STO_CUDA_ENTRY STV_DEFAULT"
_ZN7cutlass13device_kernelINS_4conv6kernel13ConvUniversalINS1_16ConvProblemShapeILNS1_8OperatorE0ELi2EEENS1_10collective14CollectiveConvINS1_46MainloopSm90TmaGmmaWarpSpecializedImplicitGemmILS5_0ELi2ELi2EN4cute5tupleIJNSA_1CILi2EEENSC_ILi1EEESE_EEENS1_36KernelImplicitTmaWarpSpecializedSm90ELi1EEENSB_IJNSC_ILi256EEENSC_ILi128EEENSB_IJNSC_ILi64EEEEEEEEENS_10tfloat32_tESN_NSA_8TiledMMAINSA_8MMA_AtomIJNSA_4SM904GMMA30MMA_64x128x8_F32TF32TF32_SS_TNILNSR_7ScaleInE1ELST_1EEEEEENSA_6LayoutINSB_IJSE_SE_SE_EEENSB_IJNSC_ILi0EEESY_SY_EEEEENSB_IJNSA_10UnderscoreES11_S11_EEEEENS7_6detail26Sm90ImplicitGemmTileTraitsINSA_20SM90_TMA_LOAD_IM2COLENSA_14ComposedLayoutINSA_7SwizzleILi3ELi4ELi3EEENSA_18smem_ptr_flag_bitsILi32EEENSW_INSB_IJNSB_IJNSC_ILi8EEENSC_ILi32EEEEEENSB_IJS1D_SD_EEENSB_IJSE_SD_EEEEEENSB_IJNSB_IJS1D_NSC_ILi512EEEEEENSB_IJSE_SI_EEENSB_IJSY_NSC_ILi16384EEEEEEEEEEEEEvEENS15_INSA_23SM90_TMA_LOAD_MULTICASTENS17_IS19_S1B_NSW_INSB_IJNSB_IJS1C_NSC_ILi16EEEEEES1F_S1G_EEENSB_IJS1J_S1K_NSB_IJSY_NSC_ILi8192EEEEEEEEEEEEEvEEEENS_8epilogue10collective6detail29Sm90TmaWarpSpecializedAdapterINS23_15DefaultEpilogueISN_NSB_IJNSB_IJlllEEESE_SY_EEES28_NS22_6thread17LinearCombinationISN_Li1EffLNS29_9ScaleType4KindE0ELNS_15FloatRoundStyleE2ESN_EENS_4gemm15EpilogueDefaultEEEEEvvEEEEvNT_6ParamsE:
[----:B------:R-:W0:Y:S01]  /*0000*/  LDC R1, c[0x0][0x28] ;  /* 0x00000a00ff017b82 */ /* 0x000e220000000800 */
[----:B------:R-:W1:Y:S01]  /*0010*/  S2R R8, SR_TID.X ;  /* 0x0000000000087919 */ /* 0x000e620000002100 */
[----:B------:R-:W-:Y:S01]  /*0020*/  ELECT P0, URZ, PT ;  /* 0x00000000003f782f */ /* 0x000fe20003800000 */
[----:B------:R-:W-:Y:S01]  /*0030*/  BSSY B0, `(.L_x_0) ;  /* 0x0000017000007945 */ /* 0x000fe20003800000 */
[----:B0-----:R-:W-:Y:S01]  /*0040*/  VIADD R1, R1, 0xfffff930 ;  /* 0xfffff93001017836 */ /* 0x001fe20000000000 */
[----:B------:R-:W0:Y:S01]  /*0050*/  S2R R9, SR_CTAID.X ;  /* 0x0000000000097919 */ /* 0x000e220000002500 */
[--C-:B-1----:R-:W-:Y:S02]  /*0060*/  SHF.R.U32.HI R0, RZ, 0x5, R8.reuse ;  /* 0x00000005ff007819 */ /* 0x102fe40000011608 */
[----:B------:R-:W-:-:S03]  /*0070*/  SHF.R.S32.HI R3, RZ, 0x1f, R8 ;  /* 0x0000001fff037819 */ /* 0x000fc60000011408 */
[----:B------:R-:W1:Y:S02]  /*0080*/  SHFL.IDX PT, R2, R0, RZ, 0x1f ;  /* 0x00001fff00027589 */ /* 0x000e6400000e0000 */
[----:B-1----:R-:W-:Y:S02]  /*0090*/  R2UR UR4, R2 ;  /* 0x00000000020472ca */ /* 0x002fe400000e0000 */
[----:B------:R-:W-:-:S06]  /*00a0*/  SHF.R.U32.HI R2, RZ, 0x7, R8 ;  /* 0x00000007ff027819 */ /* 0x000fcc0000011608 */
[----:B------:R-:W1:Y:S05]  /*00b0*/  SHFL.IDX PT, R2, R2, RZ, 0x1f ;  /* 0x00001fff02027589 */ /* 0x000e6a00000e0000 */
[----:B------:R-:W-:Y:S02]  /*00c0*/  USHF.R.S32.HI UR5, URZ, 0x1f, UR4 ;  /* 0x0000001f3f057899 */ /* 0x000fe40008011404 */
[----:B------:R-:W-:Y:S02]  /*00d0*/  ISETP.NE.OR P0, PT, RZ, UR4, !P0 ;  /* 0x00000004ff007c0c */ /* 0x000fe4000c705670 */
[----:B------:R-:W-:-:S04]  /*00e0*/  ULEA.HI UR5, UR5, UR4, URZ, 0x2 ;  /* 0x0000000405057291 */ /* 0x000fc8000f8f103f */
[----:B------:R-:W-:-:S04]  /*00f0*/  ULOP3.LUT UR5, UR5, 0xfffffffc, URZ, 0xc0, !UPT ;  /* 0xfffffffc05057892 */ /* 0x000fc8000f8ec03f */
[----:B------:R-:W-:-:S03]  /*0100*/  UIADD3 UR8, UR4, -UR5, URZ ;  /* 0x8000000504087290 */ /* 0x000fc6000fffe03f */
[----:B0-----:R-:W-:Y:S09]  /*0110*/  @P0 BRA `(.L_x_1) ;  /* 0x0000000000200947 */ /* 0x001ff20003800000 */
[----:B------:R-:W-:Y:S02]  /*0120*/  ULDC.64 UR4, c[0x0][0x198] ;  /* 0x0000660000047ab9 */ /* 0x000fe40000000a00 */
[----:B------:R-:W-:Y:S02]  /*0130*/  UIADD3 UR6, UP0, UR4, 0xf0, URZ ;  /* 0x000000f004067890 */ /* 0x000fe4000ff1e03f */
[----:B------:R-:W-:Y:S02]  /*0140*/  UIADD3 UR4, UP1, UR4, 0x1f0, URZ ;  /* 0x000001f004047890 */ /* 0x000fe4000ff3e03f */
[----:B------:R-:W-:Y:S02]  /*0150*/  UIADD3.X UR7, URZ, UR5, URZ, UP0, !UPT ;  /* 0x000000053f077290 */ /* 0x000fe400087fe43f */
[----:B------:R-:W-:-:S07]  /*0160*/  UIADD3.X UR5, URZ, UR5, URZ, UP1, !UPT ;  /* 0x000000053f057290 */ /* 0x000fce0008ffe43f */
[----:B------:R0:W-:Y:S02]  /*0170*/  UTMACCTL.PF [UR6] ;  /* 0x00000000060079b9 */ /* 0x0001e40008040000 */
[----:B------:R0:W-:Y:S02]  /*0180*/  UTMACCTL.PF [UR4] ;  /* 0x00000000040079b9 */ /* 0x0001e40008040000 */
[----:B0-----:R-:W-:Y:S01]  /*0190*/  NOP ;  /* 0x0000000000007918 */ /* 0x001fe20000000000 */
.L_x_1:
[----:B------:R-:W-:Y:S05]  /*01a0*/  BSYNC B0 ;  /* 0x0000000000007941 */ /* 0x000fea0003800000 */
.L_x_0:
[----:B------:R-:W0:Y:S01]  /*01b0*/  SHFL.IDX PT, R0, R0, RZ, 0x1f ;  /* 0x00001fff00007589 */ /* 0x000e2200000e0000 */
[----:B------:R-:W-:Y:S02]  /*01c0*/  LEA.HI R3, R3, R8, RZ, 0x7 ;  /* 0x0000000803037211 */ /* 0x000fe400078f38ff */
[----:B-1----:R-:W-:Y:S01]  /*01d0*/  R2UR UR10, R2 ;  /* 0x00000000020a72ca */ /* 0x002fe200000e0000 */
[----:B------:R-:W1:Y:S01]  /*01e0*/  S2R R11, SR_CTAID.Y ;  /* 0x00000000000b7919 */ /* 0x000e620000002600 */
[----:B------:R-:W-:Y:S02]  /*01f0*/  LOP3.LUT R3, R3, 0xffffff80, RZ, 0xc0, !PT ;  /* 0xffffff8003037812 */ /* 0x000fe400078ec0ff */
[----:B------:R-:W-:-:S03]  /*0200*/  I2FP.F32.U32 R7, R9 ;  /* 0x0000000900077245 */ /* 0x000fc60000201000 */
[----:B------:R-:W-:-:S05]  /*0210*/  IMAD.IADD R13, R8, 0x1, -R3 ;  /* 0x00000001080d7824 */ /* 0x000fca00078e0a03 */
[----:B------:R-:W-:Y:S01]  /*0220*/  SHF.R.S32.HI R2, RZ, 0x1f, R13 ;  /* 0x0000001fff027819 */ /* 0x000fe2000001140d */
[----:B------:R-:W-:Y:S02]  /*0230*/  ULOP3.LUT UP0, URZ, UR10, UR8, URZ, 0xfc, !UPT ;  /* 0x000000080a3f7292 */ /* 0x000fe4000f80fc3f */
[----:B------:R-:W-:Y:S01]  /*0240*/  UISETP.NE.AND UP1, UPT, UR10, 0x1, UPT ;  /* 0x000000010a00788c */ /* 0x000fe2000bf25270 */
[----:B------:R-:W-:Y:S01]  /*0250*/  LEA.HI R2, R2, R13, RZ, 0x3 ;  /* 0x0000000d02027211 */ /* 0x000fe200078f18ff */
[----:B------:R-:W-:-:S03]  /*0260*/  USEL UR4, URZ, 0x1, UP0 ;  /* 0x000000013f047887 */ /* 0x000fc60008000000 */
[--C-:B------:R-:W-:Y:S01]  /*0270*/  SHF.R.S32.HI R4, RZ, 0x3, R2.reuse ;  /* 0x00000003ff047819 */ /* 0x100fe20000011402 */
[----:B------:R-:W-:Y:S01]  /*0280*/  USEL UR4, UR4, 0x2, UP1 ;  /* 0x0000000204047887 */ /* 0x000fe20008800000 */
[----:B0-----:R-:W-:Y:S02]  /*0290*/  ISETP.NE.AND P0, PT, R0, RZ, PT ;  /* 0x000000ff0000720c */ /* 0x001fe40003f05270 */
[----:B------:R-:W-:Y:S02]  /*02a0*/  SHF.R.S32.HI R3, RZ, 0x1f, R2 ;  /* 0x0000001fff037819 */ /* 0x000fe40000011402 */
[----:B------:R-:W-:Y:S02]  /*02b0*/  SHF.R.S32.HI R5, RZ, 0x1f, R0 ;  /* 0x0000001fff057819 */ /* 0x000fe40000011400 */
[----:B------:R-:W-:Y:S01]  /*02c0*/  LEA.HI R2, R3, R4, RZ, 0x2 ;  /* 0x0000000403027211 */ /* 0x000fe200078f10ff */
[----:B------:R-:W-:Y:S01]  /*02d0*/  IMAD.U32 R3, RZ, RZ, UR4 ;  /* 0x00000004ff037e24 */ /* 0x000fe2000f8e00ff */
[----:B------:R-:W-:-:S05]  /*02e0*/  LEA.HI R6, R5, R0, RZ, 0x2 ;  /* 0x0000000005067211 */ /* 0x000fca00078f10ff */
[----:B-1----:R-:W-:Y:S05]  /*02f0*/  @P0 BRA `(.L_x_2) ;  /* 0x0000000000480947 */ /* 0x002fea0003800000 */
[----:B------:R-:W0:Y:S01]  /*0300*/  S2UR UR9, SR_CgaCtaId ;  /* 0x00000000000979c3 */ /* 0x000e220000008800 */
[----:B------:R-:W-:Y:S01]  /*0310*/  UMOV UR4, 0x400 ;  /* 0x0000040000047882 */ /* 0x000fe20000000000 */
[----:B------:R-:W-:Y:S01]  /*0320*/  UMOV UR5, 0x1 ;  /* 0x0000000100057882 */ /* 0x000fe20000000000 */
[----:B------:R-:W-:Y:S01]  /*0330*/  UMOV UR6, 0x2 ;  /* 0x0000000200067882 */ /* 0x000fe20000000000 */
[----:B------:R-:W-:Y:S01]  /*0340*/  ELECT P0, URZ, PT ;  /* 0x00000000003f782f */ /* 0x000fe20003800000 */
[----:B------:R-:W-:-:S04]  /*0350*/  UIADD3 UR6, -UR6, 0x100000, URZ ;  /* 0x0010000006067890 */ /* 0x000fc8000fffe13f */
[----:B------:R-:W-:Y:S02]  /*0360*/  USHF.L.U32 UR7, UR6, 0xb, URZ ;  /* 0x0000000b06077899 */ /* 0x000fe4000800063f */
[----:B------:R-:W-:Y:S02]  /*0370*/  USHF.L.U32 UR6, UR6, 0x1, URZ ;  /* 0x0000000106067899 */ /* 0x000fe4000800063f */
[----:B0-----:R-:W-:Y:S02]  /*0380*/  ULEA UR9, UR9, UR4, 0x18 ;  /* 0x0000000409097291 */ /* 0x001fe4000f8ec03f */
[----:B------:R-:W-:-:S04]  /*0390*/  UIADD3 UR4, -UR5, 0x100000, URZ ;  /* 0x0010000005047890 */ /* 0x000fc8000fffe13f */
[----:B------:R-:W-:Y:S02]  /*03a0*/  USHF.L.U32 UR5, UR4, 0xb, URZ ;  /* 0x0000000b04057899 */ /* 0x000fe4000800063f */
[----:B------:R-:W-:Y:S01]  /*03b0*/  USHF.L.U32 UR4, UR4, 0x1, URZ ;  /* 0x0000000104047899 */ /* 0x000fe2000800063f */
[----:B------:R-:W0:Y:S11]  /*03c0*/  FENCE.VIEW.ASYNC.S ;  /* 0x00000000000073c6 */ /* 0x000e360000000000 */
[----:B0-----:R0:W1:Y:S01]  /*03d0*/  SYNCS.EXCH.64 URZ, [UR9+0x30000], UR4 ;  /* 0x03000004093f75b2 */ /* 0x0010620008000100 */
[----:B------:R0:W2:Y:S01]  /*03e0*/  SYNCS.EXCH.64 URZ, [UR9+0x30010], UR6 ;  /* 0x03001006093f75b2 */ /* 0x0000a20008000100 */
[----:B------:R0:W3:Y:S01]  /*03f0*/  SYNCS.EXCH.64 URZ, [UR9+0x30008], UR4 ;  /* 0x03000804093f75b2 */ /* 0x0000e20008000100 */
[----:B------:R0:W4:Y:S01]  /*0400*/  SYNCS.EXCH.64 URZ, [UR9+0x30018], UR6 ;  /* 0x03001806093f75b2 */ /* 0x0001220008000100 */
[----:B------:R-:W-:Y:S01]  /*0410*/  NOP ;  /* 0x0000000000007918 */ /* 0x000fe20000000000 */
.L_x_2:
[----:B0-----:R-:W-:Y:S01]  /*0420*/  ULDC UR4, c[0x0][0x150] ;  /* 0x0000540000047ab9 */ /* 0x001fe20000000800 */
[----:B------:R-:W-:Y:S01]  /*0430*/  LOP3.LUT R5, R2, 0xfffffffc, RZ, 0xc0, !PT ;  /* 0xfffffffc02057812 */ /* 0x000fe200078ec0ff */
[----:B------:R-:W-:Y:S01]  /*0440*/  FMUL R10, R7, UR4 ;  /* 0x00000004070a7c20 */ /* 0x000fe20008400000 */
[----:B------:R-:W-:Y:S01]  /*0450*/  LOP3.LUT R7, R6, 0x3ffffffc, RZ, 0xc0, !PT ;  /* 0x3ffffffc06077812 */ /* 0x000fe200078ec0ff */
[----:B------:R-:W-:Y:S01]  /*0460*/  ULDC UR4, c[0x0][0x154] ;  /* 0x0000550000047ab9 */ /* 0x000fe20000000800 */
[----:B------:R-:W-:Y:S01]  /*0470*/  I2FP.F32.U32 R2, R11 ;  /* 0x0000000b00027245 */ /* 0x000fe20000201000 */
[----:B------:R-:W-:Y:S01]  /*0480*/  IMAD.IADD R5, R4, 0x1, -R5 ;  /* 0x0000000104057824 */ /* 0x000fe200078e0a05 */
[----:B------:R-:W0:Y:S01]  /*0490*/  LDC R6, c[0x0][0x140] ;  /* 0x00005000ff067b82 */ /* 0x000e220000000800 */
[----:B------:R-:W5:Y:S01]  /*04a0*/  F2I.U32.TRUNC.NTZ R10, R10 ;  /* 0x0000000a000a7305 */ /* 0x000f62000020f000 */
[----:B------:R-:W-:Y:S02]  /*04b0*/  IMAD.IADD R0, R0, 0x1, -R7 ;  /* 0x0000000100007824 */ /* 0x000fe400078e0a07 */
[----:B------:R-:W-:Y:S01]  /*04c0*/  FMUL R2, R2, UR4 ;  /* 0x0000000402027c20 */ /* 0x000fe20008400000 */
[----:B------:R-:W-:Y:S01]  /*04d0*/  ULDC UR4, c[0x0][0x144] ;  /* 0x0000510000047ab9 */ /* 0x000fe20000000800 */
[----:B------:R-:W-:Y:S01]  /*04e0*/  LOP3.LUT P0, RZ, R13, 0x7, RZ, 0xc0, !PT ;  /* 0x000000070dff7812 */ /* 0x000fe2000780c0ff */
[----:B------:R-:W-:Y:S01]  /*04f0*/  IMAD R5, R0, 0x4, R5 ;  /* 0x0000000400057824 */ /* 0x000fe200078e0205 */
[----:B------:R-:W-:Y:S01]  /*0500*/  NOP ;  /* 0x0000000000007918 */ /* 0x000fe20000000000 */
[----:B------:R-:W-:Y:S01]  /*0510*/  NOP ;  /* 0x0000000000007918 */ /* 0x000fe20000000000 */
[----:B------:R-:W1:Y:S02]  /*0520*/  F2I.U32.TRUNC.NTZ R2, R2 ;  /* 0x0000000200027305 */ /* 0x000e64000020f000 */
[----:B------:R-:W-:-:S04]  /*0530*/  LEA.HI R0, R5, R5, RZ, 0x1 ;  /* 0x0000000505007211 */ /* 0x000fc800078f08ff */
[----:B------:R-:W-:Y:S01]  /*0540*/  LOP3.LUT R0, R0, 0xfffffffe, RZ, 0xc0, !PT ;  /* 0xfffffffe00007812 */ /* 0x000fe200078ec0ff */
[----:B-----5:R-:W-:-:S04]  /*0550*/  IMAD.MOV R4, RZ, RZ, -R10 ;  /* 0x000000ffff047224 */ /* 0x020fc800078e0a0a */
[C---:B------:R-:W-:Y:S02]  /*0560*/  IMAD.IADD R0, R5.reuse, 0x1, -R0 ;  /* 0x0000000105007824 */ /* 0x040fe400078e0a00 */
[----:B------:R-:W-:Y:S01]  /*0570*/  IMAD R7, R4, UR4, R9 ;  /* 0x0000000404077c24 */ /* 0x000fe2000f8e0209 */
[----:B------:R-:W-:Y:S01]  /*0580*/  ULDC UR4, c[0x0][0x148] ;  /* 0x0000520000047ab9 */ /* 0x000fe20000000800 */
[----:B-1----:R-:W-:Y:S01]  /*0590*/  IMAD.MOV R4, RZ, RZ, -R2 ;  /* 0x000000ffff047224 */ /* 0x002fe200078e0a02 */
[----:B0-----:R-:W-:Y:S02]  /*05a0*/  ISETP.EQ.U32.AND P1, PT, R6, 0x1, PT ;  /* 0x000000010600780c */ /* 0x001fe40003f22070 */
[----:B------:R-:W-:Y:S01]  /*05b0*/  ISETP.NE.AND P2, PT, R0, R7, PT ;  /* 0x000000070000720c */ /* 0x000fe20003f45270 */
[----:B------:R-:W-:Y:S02]  /*05c0*/  IMAD.SHL.U32 R0, R5, 0x4, RZ ;  /* 0x0000000405007824 */ /* 0x000fe400078e00ff */
[----:B------:R-:W-:Y:S01]  /*05d0*/  IMAD R7, R4, UR4, R11 ;  /* 0x0000000404077c24 */ /* 0x000fe2000f8e020b */
[----:B------:R-:W-:-:S02]  /*05e0*/  MOV R4, 0x1 ;  /* 0x0000000100047802 */ /* 0x000fc40000000f00 */
[----:B------:R-:W-:-:S04]  /*05f0*/  LOP3.LUT R5, R5, 0xc, R0, 0x78, !PT ;  /* 0x0000000c05057812 */ /* 0x000fc800078e7800 */
[----:B------:R-:W-:-:S03]  /*0600*/  ISETP.LT.U32.AND P0, PT, R5, 0x2, !P0 ;  /* 0x000000020500780c */ /* 0x000fc60004701070 */
[----:B------:R-:W-:-:S04]  /*0610*/  @P2 LEA.HI R0, R5, R5, RZ, 0x1 ;  /* 0x0000000505002211 */ /* 0x000fc800078f08ff */
[----:B------:R-:W-:-:S04]  /*0620*/  @P2 SHF.R.S32.HI R0, RZ, 0x1, R0 ;  /* 0x00000001ff002819 */ /* 0x000fc80000011400 */
[----:B------:R-:W-:Y:S02]  /*0630*/  @P2 ISETP.NE.AND P3, PT, R0, R7, PT ;  /* 0x000000070000220c */ /* 0x000fe40003f65270 */
[----:B------:R-:W-:Y:S02]  /*0640*/  SEL R7, RZ, 0x1, !P0 ;  /* 0x00000001ff077807 */ /* 0x000fe40004000000 */
[----:B------:R-:W-:-:S04]  /*0650*/  @P2 SEL R4, RZ, 0x1, P3 ;  /* 0x00000001ff042807 */ /* 0x000fc80001800000 */
[----:B------:R-:W-:Y:S01]  /*0660*/  LOP3.LUT R4, R4, R7, RZ, 0xc0, !PT ;  /* 0x0000000704047212 */ /* 0x000fe200078ec0ff */
[----:B------:R-:W-:Y:S06]  /*0670*/  @!P1 BRA `(.L_x_3) ;  /* 0x0000000000089947 */ /* 0x000fec0003800000 */
[----:B--234-:R-:W-:Y:S01]  /*0680*/  UCGABAR_ARV ;  /* 0x00000000000079c7 */ /* 0x01cfe20008000000 */
[----:B------:R-:W-:Y:S05]  /*0690*/  BRA `(.L_x_4) ;  /* 0x0000000000047947 */ /* 0x000fea0003800000 */
.L_x_3:
[----:B--234-:R-:W-:Y:S01]  /*06a0*/  NOP ;  /* 0x0000000000007918 */ /* 0x01cfe20000000000 */
.L_x_4:
[----:B------:R-:W-:Y:S01]  /*06b0*/  ULDC.64 UR4, c[0x0][0x598] ;  /* 0x0001660000047ab9 */ /* 0x000fe20000000a00 */
[----:B------:R-:W-:Y:S01]  /*06c0*/  ULDC.64 UR20, c[0x0][0x208] ;  /* 0x0000820000147ab9 */ /* 0x000fe20000000a00 */
[----:B------:R-:W-:-:S04]  /*06d0*/  ISETP.NE.U32.AND P0, PT, RZ, UR4, PT ;  /* 0x00000004ff007c0c */ /* 0x000fc8000bf05070 */
[----:B------:R-:W-:-:S13]  /*06e0*/  ISETP.NE.AND.EX P0, PT, RZ, UR5, PT, P0 ;  /* 0x00000005ff007c0c */ /* 0x000fda000bf05300 */
[----:B------:R-:W-:Y:S05]  /*06f0*/  @!P0 BRA `(.L_x_5) ;  /* 0x0000000000208947 */ /* 0x000fea0003800000 */
[----:B------:R-:W0:Y:S02]  /*0700*/  LDC.64 R6, c[0x0][0x598] ;  /* 0x00016600ff067b82 */ /* 0x000e240000000a00 */
[----:B0-----:R-:W2:Y:S02]  /*0710*/  LDG.E.64 R6, desc[UR20][R6.64] ;  /* 0x0000001406067981 */ /* 0x001ea4000c1e1b00 */
[----:B--2---:R-:W-:-:S04]  /*0720*/  ISETP.NE.U32.AND P0, PT, R6, RZ, PT ;  /* 0x000000ff0600720c */ /* 0x004fc80003f05070 */
[----:B------:R-:W-:-:S13]  /*0730*/  ISETP.NE.AND.EX P0, PT, R7, RZ, PT, P0 ;  /* 0x000000ff0700720c */ /* 0x000fda0003f05300 */
[----:B------:R-:W-:Y:S05]  /*0740*/  @!P0 BRA `(.L_x_5) ;  /* 0x00000000000c8947 */ /* 0x000fea0003800000 */
[----:B------:R-:W2:Y:S02]  /*0750*/  LD.E R6, desc[UR20][R6.64] ;  /* 0x0000001406067980 */ /* 0x000ea4000c101900 */
[----:B--2---:R-:W-:Y:S01]  /*0760*/  R2UR UR11, R6 ;  /* 0x00000000060b72ca */ /* 0x004fe200000e0000 */
[----:B------:R-:W-:-:S14]  /*0770*/  BRA `(.L_x_6) ;  /* 0x0000000000247947 */ /* 0x000fdc0003800000 */
.L_x_5:
[----:B------:R-:W-:Y:S02]  /*0780*/  ULDC.64 UR4, c[0x0][0x588] ;  /* 0x0001620000047ab9 */ /* 0x000fe40000000a00 */
[----:B------:R-:W-:-:S04]  /*0790*/  ISETP.NE.U32.AND P0, PT, RZ, UR4, PT ;  /* 0x00000004ff007c0c */ /* 0x000fc8000bf05070 */
[----:B------:R-:W-:-:S13]  /*07a0*/  ISETP.NE.AND.EX P0, PT, RZ, UR5, PT, P0 ;  /* 0x00000005ff007c0c */ /* 0x000fda000bf05300 */
[----:B------:R-:W-:Y:S05]  /*07b0*/  @!P0 BRA `(.L_x_7) ;  /* 0x0000000000108947 */ /* 0x000fea0003800000 */
[----:B------:R-:W0:Y:S02]  /*07c0*/  LDC.64 R6, c[0x0][0x588] ;  /* 0x00016200ff067b82 */ /* 0x000e240000000a00 */
[----:B0-----:R-:W2:Y:S02]  /*07d0*/  LDG.E R6, desc[UR20][R6.64] ;  /* 0x0000001406067981 */ /* 0x001ea4000c1e1900 */
[----:B--2---:R-:W-:Y:S01]  /*07e0*/  R2UR UR11, R6 ;  /* 0x00000000060b72ca */ /* 0x004fe200000e0000 */
[----:B------:R-:W-:-:S14]  /*07f0*/  BRA `(.L_x_6) ;  /* 0x0000000000047947 */ /* 0x000fdc0003800000 */
.L_x_7:
[----:B------:R-:W-:-:S05]  /*0800*/  ULDC UR11, c[0x0][0x580] ;  /* 0x00016000000b7ab9 */ /* 0x000fca0000000800 */
.L_x_6:
[----:B------:R-:W-:Y:S02]  /*0810*/  ULDC.64 UR4, c[0x0][0x5a0] ;  /* 0x0001680000047ab9 */ /* 0x000fe40000000a00 */
        /* <DEDUP_REMOVED lines=11> */
.L_x_8:
        /* <DEDUP_REMOVED lines=8> */
.L_x_10:
[----:B------:R-:W-:-:S05]  /*0950*/  ULDC UR22, c[0x0][0x584] ;  /* 0x0001610000167ab9 */ /* 0x000fca0000000800 */
.L_x_9:
[----:B------:R-:W-:Y:S02]  /*0960*/  ULDC UR4, c[0x0][0x3c4] ;  /* 0x0000f10000047ab9 */ /* 0x000fe40000000800 */
[----:B------:R-:W-:-:S04]  /*0970*/  UIADD3 UR4, UR4, 0x3f, URZ ;  /* 0x0000003f04047890 */ /* 0x000fc8000fffe03f */
[----:B------:R-:W-:-:S04]  /*0980*/  USHF.R.S32.HI UR5, URZ, 0x1f, UR4 ;  /* 0x0000001f3f057899 */ /* 0x000fc80008011404 */
[----:B------:R-:W-:-:S04]  /*0990*/  ULEA.HI UR5, UR5, UR4, URZ, 0x6 ;  /* 0x0000000405057291 */ /* 0x000fc8000f8f303f */
[----:B------:R-:W-:-:S03]  /*09a0*/  USHF.R.S32.HI UR6, URZ, 0x6, UR5 ;  /* 0x000000063f067899 */ /* 0x000fc60008011405 */
[----:B------:R-:W-:Y:S02]  /*09b0*/  ULDC.64 UR4, c[0x0][0x3c8] ;  /* 0x0000f20000047ab9 */ /* 0x000fe40000000a00 */
[----:B------:R-:W-:Y:S02]  /*09c0*/  UIMAD UR4, UR6, UR4, URZ ;  /* 0x00000004060472a4 */ /* 0x000fe4000f8e023f */
[----:B------:R-:W-:Y:S02]  /*09d0*/  IMAD.U32 R30, RZ, RZ, UR6 ;  /* 0x00000006ff1e7e24 */ /* 0x000fe4000f8e00ff */
[----:B------:R-:W-:-:S06]  /*09e0*/  UIMAD UR4, UR4, UR5, URZ ;  /* 0x00000005040472a4 */ /* 0x000fcc000f8e023f */
[----:B------:R-:W-:Y:S01]  /*09f0*/  IMAD.U32 R0, RZ, RZ, UR4 ;  /* 0x00000004ff007e24 */ /* 0x000fe2000f8e00ff */
[----:B------:R-:W-:Y:S06]  /*0a00*/  @!P1 BRA `(.L_x_11) ;  /* 0x00000000000c9947 */ /* 0x000fec0003800000 */
[----:B------:R-:W-:Y:S01]  /*0a10*/  UCGABAR_WAIT ;  /* 0x0000000000007dc7 */ /* 0x000fe20008000000 */
[----:B------:R-:W-:Y:S01]  /*0a20*/  CCTL.IVALL ;  /* 0x00000000ff00798f */ /* 0x000fe20002000000 */
[----:B------:R-:W-:Y:S05]  /*0a30*/  BRA `(.L_x_12) ;  /* 0x0000000000047947 */ /* 0x000fea0003800000 */
.L_x_11:
[----:B------:R-:W-:Y:S06]  /*0a40*/  BAR.SYNC.DEFER_BLOCKING 0x0 ;  /* 0x0000000000007b1d */ /* 0x000fec0000010000 */
.L_x_12:
[----:B------:R-:W-:-:S13]  /*0a50*/  ISETP.NE.AND P0, PT, RZ, UR10, PT ;  /* 0x0000000aff007c0c */ /* 0x000fda000bf05270 */
[----:B------:R-:W-:Y:S05]  /*0a60*/  @!P0 BRA `(.L_x_13) ;  /* 0x000001ac00488947 */ /* 0x000fea0003800000 */
[----:B------:R-:W-:-:S06]  /*0a70*/  UISETP.NE.AND UP0, UPT, UR10, 0x1, UPT ;  /* 0x000000010a00788c */ /* 0x000fcc000bf05270 */
[----:B------:R-:W-:-:S13]  /*0a80*/  PLOP3.LUT P0, PT, PT, PT, UP0, 0x80, 0x0 ;  /* 0x000000000000781c */ /* 0x000fda0003f0f008 */
[----:B------:R-:W-:Y:S05]  /*0a90*/  @P0 EXIT ;  /* 0x000000000000094d */ /* 0x000fea0003800000 */
[----:B------:R0:W-:Y:S01]  /*0aa0*/  STL [R1], RZ ;  /* 0x000000ff01007387 */ /* 0x0001e20000100800 */
[----:B------:R-:W-:Y:S02]  /*0ab0*/  R2UR UR4, R0 ;  /* 0x00000000000472ca */ /* 0x000fe400000e0000 */
[----:B------:R-:W-:Y:S02]  /*0ac0*/  CS2R R86, SRZ ;  /* 0x0000000000567805 */ /* 0x000fe4000001ff00 */
[----:B------:R-:W-:Y:S01]  /*0ad0*/  CS2R R152, SRZ ;  /* 0x0000000000987805 */ /* 0x000fe2000001ff00 */
[----:B------:R0:W-:Y:S01]  /*0ae0*/  STL [R1+0x4], RZ ;  /* 0x000004ff01007387 */ /* 0x0001e20000100800 */
[----:B------:R-:W-:Y:S02]  /*0af0*/  CS2R R154, SRZ ;  /* 0x00000000009a7805 */ /* 0x000fe4000001ff00 */
[----:B------:R-:W-:Y:S02]  /*0b00*/  CS2R R156, SRZ ;  /* 0x00000000009c7805 */ /* 0x000fe4000001ff00 */
[----:B------:R-:W-:Y:S01]  /*0b10*/  CS2R R158, SRZ ;  /* 0x00000000009e7805 */ /* 0x000fe2000001ff00 */
[----:B------:R0:W-:Y:S01]  /*0b20*/  STL [R1+0x8], RZ ;  /* 0x000008ff01007387 */ /* 0x0001e20000100800 */
[----:B------:R-:W-:-:S02]  /*0b30*/  CS2R R160, SRZ ;  /* 0x0000000000a07805 */ /* 0x000fc4000001ff00 */
[----:B------:R-:W-:Y:S02]  /*0b40*/  CS2R R162, SRZ ;  /* 0x0000000000a27805 */ /* 0x000fe4000001ff00 */
[----:B------:R-:W-:Y:S01]  /*0b50*/  CS2R R164, SRZ ;  /* 0x0000000000a47805 */ /* 0x000fe2000001ff00 */
[----:B------:R0:W-:Y:S01]  /*0b60*/  STL [R1+0xc], RZ ;  /* 0x00000cff01007387 */ /* 0x0001e20000100800 */
[----:B------:R-:W-:Y:S01]  /*0b70*/  CS2R R166, SRZ ;  /* 0x0000000000a67805 */ /* 0x000fe2000001ff00 */
[----:B------:R-:W-:Y:S01]  /*0b80*/  UISETP.GE.AND UP0, UPT, UR4, 0x1, UPT ;  /* 0x000000010400788c */ /* 0x000fe2000bf06270 */
[----:B------:R-:W-:Y:S01]  /*0b90*/  CS2R R168, SRZ ;  /* 0x0000000000a87805 */ /* 0x000fe2000001ff00 */
[----:B------:R0:W-:Y:S01]  /*0ba0*/  STL [R1+0x10], RZ ;  /* 0x000010ff01007387 */ /* 0x0001e20000100800 */
[----:B------:R-:W-:Y:S01]  /*0bb0*/  UMOV UR4, URZ ;  /* 0x0000003f00047c82 */ /* 0x000fe20008000000 */
[----:B------:R-:W-:Y:S02]  /*0bc0*/  CS2R R170, SRZ ;  /* 0x0000000000aa7805 */ /* 0x000fe4000001ff00 */
[----:B------:R-:W-:Y:S01]  /*0bd0*/  CS2R R172, SRZ ;  /* 0x0000000000ac7805 */ /* 0x000fe2000001ff00 */
[----:B------:R0:W-:Y:S01]  /*0be0*/  STL [R1+0x14], RZ ;  /* 0x000014ff01007387 */ /* 0x0001e20000100800 */
[----:B------:R-:W-:-:S02]  /*0bf0*/  PLOP3.LUT P0, PT, PT, PT, UP0, 0x80, 0x0 ;  /* 0x000000000000781c */ /* 0x000fc40003f0f008 */
        /* <DEDUP_REMOVED lines=111> */
[----:B------:R-:W-:-:S03]  /*12f0*/  CS2R R84, SRZ ;  /* 0x0000000000547805 */ /* 0x000fc6000001ff00 */
[----:B------:R0:W-:Y:S04]  /*1300*/  STL [R1+0x88], RZ ;  /* 0x000088ff01007387 */ /* 0x0001e80000100800 */
        /* <DEDUP_REMOVED lines=28> */
[----:B------:R0:W-:Y:S01]  /*14d0*/  STL [R1+0xfc], RZ ;  /* 0x0000fcff01007387 */ /* 0x0001e20000100800 */
[----:B------:R-:W-:Y:S05]  /*14e0*/  @!P0 BRA `(.L_x_14) ;  /* 0x0000004800b88947 */ /* 0x000fea0003800000 */
[----:B------:R-:W-:-:S13]  /*14f0*/  R2UR UR4, R3 ;  /* 0x00000000030472ca */ /* 0x000fda00000e0000 */
[----:B------:R-:W-:-:S04]  /*1500*/  ULOP3.LUT UR4, UR4, 0x1, URZ, 0xfc, !UPT ;  /* 0x0000000104047892 */ /* 0x000fc8000f8efc3f */
[----:B------:R-:W-:-:S06]  /*1510*/  UISETP.NE.AND UP0, UPT, UR4, 0x3, UPT ;  /* 0x000000030400788c */ /* 0x000fcc000bf05270 */
[----:B------:R-:W-:-:S13]  /*1520*/  PLOP3.LUT P1, PT, PT, PT, UP0, 0x80, 0x0 ;  /* 0x000000000000781c */ /* 0x000fda0003f2f008 */
[----:B------:R-:W-:Y:S05]  /*1530*/  @!P1 BRA `(.L_x_15) ;  /* 0x0000000000049947 */ /* 0x000fea0003800000 */
[----:B------:R-:W-:Y:S01]  /*1540*/  BPT.TRAP 0x1 ;  /* 0x000000040000795c */ /* 0x000fe20000300000 */
.L_x_15:
[----:B------:R-:W1:Y:S01]  /*1550*/  S2UR UR5, SR_CgaCtaId ;  /* 0x00000000000579c3 */ /* 0x000e620000008800 */
[----:B------:R-:W-:Y:S01]  /*1560*/  SHF.L.U32 R2, RZ, 0x1f, RZ ;  /* 0x0000001fff027819 */ /* 0x000fe200000006ff */
[----:B------:R-:W-:Y:S02]  /*1570*/  UMOV UR4, 0x400 ;  /* 0x0000040000047882 */ /* 0x000fe40000000000 */
[----:B-1----:R-:W-:-:S12]  /*1580*/  ULEA UR4, UR5, UR4, 0x18 ;  /* 0x0000000405047291 */ /* 0x002fd8000f8ec03f */
.L_x_16:
[----:B-1----:R-:W-:-:S04]  /*1590*/  IMAD.U32 R7, RZ, RZ, UR4 ;  /* 0x00000004ff077e24 */ /* 0x002fc8000f8e00ff */
[----:B------:R1:W2:Y:S03]  /*15a0*/  SYNCS.PHASECHK.TRANS64.TRYWAIT P1, [R7+URZ+0x30000], R2 ;  /* 0x03000002070075a7 */ /* 0x0002a6000802017f */
[----:B--2---:R-:W-:Y:S05]  /*15b0*/  @!P1 NANOSLEEP.SYNCS 0x989680 ;  /* 0x009896800000995d */ /* 0x004fea0003900000 */
[----:B------:R-:W2:Y:S02]  /*15c0*/  @!P1 SYNCS.PHASECHK.TRANS64 P1, [R7+URZ+0x30000], R2 ;  /* 0x03000002070095a7 */ /* 0x000ea4000802007f */
[----:B--2---:R-:W-:Y:S05]  /*15d0*/  @!P1 BRA `(.L_x_16) ;  /* 0xfffffffc00ec9947 */ /* 0x004fea000383ffff */
[----:B------:R-:W-:Y:S01]  /*15e0*/  UIADD3 UR5, UR4, 0x20000, URZ ;  /* 0x0002000004057890 */ /* 0x000fe2000fffe03f */
[----:B------:R-:W-:Y:S01]  /*15f0*/  WARPGROUP.ARRIVE ;  /* 0x00000000000079c5 */ /* 0x000fe20000000000 */
[----:B------:R-:W-:Y:S01]  /*1600*/  USHF.R.U32.HI UR4, URZ, 0x4, UR4 ;  /* 0x000000043f047899 */ /* 0x000fe20008011604 */
[----:B------:R2:W-:Y:S01]  /*1610*/  STL [R1+0x17c], R5 ;  /* 0x00017c0501007387 */ /* 0x0005e20000100800 */
[----:B------:R-:W-:Y:S02]  /*1620*/  USHF.R.U32.HI UR5, URZ, 0x4, UR5 ;  /* 0x000000043f057899 */ /* 0x000fe40008011605 */
[----:B------:R-:W-:Y:S01]  /*1630*/  ULOP3.LUT UR4, UR4, 0x3fff, URZ, 0xc0, !UPT ;  /* 0x00003fff04047892 */ /* 0x000fe2000f8ec03f */
[----:B------:R3:W-:Y:S01]  /*1640*/  STL [R1+0x178], R4 ;  /* 0x0001780401007387 */ /* 0x0007e20000100800 */
[----:B------:R-:W-:Y:S02]  /*1650*/  ULOP3.LUT UR5, UR5, 0x3fff, URZ, 0xc0, !UPT ;  /* 0x00003fff05057892 */ /* 0x000fe4000f8ec03f */
[----:B------:R-:W-:Y:S01]  /*1660*/  ULOP3.LUT UR6, UR4, 0x10000, URZ, 0xfc, !UPT ;  /* 0x0001000004067892 */ /* 0x000fe2000f8efc3f */
[----:B------:R4:W-:Y:S01]  /*1670*/  STL [R1+0x174], R3 ;  /* 0x0001740301007387 */ /* 0x0009e20000100800 */
[----:B------:R-:W-:Y:S01]  /*1680*/  ULOP3.LUT UR4, UR5, 0x10000, URZ, 0xfc, !UPT ;  /* 0x0001000005047892 */ /* 0x000fe2000f8efc3f */
[----:B------:R-:W-:Y:S01]  /*1690*/  UMOV UR13, 0x40000080 ;  /* 0x40000080000d7882 */ /* 0x000fe20000000000 */
[----:B------:R-:W-:Y:S01]  /*16a0*/  UMOV UR15, 0x40000080 ;  /* 0x40000080000f7882 */ /* 0x000fe20000000000 */
[----:B------:R0:W-:Y:S02]  /*16b0*/  STL [R1+0x170], R0 ;  /* 0x0001700001007387 */ /* 0x0001e40000100800 */
[----:B------:R-:W-:-:S02]  /*16c0*/  UMOV UR12, UR6 ;  /* 0x00000006000c7c82 */ /* 0x000fc40008000000 */
[----:B------:R-:W-:Y:S02]  /*16d0*/  UMOV UR14, UR4 ;  /* 0x00000004000e7c82 */ /* 0x000fe40008000000 */
[----:B------:R-:W-:Y:S01]  /*16e0*/  HGMMA.64x128x8.F32.TF32 R68, gdesc[UR12], RZ, !UPT, gsb0 ;  /* 0x05e000000c4479f0 */ /* 0x000fe2000c0028ff */
[----:B------:R-:W-:Y:S01]  /*16f0*/  UIADD3 UR12, UR6, 0x400, URZ ;  /* 0x00000400060c7890 */ /* 0x000fe2000fffe03f */
[----:B------:R-:W-:Y:S01]  /*1700*/  UMOV UR13, 0x40000080 ;  /* 0x40000080000d7882 */ /* 0x000fe20000000000 */
[----:B------:R-:W-:Y:S02]  /*1710*/  WARPGROUP.DEPBAR.LE gsb0, 0x0 ;  /* 0x00008000000079c5 */ /* 0x000fe40000010000 */
[----:B------:R-:W-:Y:S01]  /*1720*/  WARPGROUP.ARRIVE ;  /* 0x00000000000079c5 */ /* 0x000fe20000000000 */
[----:B------:R-:W-:Y:S01]  /*1730*/  IMAD.MOV.U32 R44, RZ, RZ, R88 ;  /* 0x000000ffff2c7224 */ /* 0x000fe200078e0058 */
[----:B------:R-:W-:Y:S01]  /*1740*/  MOV R35, R97 ;  /* 0x0000006100237202 */ /* 0x000fe20000000f00 */
[----:B------:R-:W-:Y:S01]  /*1750*/  IMAD.MOV.U32 R43, RZ, RZ, R89 ;  /* 0x000000ffff2b7224 */ /* 0x000fe200078e0059 */
[----:B------:R-:W-:Y:S01]  /*1760*/  MOV R24, R108 ;  /* 0x0000006c00187202 */ /* 0x000fe20000000f00 */
[----:B------:R-:W-:-:S02]  /*1770*/  IMAD.MOV.U32 R42, RZ, RZ, R90 ;  /* 0x000000ffff2a7224 */ /* 0x000fc400078e005a */
[----:B------:R-:W-:Y:S01]  /*1780*/  HGMMA.64x128x8.F32.TF32 R152, gdesc[UR12], RZ, !UPT, gsb0 ;  /* 0x05e000000c9879f0 */ /* 0x000fe2000c0028ff */
[----:B------:R-:W-:Y:S01]  /*1790*/  UIADD3 UR12, UR6, 0x800, URZ ;  /* 0x00000800060c7890 */ /* 0x000fe2000fffe03f */
[----:B------:R-:W-:Y:S01]  /*17a0*/  IMAD.MOV.U32 R41, RZ, RZ, R91 ;  /* 0x000000ffff297224 */ /* 0x000fe200078e005b */
[----:B------:R-:W-:Y:S01]  /*17b0*/  MOV R13, R119 ;  /* 0x00000077000d7202 */ /* 0x000fe20000000f00 */
[----:B------:R-:W-:Y:S01]  /*17c0*/  IMAD.MOV.U32 R40, RZ, RZ, R92 ;  /* 0x000000ffff287224 */ /* 0x000fe200078e005c */
[----:B-1----:R-:W-:Y:S01]  /*17d0*/  MOV R2, R130 ;  /* 0x0000008200027202 */ /* 0x002fe20000000f00 */
[----:B------:R-:W-:Y:S01]  /*17e0*/  IMAD.MOV.U32 R39, RZ, RZ, R93 ;  /* 0x000000ffff277224 */ /* 0x000fe200078e005d */
[----:B------:R-:W-:Y:S01]  /*17f0*/  UMOV UR13, 0x40000080 ;  /* 0x40000080000d7882 */ /* 0x000fe20000000000 */
[----:B------:R-:W-:Y:S01]  /*1800*/  IMAD.MOV.U32 R38, RZ, RZ, R94 ;  /* 0x000000ffff267224 */ /* 0x000fe200078e005e */
[----:B------:R-:W-:Y:S01]  /*1810*/  MOV R57, R75 ;  /* 0x0000004b00397202 */ /* 0x000fe20000000f00 */
[----:B------:R-:W-:Y:S01]  /*1820*/  IMAD.MOV.U32 R37, RZ, RZ, R95 ;  /* 0x000000ffff257224 */ /* 0x000fe200078e005f */
[----:B------:R-:W-:Y:S01]  /*1830*/  MOV R46, R86 ;  /* 0x00000056002e7202 */ /* 0x000fe20000000f00 */
[----:B------:R-:W-:-:S02]  /*1840*/  IMAD.MOV.U32 R36, RZ, RZ, R96 ;  /* 0x000000ffff247224 */ /* 0x000fc400078e0060 */
[----:B------:R-:W-:Y:S02]  /*1850*/  IMAD.MOV.U32 R34, RZ, RZ, R98 ;  /* 0x000000ffff227224 */ /* 0x000fe400078e0062 */
[----:B------:R-:W-:Y:S02]  /*1860*/  IMAD.MOV.U32 R33, RZ, RZ, R99 ;  /* 0x000000ffff217224 */ /* 0x000fe400078e0063 */
[----:B------:R-:W-:Y:S02]  /*1870*/  IMAD.MOV.U32 R32, RZ, RZ, R100 ;  /* 0x000000ffff207224 */ /* 0x000fe400078e0064 */
[----:B------:R-:W-:Y:S01]  /*1880*/  IMAD.MOV.U32 R31, RZ, RZ, R101 ;  /* 0x000000ffff1f7224 */ /* 0x000fe200078e0065 */
[----:B------:R-:W-:Y:S01]  /*1890*/  MOV R219, R33 ;  /* 0x0000002100db7202 */ /* 0x000fe20000000f00 */
[----:B------:R-:W-:Y:S02]  /*18a0*/  IMAD.MOV.U32 R30, RZ, RZ, R102 ;  /* 0x000000ffff1e7224 */ /* 0x000fe400078e0066 */
[----:B------:R-:W-:-:S02]  /*18b0*/  IMAD.MOV.U32 R29, RZ, RZ, R103 ;  /* 0x000000ffff1d7224 */ /* 0x000fc400078e0067 */
[----:B------:R-:W-:Y:S02]  /*18c0*/  IMAD.MOV.U32 R28, RZ, RZ, R104 ;  /* 0x000000ffff1c7224 */ /* 0x000fe400078e0068 */
[----:B------:R-:W-:Y:S02]  /*18d0*/  IMAD.MOV.U32 R27, RZ, RZ, R105 ;  /* 0x000000ffff1b7224 */ /* 0x000fe400078e0069 */
[----:B------:R-:W-:Y:S02]  /*18e0*/  IMAD.MOV.U32 R26, RZ, RZ, R106 ;  /* 0x000000ffff1a7224 */ /* 0x000fe400078e006a */
[----:B------:R-:W-:Y:S02]  /*18f0*/  IMAD.MOV.U32 R25, RZ, RZ, R107 ;  /* 0x000000ffff197224 */ /* 0x000fe400078e006b */
[----:B------:R-:W-:Y:S02]  /*1900*/  IMAD.MOV.U32 R23, RZ, RZ, R109 ;  /* 0x000000ffff177224 */ /* 0x000fe400078e006d */
[----:B------:R-:W-:-:S02]  /*1910*/  IMAD.MOV.U32 R22, RZ, RZ, R110 ;  /* 0x000000ffff167224 */ /* 0x000fc400078e006e */
[----:B------:R-:W-:Y:S02]  /*1920*/  IMAD.MOV.U32 R21, RZ, RZ, R111 ;  /* 0x000000ffff157224 */ /* 0x000fe400078e006f */
[----:B------:R-:W-:Y:S01]  /*1930*/  IMAD.MOV.U32 R20, RZ, RZ, R112 ;  /* 0x000000ffff147224 */ /* 0x000fe200078e0070 */
[----:B------:R-:W-:Y:S01]  /*1940*/  MOV R230, R22 ;  /* 0x0000001600e67202 */ /* 0x000fe20000000f00 */
[----:B------:R-:W-:Y:S02]  /*1950*/  IMAD.MOV.U32 R19, RZ, RZ, R113 ;  /* 0x000000ffff137224 */ /* 0x000fe400078e0071 */
[----:B------:R-:W-:Y:S02]  /*1960*/  IMAD.MOV.U32 R18, RZ, RZ, R114 ;  /* 0x000000ffff127224 */ /* 0x000fe400078e0072 */
[----:B------:R-:W-:Y:S02]  /*1970*/  IMAD.MOV.U32 R17, RZ, RZ, R115 ;  /* 0x000000ffff117224 */ /* 0x000fe400078e0073 */
[----:B------:R-:W-:-:S02]  /*1980*/  IMAD.MOV.U32 R16, RZ, RZ, R116 ;  /* 0x000000ffff107224 */ /* 0x000fc400078e0074 */
[----:B------:R-:W-:Y:S02]  /*1990*/  IMAD.MOV.U32 R15, RZ, RZ, R117 ;  /* 0x000000ffff0f7224 */ /* 0x000fe400078e0075 */
[----:B------:R-:W-:Y:S02]  /*19a0*/  IMAD.MOV.U32 R14, RZ, RZ, R118 ;  /* 0x000000ffff0e7224 */ /* 0x000fe400078e0076 */
[----:B------:R-:W-:Y:S02]  /*19b0*/  IMAD.MOV.U32 R12, RZ, RZ, R120 ;  /* 0x000000ffff0c7224 */ /* 0x000fe400078e0078 */
[----:B------:R-:W-:Y:S02]  /*19c0*/  IMAD.MOV.U32 R11, RZ, RZ, R121 ;  /* 0x000000ffff0b7224 */ /* 0x000fe400078e0079 */
[----:B------:R-:W-:Y:S02]  /*19d0*/  IMAD.MOV.U32 R10, RZ, RZ, R122 ;  /* 0x000000ffff0a7224 */ /* 0x000fe400078e007a */
[----:B------:R-:W-:Y:S01]  /*19e0*/  IMAD.MOV.U32 R9, RZ, RZ, R123 ;  /* 0x000000ffff097224 */ /* 0x000fe200078e007b */
[----:B------:R-:W-:Y:S01]  /*19f0*/  MOV R241, R11 ;  /* 0x0000000b00f17202 */ /* 0x000fe20000000f00 */
[----:B------:R-:W-:-:S02]  /*1a00*/  IMAD.MOV.U32 R8, RZ, RZ, R124 ;  /* 0x000000ffff087224 */ /* 0x000fc400078e007c */
[----:B------:R-:W-:Y:S02]  /*1a10*/  IMAD.MOV.U32 R7, RZ, RZ, R125 ;  /* 0x000000ffff077224 */ /* 0x000fe400078e007d */
[----:B------:R-:W-:Y:S02]  /*1a20*/  IMAD.MOV.U32 R6, RZ, RZ, R126 ;  /* 0x000000ffff067224 */ /* 0x000fe400078e007e */
[----:B--2---:R-:W-:Y:S02]  /*1a30*/  IMAD.MOV.U32 R5, RZ, RZ, R127 ;  /* 0x000000ffff057224 */ /* 0x004fe400078e007f */
[----:B---3--:R-:W-:Y:S02]  /*1a40*/  IMAD.MOV.U32 R4, RZ, RZ, R128 ;  /* 0x000000ffff047224 */ /* 0x008fe400078e0080 */
[----:B----4-:R-:W-:Y:S02]  /*1a50*/  IMAD.MOV.U32 R3, RZ, RZ, R129 ;  /* 0x000000ffff037224 */ /* 0x010fe400078e0081 */
[----:B0-----:R-:W-:-:S02]  /*1a60*/  IMAD.MOV.U32 R0, RZ, RZ, R131 ;  /* 0x000000ffff007224 */ /* 0x001fc400078e0083 */
[----:B------:R-:W-:Y:S02]  /*1a70*/  IMAD.MOV.U32 R64, RZ, RZ, R68 ;  /* 0x000000ffff407224 */ /* 0x000fe400078e0044 */
[----:B------:R-:W-:Y:S02]  /*1a80*/  IMAD.MOV.U32 R63, RZ, RZ, R69 ;  /* 0x000000ffff3f7224 */ /* 0x000fe400078e0045 */
        /* <DEDUP_REMOVED lines=26> */
[----:B------:R-:W-:Y:S01]  /*1c30*/  IMAD.MOV.U32 R227, RZ, RZ, R25 ;  /* 0x000000ffffe37224 */ /* 0x000fe200078e0019 */
[----:B------:R-:W-:Y:S02]  /*1c40*/  WARPGROUP.DEPBAR.LE gsb0, 0x0 ;  /* 0x00008000000079c5 */ /* 0x000fe40000010000 */
[----:B------:R-:W-:Y:S01]  /*1c50*/  WARPGROUP.ARRIVE ;  /* 0x00000000000079c5 */ /* 0x000fe20000000000 */
[----:B------:R0:W-:Y:S01]  /*1c60*/  STL.64 [R1+0x5c8], R214 ;  /* 0x0005c8d601007387 */ /* 0x0001e20000100a00 */
[----:B------:R-:W-:-:S02]  /*1c70*/  IMAD.MOV.U32 R228, RZ, RZ, R24 ;  /* 0x000000ffffe47224 */ /* 0x000fc400078e0018 */
[----:B------:R-:W-:Y:S01]  /*1c80*/  IMAD.MOV.U32 R229, RZ, RZ, R23 ;  /* 0x000000ffffe57224 */ /* 0x000fe200078e0017 */
[----:B------:R1:W-:Y:S01]  /*1c90*/  STL.64 [R1+0x5c0], R212 ;  /* 0x0005c0d401007387 */ /* 0x0003e20000100a00 */
[----:B------:R-:W-:Y:S01]  /*1ca0*/  HGMMA.64x128x8.F32.TF32 R88, gdesc[UR12], RZ, !UPT, gsb0 ;  /* 0x05e000000c5879f0 */ /* 0x000fe2000c0028ff */
[----:B------:R-:W-:Y:S01]  /*1cb0*/  UIADD3 UR12, UR6, 0xc00, URZ ;  /* 0x00000c00060c7890 */ /* 0x000fe2000fffe03f */
[----:B------:R-:W-:Y:S01]  /*1cc0*/  IMAD.MOV.U32 R231, RZ, RZ, R21 ;  /* 0x000000ffffe77224 */ /* 0x000fe200078e0015 */
[----:B------:R2:W-:Y:S01]  /*1cd0*/  STL.64 [R1+0x5b8], R210 ;  /* 0x0005b8d201007387 */ /* 0x0005e20000100a00 */
[----:B------:R-:W-:Y:S01]  /*1ce0*/  UMOV UR13, 0x40000080 ;  /* 0x40000080000d7882 */ /* 0x000fe20000000000 */
[----:B------:R-:W-:Y:S02]  /*1cf0*/  IMAD.MOV.U32 R232, RZ, RZ, R20 ;  /* 0x000000ffffe87224 */ /* 0x000fe400078e0014 */
[----:B------:R3:W-:Y:S01]  /*1d00*/  STL.64 [R1+0x5b0], R208 ;  /* 0x0005b0d001007387 */ /* 0x0007e20000100a00 */
[----:B0-----:R-:W-:-:S02]  /*1d10*/  IMAD.MOV.U32 R214, RZ, RZ, R38 ;  /* 0x000000ffffd67224 */ /* 0x001fc400078e0026 */
[----:B------:R-:W-:Y:S01]  /*1d20*/  IMAD.MOV.U32 R215, RZ, RZ, R37 ;  /* 0x000000ffffd77224 */ /* 0x000fe200078e0025 */
[----:B------:R0:W-:Y:S01]  /*1d30*/  STL.64 [R1+0x5a8], R206 ;  /* 0x0005a8ce01007387 */ /* 0x0001e20000100a00 */
[----:B-1----:R-:W-:Y:S02]  /*1d40*/  IMAD.MOV.U32 R212, RZ, RZ, R40 ;  /* 0x000000ffffd47224 */ /* 0x002fe400078e0028 */
[----:B------:R-:W-:Y:S01]  /*1d50*/  IMAD.MOV.U32 R213, RZ, RZ, R39 ;  /* 0x000000ffffd57224 */ /* 0x000fe200078e0027 */
[----:B------:R1:W-:Y:S01]  /*1d60*/  STL.64 [R1+0x5a0], R204 ;  /* 0x0005a0cc01007387 */ /* 0x0003e20000100a00 */
[----:B--2---:R-:W-:Y:S02]  /*1d70*/  IMAD.MOV.U32 R210, RZ, RZ, R42 ;  /* 0x000000ffffd27224 */ /* 0x004fe400078e002a */
[----:B------:R-:W-:Y:S01]  /*1d80*/  IMAD.MOV.U32 R211, RZ, RZ, R41 ;  /* 0x000000ffffd37224 */ /* 0x000fe200078e0029 */
[----:B------:R2:W-:Y:S01]  /*1d90*/  STL.64 [R1+0x598], R202 ;  /* 0x000598ca01007387 */ /* 0x0005e20000100a00 */
[----:B---3--:R-:W-:Y:S01]  /*1da0*/  MOV R208, R44 ;  /* 0x0000002c00d07202 */ /* 0x008fe20000000f00 */
[----:B------:R-:W-:-:S02]  /*1db0*/  IMAD.MOV.U32 R209, RZ, RZ, R43 ;  /* 0x000000ffffd17224 */ /* 0x000fc400078e002b */
[----:B------:R3:W-:Y:S01]  /*1dc0*/  STL.64 [R1+0x590], R200 ;  /* 0x000590c801007387 */ /* 0x0007e20000100a00 */
[----:B0-----:R-:W-:Y:S02]  /*1dd0*/  IMAD.MOV.U32 R206, RZ, RZ, R46 ;  /* 0x000000ffffce7224 */ /* 0x001fe400078e002e */
        /* <DEDUP_REMOVED lines=8> */
[----:B---3--:R-:W-:-:S02]  /*1e60*/  IMAD.MOV.U32 R200, RZ, RZ, R52 ;  /* 0x000000ffffc87224 */ /* 0x008fc400078e0034 */
[----:B------:R-:W-:Y:S01]  /*1e70*/  IMAD.MOV.U32 R201, RZ, RZ, R51 ;  /* 0x000000ffffc97224 */ /* 0x000fe200078e0033 */
[----:B------:R3:W-:Y:S01]  /*1e80*/  STL.64 [R1+0x570], R192 ;  /* 0x000570c001007387 */ /* 0x0007e20000100a00 */
[----:B0-----:R-:W-:Y:S02]  /*1e90*/  IMAD.MOV.U32 R198, RZ, RZ, R54 ;  /* 0x000000ffffc67224 */ /* 0x001fe400078e0036 */
[----:B------:R-:W-:Y:S01]  /*1ea0*/  IMAD.MOV.U32 R199, RZ, RZ, R53 ;  /* 0x000000ffffc77224 */ /* 0x000fe200078e0035 */
[----:B------:R0:W-:Y:S01]  /*1eb0*/  STL.64 [R1+0x568], R190 ;  /* 0x000568be01007387 */ /* 0x0001e20000100a00 */
[----:B-1----:R-:W-:Y:S01]  /*1ec0*/  IMAD.MOV.U32 R196, RZ, RZ, R56 ;  /* 0x000000ffffc47224 */ /* 0x002fe200078e0038 */
[----:B------:R-:W-:Y:S01]  /*1ed0*/  MOV R197, R55 ;  /* 0x0000003700c57202 */ /* 0x000fe20000000f00 */
[----:B------:R-:W-:Y:S01]  /*1ee0*/  IMAD.MOV.U32 R233, RZ, RZ, R19 ;  /* 0x000000ffffe97224 */ /* 0x000fe200078e0013 */
[----:B------:R1:W-:Y:S01]  /*1ef0*/  STL.64 [R1+0x560], R188 ;  /* 0x000560bc01007387 */ /* 0x0003e20000100a00 */
[----:B--2---:R-:W-:-:S02]  /*1f00*/  IMAD.MOV.U32 R194, RZ, RZ, R58 ;  /* 0x000000ffffc27224 */ /* 0x004fc400078e003a */
[----:B------:R-:W-:Y:S02]  /*1f10*/  IMAD.MOV.U32 R195, RZ, RZ, R57 ;  /* 0x000000ffffc37224 */ /* 0x000fe400078e0039 */
[----:B---3--:R-:W-:Y:S02]  /*1f20*/  IMAD.MOV.U32 R192, RZ, RZ, R60 ;  /* 0x000000ffffc07224 */ /* 0x008fe400078e003c */
[----:B------:R-:W-:Y:S02]  /*1f30*/  IMAD.MOV.U32 R193, RZ, RZ, R59 ;  /* 0x000000ffffc17224 */ /* 0x000fe400078e003b */
[----:B0-----:R-:W-:Y:S02]  /*1f40*/  IMAD.MOV.U32 R190, RZ, RZ, R62 ;  /* 0x000000ffffbe7224 */ /* 0x001fe400078e003e */
[----:B------:R-:W-:Y:S02]  /*1f50*/  IMAD.MOV.U32 R191, RZ, RZ, R61 ;  /* 0x000000ffffbf7224 */ /* 0x000fe400078e003d */
[----:B-1----:R-:W-:-:S02]  /*1f60*/  IMAD.MOV.U32 R188, RZ, RZ, R64 ;  /* 0x000000ffffbc7224 */ /* 0x002fc400078e0040 */
        /* <DEDUP_REMOVED lines=18> */
[----:B------:R-:W-:-:S02]  /*2090*/  WARPGROUP.DEPBAR.LE gsb0, 0x0 ;  /* 0x00008000000079c5 */ /* 0x000fc40000010000 */
[----:B------:R-:W-:-:S06]  /*20a0*/  WARPGROUP.ARRIVE ;  /* 0x00000000000079c5 */ /* 0x000fcc0000000000 */
[----:B------:R-:W-:Y:S01]  /*20b0*/  HGMMA.64x128x8.F32.TF32 R24, gdesc[UR12], RZ, !UPT, gsb0 ;  /* 0x05e000000c1879f0 */ /* 0x000fe2000c0028ff */
[----:B------:R-:W-:Y:S02]  /*20c0*/  UIADD3 UR12, UR6, 0x2, URZ ;  /* 0x00000002060c7890 */ /* 0x000fe4000fffe03f */
[----:B------:R-:W-:Y:S01]  /*20d0*/  UIADD3 UR14, UR4, 0x2, URZ ;  /* 0x00000002040e7890 */ /* 0x000fe2000fffe03f */
[----:B------:R-:W-:Y:S01]  /*20e0*/  UMOV UR13, 0x40000080 ;  /* 0x40000080000d7882 */ /* 0x000fe20000000000 */
[----:B------:R-:W-:Y:S01]  /*20f0*/  UMOV UR15, 0x40000080 ;  /* 0x40000080000f7882 */ /* 0x000fe20000000000 */
[----:B------:R-:W-:Y:S02]  /*2100*/  WARPGROUP.DEPBAR.LE gsb0, 0x0 ;  /* 0x00008000000079c5 */ /* 0x000fe40000010000 */
[----:B------:R-:W-:-:S06]  /*2110*/  WARPGROUP.ARRIVE ;  /* 0x00000000000079c5 */ /* 0x000fcc0000000000 */
[----:B------:R-:W-:Y:S03]  /*2120*/  HGMMA.64x128x8.F32.TF32 R188, gdesc[UR12], R188, gsb0 ;  /* 0x05e000000cbc79f0 */ /* 0x000fe600080028bc */
[----:B------:R-:W-:Y:S02]  /*2130*/  WARPGROUP.DEPBAR.LE gsb0, 0x0 ;  /* 0x00008000000079c5 */ /* 0x000fe40000010000 */
[----:B------:R-:W-:Y:S04]  /*2140*/  STL.64 [R1], R188 ;  /* 0x000000bc01007387 */ /* 0x000fe80000100a00 */
[----:B------:R-:W-:Y:S04]  /*2150*/  STL.64 [R1+0x8], R190 ;  /* 0x000008be01007387 */ /* 0x000fe80000100a00 */
        /* <DEDUP_REMOVED lines=11> */
[----:B------:R0:W-:Y:S04]  /*2210*/  STL.64 [R1+0x68], R214 ;  /* 0x000068d601007387 */ /* 0x0001e80000100a00 */
        /* <DEDUP_REMOVED lines=18> */
[----:B0-----:R-:W2:Y:S04]  /*2340*/  LDL.LU.64 R214, [R1+0x5c8] ;  /* 0x0005c80001d67983 */ /* 0x001ea80000300a00 */
[----:B------:R-:W2:Y:S04]  /*2350*/  LDL.LU.64 R212, [R1+0x5c0] ;  /* 0x0005c00001d47983 */ /* 0x000ea80000300a00 */
        /* <DEDUP_REMOVED lines=11> */
[----:B------:R-:W2:Y:S01]  /*2410*/  LDL.LU.64 R188, [R1+0x560] ;  /* 0x0005600001bc7983 */ /* 0x000ea20000300a00 */
[----:B------:R-:W-:Y:S01]  /*2420*/  UIADD3 UR12, UR6, 0x402, URZ ;  /* 0x00000402060c7890 */ /* 0x000fe2000fffe03f */
[----:B------:R-:W-:Y:S01]  /*2430*/  UMOV UR13, 0x40000080 ;  /* 0x40000080000d7882 */ /* 0x000fe20000000000 */
[----:B--2---:R-:W-:-:S07]  /*2440*/  WARPGROUP.ARRIVE ;  /* 0x00000000000079c5 */ /* 0x004fce0000000000 */
[----:B------:R-:W-:Y:S01]  /*2450*/  HGMMA.64x128x8.F32.TF32 R152, gdesc[UR12], R152, gsb0 ;  /* 0x05e000000c9879f0 */ /* 0x000fe20008002898 */
[----:B------:R-:W-:Y:S02]  /*2460*/  UIADD3 UR12, UR6, 0x802, URZ ;  /* 0x00000802060c7890 */ /* 0x000fe4000fffe03f */
[----:B------:R-:W-:Y:S02]  /*2470*/  WARPGROUP.DEPBAR.LE gsb0, 0x0 ;  /* 0x00008000000079c5 */ /* 0x000fe40000010000 */
        /* <DEDUP_REMOVED lines=32> */
[----:B0-----:R-:W2:Y:S04]  /*2680*/  LDL.LU.64 R152, [R1] ;  /* 0x0000000001987983 */ /* 0x001ea80000300a00 */
        /* <DEDUP_REMOVED lines=31> */
[----:B------:R-:W-:Y:S01]  /*2880*/  WARPGROUP.ARRIVE ;  /* 0x00000000000079c5 */ /* 0x000fe20000000000 */
[----:B------:R-:W-:-:S05]  /*2890*/  UMOV UR13, 0x40000080 ;  /* 0x40000080000d7882 */ /* 0x000fca0000000000 */
[----:B------:R-:W-:Y:S01]  /*28a0*/  HGMMA.64x128x8.F32.TF32 R88, gdesc[UR12], R88, gsb0 ;  /* 0x05e000000c5879f0 */ /* 0x000fe20008002858 */
[----:B------:R-:W-:Y:S01]  /*28b0*/  UIADD3 UR12, UR6, 0xc02, URZ ;  /* 0x00000c02060c7890 */ /* 0x000fe2000fffe03f */
[----:B------:R-:W-:Y:S01]  /*28c0*/  UMOV UR13, 0x40000080 ;  /* 0x40000080000d7882 */ /* 0x000fe20000000000 */
[----:B------:R-:W-:Y:S02]  /*28d0*/  WARPGROUP.DEPBAR.LE gsb0, 0x0 ;  /* 0x00008000000079c5 */ /* 0x000fe40000010000 */
[----:B------:R-:W-:-:S07]  /*28e0*/  WARPGROUP.ARRIVE ;  /* 0x00000000000079c5 */ /* 0x000fce0000000000 */
[----:B------:R-:W-:Y:S01]  /*28f0*/  HGMMA.64x128x8.F32.TF32 R24, gdesc[UR12], R24, gsb0 ;  /* 0x05e000000c1879f0 */ /* 0x000fe20008002818 */
[----:B------:R-:W-:Y:S02]  /*2900*/  UIADD3 UR12, UR6, 0x4, URZ ;  /* 0x00000004060c7890 */ /* 0x000fe4000fffe03f */
[----:B------:R-:W-:Y:S01]  /*2910*/  UIADD3 UR14, UR4, 0x4, URZ ;  /* 0x00000004040e7890 */ /* 0x000fe2000fffe03f */
[----:B------:R-:W-:Y:S01]  /*2920*/  UMOV UR13, 0x40000080 ;  /* 0x40000080000d7882 */ /* 0x000fe20000000000 */
[----:B------:R-:W-:Y:S01]  /*2930*/  UMOV UR15, 0x40000080 ;  /* 0x40000080000f7882 */ /* 0x000fe20000000000 */
[----:B------:R-:W-:Y:S02]  /*2940*/  WARPGROUP.DEPBAR.LE gsb0, 0x0 ;  /* 0x00008000000079c5 */ /* 0x000fe40000010000 */
[----:B--2---:R-:W-:-:S06]  /*2950*/  WARPGROUP.ARRIVE ;  /* 0x00000000000079c5 */ /* 0x004fcc0000000000 */
[----:B------:R-:W-:Y:S03]  /*2960*/  HGMMA.64x128x8.F32.TF32 R152, gdesc[UR12], R152, gsb0 ;  /* 0x05e000000c9879f0 */ /* 0x000fe60008002898 */
[----:B------:R-:W-:Y:S02]  /*2970*/  WARPGROUP.DEPBAR.LE gsb0, 0x0 ;  /* 0x00008000000079c5 */ /* 0x000fe40000010000 */
[----:B------:R-:W-:Y:S01]  /*2980*/  STL.64 [R1], R152 ;  /* 0x0000009801007387 */ /* 0x000fe20000100a00 */
[----:B------:R-:W-:Y:S01]  /*2990*/  IMAD.MOV.U32 R2, RZ, RZ, R214 ;  /* 0x000000ffff027224 */ /* 0x000fe200078e00d6 */
[----:B------:R-:W-:Y:S01]  /*29a0*/  MOV R5, R211 ;  /* 0x000000d300057202 */ /* 0x000fe20000000f00 */
[----:B------:R-:W-:Y:S01]  /*29b0*/  IMAD.MOV.U32 R0, RZ, RZ, R215 ;  /* 0x000000ffff007224 */ /* 0x000fe200078e00d7 */
[----:B------:R0:W-:Y:S01]  /*29c0*/  STL.64 [R1+0x8], R154 ;  /* 0x0000089a01007387 */ /* 0x0001e20000100a00 */
[----:B------:R-:W-:Y:S01]  /*29d0*/  IMAD.MOV.U32 R4, RZ, RZ, R212 ;  /* 0x000000ffff047224 */ /* 0x000fe200078e00d4 */
[----:B------:R-:W-:Y:S01]  /*29e0*/  MOV R16, R200 ;  /* 0x000000c800107202 */ /* 0x000fe20000000f00 */
[----:B------:R-:W-:Y:S01]  /*29f0*/  IMAD.MOV.U32 R3, RZ, RZ, R213 ;  /* 0x000000ffff037224 */ /* 0x000fe200078e00d5 */
[----:B------:R-:W2:Y:S01]  /*2a00*/  LDL.LU.64 R214, [R1+0x558] ;  /* 0x0005580001d67983 */ /* 0x000ea20000300a00 */
        /* <DEDUP_REMOVED lines=16> */
[----:B------:R-:W-:-:S02]  /*2b10*/  IMAD.MOV.U32 R13, RZ, RZ, R203 ;  /* 0x000000ffff0d7224 */ /* 0x000fc400078e00cb */
[----:B------:R-:W-:Y:S01]  /*2b20*/  IMAD.MOV.U32 R15, RZ, RZ, R201 ;  /* 0x000000ffff0f7224 */ /* 0x000fe200078e00c9 */
[----:B------:R-:W2:Y:S01]  /*2b30*/  LDL.LU.64 R204, [R1+0x530] ;  /* 0x0005300001cc7983 */ /* 0x000ea20000300a00 */
[----:B------:R-:W-:Y:S02]  /*2b40*/  IMAD.MOV.U32 R18, RZ, RZ, R198 ;  /* 0x000000ffff127224 */ /* 0x000fe400078e00c6 */
[----:B------:R-:W-:Y:S01]  /*2b50*/  IMAD.MOV.U32 R17, RZ, RZ, R199 ;  /* 0x000000ffff117224 */ /* 0x000fe200078e00c7 */
[----:B------:R-:W2:Y:S01]  /*2b60*/  LDL.LU.64 R202, [R1+0x528] ;  /* 0x0005280001ca7983 */ /* 0x000ea20000300a00 */
[----:B------:R-:W-:Y:S02]  /*2b70*/  IMAD.MOV.U32 R20, RZ, RZ, R196 ;  /* 0x000000ffff147224 */ /* 0x000fe400078e00c4 */
        /* <DEDUP_REMOVED lines=55> */
[----:B------:R-:W2:Y:S04]  /*2ef0*/  LDL.LU.64 R164, [R1+0x490] ;  /* 0x0004900001a47983 */ /* 0x000ea80000300a00 */
[----:B------:R-:W2:Y:S04]  /*2f00*/  LDL.LU.64 R162, [R1+0x488] ;  /* 0x0004880001a27983 */ /* 0x000ea80000300a00 */
[----:B------:R-:W2:Y:S04]  /*2f10*/  LDL.LU.64 R160, [R1+0x480] ;  /* 0x0004800001a07983 */ /* 0x000ea80000300a00 */
[----:B------:R-:W2:Y:S04]  /*2f20*/  LDL.LU.64 R158, [R1+0x478] ;  /* 0x00047800019e7983 */ /* 0x000ea80000300a00 */
[----:B------:R-:W2:Y:S04]  /*2f30*/  LDL.LU.64 R156, [R1+0x470] ;  /* 0x00047000019c7983 */ /* 0x000ea80000300a00 */
[----:B0-----:R-:W2:Y:S04]  /*2f40*/  LDL.LU.64 R154, [R1+0x468] ;  /* 0x00046800019a7983 */ /* 0x001ea80000300a00 */
[----:B------:R-:W2:Y:S01]  /*2f50*/  LDL.LU.64 R152, [R1+0x460] ;  /* 0x0004600001987983 */ /* 0x000ea20000300a00 */
[----:B------:R-:W-:Y:S01]  /*2f60*/  UIADD3 UR12, UR6, 0x404, URZ ;  /* 0x00000404060c7890 */ /* 0x000fe2000fffe03f */
[----:B------:R-:W-:Y:S01]  /*2f70*/  UMOV UR13, 0x40000080 ;  /* 0x40000080000d7882 */ /* 0x000fe20000000000 */
[----:B--2---:R-:W-:-:S07]  /*2f80*/  WARPGROUP.ARRIVE ;  /* 0x00000000000079c5 */ /* 0x004fce0000000000 */
[----:B------:R-:W-:Y:S01]  /*2f90*/  HGMMA.64x128x8.F32.TF32 R152, gdesc[UR12], R152, gsb0 ;  /* 0x05e000000c9879f0 */ /* 0x000fe20008002898 */
[----:B------:R-:W-:Y:S01]  /*2fa0*/  UIADD3 UR12, UR6, 0x804, URZ ;  /* 0x00000804060c7890 */ /* 0x000fe2000fffe03f */
[----:B------:R-:W-:Y:S01]  /*2fb0*/  UMOV UR13, 0x40000080 ;  /* 0x40000080000d7882 */ /* 0x000fe20000000000 */
        /* <DEDUP_REMOVED lines=15> */
[----:B0-----:R-:W2:Y:S04]  /*30b0*/  LDL.LU R188, [R1] ;  /* 0x0000000001bc7983 */ /* 0x001ea80000300800 */
[----:B------:R-:W2:Y:S04]  /*30c0*/  LDL.LU R189, [R1+0x4] ;  /* 0x0000040001bd7983 */ /* 0x000ea80000300800 */
[----:B------:R-:W2:Y:S04]  /*30d0*/  LDL.LU R190, [R1+0x8] ;  /* 0x0000080001be7983 */ /* 0x000ea80000300800 */
[----:B------:R-:W2:Y:S01]  /*30e0*/  LDL.LU R191, [R1+0xc] ;  /* 0x00000c0001bf7983 */ /* 0x000ea20000300800 */
[----:B------:R-:W-:-:S06]  /*30f0*/  WARPGROUP.ARRIVE ;  /* 0x00000000000079c5 */ /* 0x000fcc0000000000 */
[----:B------:R-:W-:Y:S01]  /*3100*/  HGMMA.64x128x8.F32.TF32 R88, gdesc[UR12], R88, gsb0 ;  /* 0x05e000000c5879f0 */ /* 0x000fe20008002858 */
[----:B------:R-:W-:Y:S01]  /*3110*/  UIADD3 UR12, UR6, 0xc04, URZ ;  /* 0x00000c04060c7890 */ /* 0x000fe2000fffe03f */
[----:B------:R-:W-:Y:S01]  /*3120*/  UMOV UR13, 0x40000080 ;  /* 0x40000080000d7882 */ /* 0x000fe20000000000 */
[----:B------:R-:W-:Y:S01]  /*3130*/  IMAD.MOV.U32 R193, RZ, RZ, R251 ;  /* 0x000000ffffc17224 */ /* 0x000fe200078e00fb */
[----:B------:R-:W-:Y:S01]  /*3140*/  MOV R198, R246 ;  /* 0x000000f600c67202 */ /* 0x000fe20000000f00 */
[----:B------:R-:W-:Y:S01]  /*3150*/  IMAD.MOV.U32 R194, RZ, RZ, R250 ;  /* 0x000000ffffc27224 */ /* 0x000fe200078e00fa */
[----:B------:R-:W-:Y:S01]  /*3160*/  MOV R209, R235 ;  /* 0x000000eb00d17202 */ /* 0x000fe20000000f00 */
        /* <DEDUP_REMOVED lines=9> */
[----:B------:R-:W-:Y:S01]  /*3200*/  IMAD.MOV.U32 R204, RZ, RZ, R240 ;  /* 0x000000ffffcc7224 */ /* 0x000fe200078e00f0 */
[----:B------:R-:W-:-:S02]  /*3210*/  WARPGROUP.DEPBAR.LE gsb0, 0x0 ;  /* 0x00008000000079c5 */ /* 0x000fc40000010000 */
[----:B------:R-:W-:-:S06]  /*3220*/  WARPGROUP.ARRIVE ;  /* 0x00000000000079c5 */ /* 0x000fcc0000000000 */
[----:B------:R-:W-:Y:S01]  /*3230*/  HGMMA.64x128x8.F32.TF32 R24, gdesc[UR12], R24, gsb0 ;  /* 0x05e000000c1879f0 */ /* 0x000fe20008002818 */
        /* <DEDUP_REMOVED lines=32> */
[----:B------:R-:W-:Y:S01]  /*3440*/  IMAD.MOV.U32 R251, RZ, RZ, R0 ;  /* 0x000000fffffb7224 */ /* 0x000fe200078e0000 */
        /* <DEDUP_REMOVED lines=141> */
[----:B------:R-:W-:Y:S01]  /*3d20*/  MOV R2, R214 ;  /* 0x000000d600027202 */ /* 0x000fe20000000f00 */
[----:B------:R-:W-:Y:S02]  /*3d30*/  IMAD.MOV.U32 R0, RZ, RZ, R215 ;  /* 0x000000ffff007224 */ /* 0x000fe400078e00d7 */
[----:B------:R0:W-:Y:S01]  /*3d40*/  STL.64 [R1+0x8], R154 ;  /* 0x0000089a01007387 */ /* 0x0001e20000100a00 */
        /* <DEDUP_REMOVED lines=12> */
[----:B------:R-:W-:Y:S01]  /*3e10*/  IMAD.MOV.U32 R12, RZ, RZ, R204 ;  /* 0x000000ffff0c7224 */ /* 0x000fe200078e00cc */
[----:B------:R-:W-:Y:S01]  /*3e20*/  MOV R13, R203 ;  /* 0x000000cb000d7202 */ /* 0x000fe20000000f00 */
        /* <DEDUP_REMOVED lines=34> */
[----:B------:R-:W-:-:S03]  /*4050*/  IMAD.MOV.U32 R216, RZ, RZ, R180 ;  /* 0x000000ffffd87224 */ /* 0x000fc600078e00b4 */
[----:B------:R-:W2:Y:S01]  /*4060*/  LDL.LU.64 R184, [R1+0x370] ;  /* 0x0003700001b87983 */ /* 0x000ea20000300a00 */
[----:B------:R-:W-:Y:S02]  /*4070*/  IMAD.MOV.U32 R230, RZ, RZ, R178 ;  /* 0x000000ffffe67224 */ /* 0x000fe400078e00b2 */
        /* <DEDUP_REMOVED lines=81> */
[----:B------:R-:W-:Y:S01]  /*4590*/  IMAD.MOV.U32 R204, RZ, RZ, R240 ;  /* 0x000000ffffcc7224 */ /* 0x000fe200078e00f0 */
[----:B------:R-:W-:Y:S02]  /*45a0*/  WARPGROUP.DEPBAR.LE gsb0, 0x0 ;  /* 0x00008000000079c5 */ /* 0x000fe40000010000 */
[----:B------:R-:W-:-:S06]  /*45b0*/  WARPGROUP.ARRIVE ;  /* 0x00000000000079c5 */ /* 0x000fcc0000000000 */
[----:B------:R-:W-:Y:S01]  /*45c0*/  HGMMA.64x128x8.F32.TF32 R24, gdesc[UR12], R24, gsb0 ;  /* 0x05e000000c1879f0 */ /* 0x000fe20008002818 */
        /* <DEDUP_REMOVED lines=337> */
[----:B------:R-:W-:Y:S01]  /*5ae0*/  UIADD3 UR12, UR6, 0x46, URZ ;  /* 0x00000046060c7890 */ /* 0x000fe2000fffe03f */
[----:B------:R-:W-:Y:S01]  /*5af0*/  IMAD.MOV.U32 R233, RZ, RZ, R23 ;  /* 0x000000ffffe97224 */ /* 0x000fe200078e0017 */
[----:B------:R-:W-:Y:S01]  /*5b00*/  UIADD3 UR14, UR4, 0x46, URZ ;  /* 0x00000046040e7890 */ /* 0x000fe2000fffe03f */
[----:B------:R-:W-:Y:S01]  /*5b10*/  IMAD.MOV.U32 R234, RZ, RZ, R22 ;  /* 0x000000ffffea7224 */ /* 0x000fe200078e0016 */
[----:B------:R-:W-:Y:S01]  /*5b20*/  UMOV UR13, 0x40000080 ;  /* 0x40000080000d7882 */ /* 0x000fe20000000000 */
[----:B------:R-:W-:Y:S01]  /*5b30*/  IMAD.MOV.U32 R235, RZ, RZ, R21 ;  /* 0x000000ffffeb7224 */ /* 0x000fe200078e0015 */
[----:B------:R-:W-:Y:S01]  /*5b40*/  UMOV UR15, 0x40000080 ;  /* 0x40000080000f7882 */ /* 0x000fe20000000000 */
[----:B------:R-:W-:Y:S01]  /*5b50*/  IMAD.MOV.U32 R236, RZ, RZ, R20 ;  /* 0x000000ffffec7224 */ /* 0x000fe200078e0014 */
[----:B------:R1:W5:Y:S01]  /*5b60*/  LDL.LU R5, [R1+0x17c] ;  /* 0x00017c0001057983 */ /* 0x0003620000300800 */
[----:B------:R-:W-:-:S03]  /*5b70*/  IMAD.MOV.U32 R239, RZ, RZ, R17 ;  /* 0x000000ffffef7224 */ /* 0x000fc600078e0011 */
[----:B------:R1:W5:Y:S04]  /*5b80*/  LDL.LU R4, [R1+0x178] ;  /* 0x0001780001047983 */ /* 0x0003680000300800 */
[----:B------:R1:W5:Y:S04]  /*5b90*/  LDL.LU R3, [R1+0x174] ;  /* 0x0001740001037983 */ /* 0x0003680000300800 */
[----:B------:R1:W5:Y:S01]  /*5ba0*/  LDL.LU R0, [R1+0x170] ;  /* 0x0001700001007983 */ /* 0x0003620000300800 */
        /* <DEDUP_REMOVED lines=57> */
[----:B------:R-:W-:-:S07]  /*5f40*/  WARPGROUP.ARRIVE ;  /* 0x00000000000079c5 */ /* 0x000fce0000000000 */
[----:B------:R-:W-:Y:S01]  /*5f50*/  HGMMA.64x128x8.F32.TF32 R88, gdesc[UR12], R88, gsb0 ;  /* 0x05e000000c5879f0 */ /* 0x000fe20008002858 */
[----:B------:R-:W-:Y:S01]  /*5f60*/  UIADD3 UR12, UR6, 0xc46, URZ ;  /* 0x00000c46060c7890 */ /* 0x000fe2000fffe03f */
[----:B------:R-:W-:Y:S01]  /*5f70*/  UMOV UR13, 0x40000080 ;  /* 0x40000080000d7882 */ /* 0x000fe20000000000 */
[----:B------:R-:W-:Y:S01]  /*5f80*/  UMOV UR4, 0x1 ;  /* 0x0000000100047882 */ /* 0x000fe20000000000 */
[----:B------:R-:W-:Y:S02]  /*5f90*/  WARPGROUP.DEPBAR.LE gsb0, 0x0 ;  /* 0x00008000000079c5 */ /* 0x000fe40000010000 */
[----:B------:R-:W-:-:S06]  /*5fa0*/  WARPGROUP.ARRIVE ;  /* 0x00000000000079c5 */ /* 0x000fcc0000000000 */
[----:B-1----:R-:W-:Y:S03]  /*5fb0*/  HGMMA.64x128x8.F32.TF32 R24, gdesc[UR12], R24, gsb0 ;  /* 0x05e000000c1879f0 */ /* 0x002fe60008002818 */
[----:B------:R-:W-:Y:S02]  /*5fc0*/  WARPGROUP.DEPBAR.LE gsb0, 0x0 ;  /* 0x00008000000079c5 */ /* 0x000fe40000010000 */
.L_x_14:
[----:B-----5:R-:W-:-:S13]  /*5fd0*/  R2UR UR5, R0 ;  /* 0x00000000000572ca */ /* 0x020fda00000e0000 */
[----:B------:R-:W-:-:S04]  /*5fe0*/  UISETP.LT.AND UP0, UPT, UR5, 0x1, UPT ;  /* 0x000000010500788c */ /* 0x000fc8000bf01270 */
[----:B------:R-:W-:-:S04]  /*5ff0*/  USEL UR7, UR5, 0x1, UP0 ;  /* 0x0000000105077887 */ /* 0x000fc80008000000 */
[----:B------:R-:W-:-:S04]  /*6000*/  UIADD3 UR7, UR5, -UR7, URZ ;  /* 0x8000000705077290 */ /* 0x000fc8000fffe03f */
[----:B------:R-:W-:-:S06]  /*6010*/  UISETP.GE.AND UP0, UPT, UR7, 0x1, UPT ;  /* 0x000000010700788c */ /* 0x000fcc000bf06270 */
[----:B------:R-:W-:-:S13]  /*6020*/  PLOP3.LUT P1, PT, PT, PT, UP0, 0x80, 0x0 ;  /* 0x000000000000781c */ /* 0x000fda0003f2f008 */
[----:B------:R-:W-:Y:S05]  /*6030*/  @!P1 BRA `(.L_x_17) ;  /* 0x0000005000949947 */ /* 0x000fea0003800000 */
[----:B------:R-:W-:Y:S01]  /*6040*/  R2UR UR5, R3 ;  /* 0x00000000030572ca */ /* 0x000fe200000e0000 */
[----:B------:R-:W-:Y:S01]  /*6050*/  UISETP.NE.U32.AND UP0, UPT, UR4, URZ, UPT ;  /* 0x0000003f0400728c */ /* 0x000fe2000bf05070 */
[----:B------:R-:W-:Y:S01]  /*6060*/  UMOV UR8, UR7 ;  /* 0x0000000700087c82 */ /* 0x000fe20008000000 */
[----:B------:R-:W-:-:S10]  /*6070*/  UMOV UR6, URZ ;  /* 0x0000003f00067c82 */ /* 0x000fd40008000000 */
[----:B------:R-:W-:-:S03]  /*6080*/  ULOP3.LUT UR23, UR5, 0x1, URZ, 0xfc, !UPT ;  /* 0x0000000105177892 */ /* 0x000fc6000f8efc3f */
[----:B------:R-:W-:-:S09]  /*6090*/  UMOV UR5, URZ ;  /* 0x0000003f00057c82 */ /* 0x000fd20008000000 */
.L_x_22:
[----:B------:R-:W-:-:S06]  /*60a0*/  UISETP.NE.AND UP1, UPT, UR23, 0x3, UPT ;  /* 0x000000031700788c */ /* 0x000fcc000bf25270 */
[----:B------:R-:W-:-:S13]  /*60b0*/  PLOP3.LUT P2, PT, PT, PT, UP1, 0x80, 0x0 ;  /* 0x000000000000781c */ /* 0x000fda0003f4f018 */
[----:B------:R-:W-:Y:S05]  /*60c0*/  @!P2 BRA `(.L_x_18) ;  /* 0x000000000004a947 */ /* 0x000fea0003800000 */
[----:B------:R-:W-:Y:S01]  /*60d0*/  BPT.TRAP 0x1 ;  /* 0x000000040000795c */ /* 0x000fe20000300000 */
.L_x_18:
[----:B------:R-:W1:Y:S01]  /*60e0*/  S2UR UR10, SR_CgaCtaId ;  /* 0x00000000000a79c3 */ /* 0x000e620000008800 */
[----:B------:R-:W-:Y:S01]  /*60f0*/  IMAD.U32 R2, RZ, RZ, UR5 ;  /* 0x00000005ff027e24 */ /* 0x000fe2000f8e00ff */
[----:B------:R-:W-:-:S04]  /*6100*/  UMOV UR9, 0x400 ;  /* 0x0000040000097882 */ /* 0x000fc80000000000 */
[----:B------:R-:W-:Y:S01]  /*6110*/  SHF.L.U32 R2, R2, 0x1f, RZ ;  /* 0x0000001f02027819 */ /* 0x000fe200000006ff */
[----:B-1----:R-:W-:-:S04]  /*6120*/  ULEA UR9, UR10, UR9, 0x18 ;  /* 0x000000090a097291 */ /* 0x002fc8000f8ec03f */
[----:B------:R-:W-:-:S12]  /*6130*/  ULEA UR10, UR4, UR9, 0x3 ;  /* 0x00000009040a7291 */ /* 0x000fd8000f8e183f */
.L_x_19:
[----:B-1----:R-:W-:-:S04]  /*6140*/  IMAD.U32 R0, RZ, RZ, UR10 ;  /* 0x0000000aff007e24 */ /* 0x002fc8000f8e00ff */
[----:B------:R1:W2:Y:S03]  /*6150*/  SYNCS.PHASECHK.TRANS64.TRYWAIT P1, [R0+URZ+0x30000], R2 ;  /* 0x03000002000075a7 */ /* 0x0002a6000802017f */
[----:B--2---:R-:W-:Y:S05]  /*6160*/  @!P1 NANOSLEEP.SYNCS 0x989680 ;  /* 0x009896800000995d */ /* 0x004fea0003900000 */
[----:B------:R-:W2:Y:S02]  /*6170*/  @!P1 SYNCS.PHASECHK.TRANS64 P1, [R0+URZ+0x30000], R2 ;  /* 0x03000002000095a7 */ /* 0x000ea4000802007f */
[----:B--2---:R-:W-:Y:S05]  /*6180*/  @!P1 BRA `(.L_x_19) ;  /* 0xfffffffc00ec9947 */ /* 0x004fea000383ffff */
        /* <DEDUP_REMOVED lines=32> */
[----:B--2---:R-:W2:Y:S04]  /*6390*/  LDL.LU.64 R24, [R1] ;  /* 0x0000000001187983 */ /* 0x004ea80000300a00 */
        /* <DEDUP_REMOVED lines=31> */
[----:B------:R-:W-:-:S02]  /*6590*/  UIADD3 UR12, UR9, 0x20000, URZ ;  /* 0x00020000090c7890 */ /* 0x000fc4000fffe03f */
[----:B------:R-:W-:Y:S01]  /*65a0*/  USHF.R.U32.HI UR10, URZ, 0x4, UR9 ;  /* 0x000000043f0a7899 */ /* 0x000fe20008011609 */
[----:B------:R-:W-:Y:S01]  /*65b0*/  STL [R1+0x178], R5 ;  /* 0x0001780501007387 */ /* 0x000fe20000100800 */
[----:B------:R-:W-:Y:S02]  /*65c0*/  USHF.R.U32.HI UR12, URZ, 0x4, UR12 ;  /* 0x000000043f0c7899 */ /* 0x000fe4000801160c */
[----:B------:R-:W-:Y:S01]  /*65d0*/  ULOP3.LUT UR10, UR10, 0x3fff, URZ, 0xc0, !UPT ;  /* 0x00003fff0a0a7892 */ /* 0x000fe2000f8ec03f */
[----:B------:R3:W-:Y:S01]  /*65e0*/  STL [R1+0x174], R4 ;  /* 0x0001740401007387 */ /* 0x0007e20000100800 */
[----:B------:R-:W-:Y:S02]  /*65f0*/  ULOP3.LUT UR12, UR12, 0x3fff, URZ, 0xc0, !UPT ;  /* 0x00003fff0c0c7892 */ /* 0x000fe4000f8ec03f */
[----:B------:R-:W-:Y:S01]  /*6600*/  ULOP3.LUT UR10, UR10, 0x10000, URZ, 0xfc, !UPT ;  /* 0x000100000a0a7892 */ /* 0x000fe2000f8efc3f */
[----:B------:R4:W-:Y:S01]  /*6610*/  STL [R1+0x170], R3 ;  /* 0x0001700301007387 */ /* 0x0009e20000100800 */
[----:B------:R-:W-:-:S02]  /*6620*/  ULOP3.LUT UR13, UR12, 0x10000, URZ, 0xfc, !UPT ;  /* 0x000100000c0d7892 */ /* 0x000fc4000f8efc3f */
[----:B------:R-:W-:Y:S02]  /*6630*/  ULEA UR12, UR4, UR10, 0xc ;  /* 0x0000000a040c7291 */ /* 0x000fe4000f8e603f */
[----:B------:R-:W-:Y:S01]  /*6640*/  ULEA UR10, UR4, UR13, 0xb ;  /* 0x0000000d040a7291 */ /* 0x000fe2000f8e583f */
[----:B------:R-:W-:Y:S02]  /*6650*/  UMOV UR15, 0x40000080 ;  /* 0x40000080000f7882 */ /* 0x000fe40000000000 */
[----:B------:R-:W-:-:S04]  /*6660*/  UMOV UR13, 0x40000080 ;  /* 0x40000080000d7882 */ /* 0x000fc80000000000 */
[----:B------:R-:W-:Y:S01]  /*6670*/  UMOV UR14, UR10 ;  /* 0x0000000a000e7c82 */ /* 0x000fe20008000000 */
[----:B------:R-:W-:Y:S01]  /*6680*/  UIADD3 UR16, UR12, 0x400, URZ ;  /* 0x000004000c107890 */ /* 0x000fe2000fffe03f */
[----:B------:R-:W-:Y:S01]  /*6690*/  UMOV UR18, UR14 ;  /* 0x0000000e00127c82 */ /* 0x000fe20008000000 */
[----:B------:R-:W-:Y:S01]  /*66a0*/  UMOV UR19, UR15 ;  /* 0x0000000f00137c82 */ /* 0x000fe20008000000 */
[----:B------:R-:W-:Y:S01]  /*66b0*/  UMOV UR17, 0x40000080 ;  /* 0x4000008000117882 */ /* 0x000fe20000000000 */
[----:B--2---:R-:W-:-:S06]  /*66c0*/  WARPGROUP.ARRIVE ;  /* 0x00000000000079c5 */ /* 0x004fcc0000000000 */
[----:B------:R-:W-:Y:S03]  /*66d0*/  HGMMA.64x128x8.F32.TF32 R24, gdesc[UR12], R24, UP0, gsb0 ;  /* 0x05e000000c1879f0 */ /* 0x000fe6000b802818 */
[----:B------:R-:W-:Y:S02]  /*66e0*/  WARPGROUP.DEPBAR.LE gsb0, 0x0 ;  /* 0x00008000000079c5 */ /* 0x000fe40000010000 */
[----:B------:R-:W-:Y:S01]  /*66f0*/  STL.64 [R1], R24 ;  /* 0x0000001801007387 */ /* 0x000fe20000100a00 */
[----:B-1----:R-:W-:Y:S01]  /*6700*/  IMAD.MOV.U32 R2, RZ, RZ, R86 ;  /* 0x000000ffff027224 */ /* 0x002fe200078e0056 */
[----:B------:R-:W-:Y:S01]  /*6710*/  MOV R7, R81 ;  /* 0x0000005100077202 */ /* 0x000fe20000000f00 */
[----:B------:R-:W-:Y:S01]  /*6720*/  IMAD.MOV.U32 R0, RZ, RZ, R87 ;  /* 0x000000ffff007224 */ /* 0x000fe200078e0057 */
[----:B------:R1:W-:Y:S01]  /*6730*/  STL.64 [R1+0x8], R26 ;  /* 0x0000081a01007387 */ /* 0x0003e20000100a00 */
[----:B---3--:R-:W-:Y:S01]  /*6740*/  IMAD.MOV.U32 R4, RZ, RZ, R84 ;  /* 0x000000ffff047224 */ /* 0x008fe200078e0054 */
[----:B------:R-:W-:Y:S01]  /*6750*/  MOV R17, R71 ;  /* 0x0000004700117202 */ /* 0x000fe20000000f00 */
[----:B----4-:R-:W-:Y:S01]  /*6760*/  IMAD.MOV.U32 R3, RZ, RZ, R85 ;  /* 0x000000ffff037224 */ /* 0x010fe200078e0055 */
[----:B------:R-:W2:Y:S01]  /*6770*/  LDL.LU.64 R86, [R1+0x6c8] ;  /* 0x0006c80001567983 */ /* 0x000ea20000300a00 */
[----:B------:R-:W-:Y:S01]  /*6780*/  IMAD.MOV.U32 R6, RZ, RZ, R82 ;  /* 0x000000ffff067224 */ /* 0x000fe200078e0052 */
[----:B------:R-:W-:Y:S01]  /*6790*/  MOV R225, R61 ;  /* 0x0000003d00e17202 */ /* 0x000fe20000000f00 */
[----:B------:R-:W-:Y:S01]  /*67a0*/  IMAD.MOV.U32 R5, RZ, RZ, R83 ;  /* 0x000000ffff057224 */ /* 0x000fe200078e0053 */
[----:B------:R-:W2:Y:S01]  /*67b0*/  LDL.LU.64 R84, [R1+0x6c0] ;  /* 0x0006c00001547983 */ /* 0x000ea20000300a00 */
[----:B------:R-:W-:Y:S01]  /*67c0*/  IMAD.MOV.U32 R8, RZ, RZ, R80 ;  /* 0x000000ffff087224 */ /* 0x000fe200078e0050 */
[----:B------:R-:W-:Y:S01]  /*67d0*/  WARPGROUP.ARRIVE ;  /* 0x00000000000079c5 */ /* 0x000fe20000000000 */
[----:B------:R-:W-:Y:S01]  /*67e0*/  IMAD.MOV.U32 R10, RZ, RZ, R78 ;  /* 0x000000ffff0a7224 */ /* 0x000fe200078e004e */
[----:B------:R-:W2:Y:S01]  /*67f0*/  LDL.LU.64 R82, [R1+0x6b8] ;  /* 0x0006b80001527983 */ /* 0x000ea20000300a00 */
[----:B------:R-:W-:Y:S01]  /*6800*/  IMAD.MOV.U32 R9, RZ, RZ, R79 ;  /* 0x000000ffff097224 */ /* 0x000fe200078e004f */
[----:B------:R-:W-:Y:S01]  /*6810*/  MOV R229, R51 ;  /* 0x0000003300e57202 */ /* 0x000fe20000000f00 */
[----:B------:R-:W-:Y:S01]  /*6820*/  IMAD.MOV.U32 R12, RZ, RZ, R76 ;  /* 0x000000ffff0c7224 */ /* 0x000fe200078e004c */
[----:B------:R-:W2:Y:S01]  /*6830*/  LDL.LU.64 R80, [R1+0x6b0] ;  /* 0x0006b00001507983 */ /* 0x000ea20000300a00 */
[----:B------:R-:W-:Y:S01]  /*6840*/  IMAD.MOV.U32 R11, RZ, RZ, R77 ;  /* 0x000000ffff0b7224 */ /* 0x000fe200078e004d */
[----:B------:R-:W-:Y:S01]  /*6850*/  HGMMA.64x128x8.F32.TF32 R152, gdesc[UR16], R152, UP0, gsb0 ;  /* 0x05e00000109879f0 */ /* 0x000fe2000b802898 */
        /* <DEDUP_REMOVED lines=66> */
[----:B------:R-:W2:Y:S04]  /*6c80*/  LDL.LU.64 R36, [R1+0x600] ;  /* 0x0006000001247983 */ /* 0x000ea80000300a00 */
[----:B------:R-:W2:Y:S04]  /*6c90*/  LDL.LU.64 R34, [R1+0x5f8] ;  /* 0x0005f80001227983 */ /* 0x000ea80000300a00 */
[----:B------:R-:W2:Y:S04]  /*6ca0*/  LDL.LU.64 R32, [R1+0x5f0] ;  /* 0x0005f00001207983 */ /* 0x000ea80000300a00 */
[----:B------:R-:W2:Y:S04]  /*6cb0*/  LDL.LU.64 R30, [R1+0x5e8] ;  /* 0x0005e800011e7983 */ /* 0x000ea80000300a00 */
[----:B------:R-:W2:Y:S04]  /*6cc0*/  LDL.LU.64 R28, [R1+0x5e0] ;  /* 0x0005e000011c7983 */ /* 0x000ea80000300a00 */
[----:B-1----:R-:W2:Y:S04]  /*6cd0*/  LDL.LU.64 R26, [R1+0x5d8] ;  /* 0x0005d800011a7983 */ /* 0x002ea80000300a00 */
[----:B------:R-:W2:Y:S01]  /*6ce0*/  LDL.LU.64 R24, [R1+0x5d0] ;  /* 0x0005d00001187983 */ /* 0x000ea20000300a00 */
[----:B------:R-:W-:-:S03]  /*6cf0*/  WARPGROUP.DEPBAR.LE gsb0, 0x0 ;  /* 0x00008000000079c5 */ /* 0x000fc60000010000 */
        /* <DEDUP_REMOVED lines=14> */
[----:B-1----:R-:W3:Y:S04]  /*6de0*/  LDL.LU R188, [R1] ;  /* 0x0000000001bc7983 */ /* 0x002ee80000300800 */
[----:B------:R-:W3:Y:S04]  /*6df0*/  LDL.LU R189, [R1+0x4] ;  /* 0x0000040001bd7983 */ /* 0x000ee80000300800 */
[----:B------:R-:W3:Y:S04]  /*6e00*/  LDL.LU R190, [R1+0x8] ;  /* 0x0000080001be7983 */ /* 0x000ee80000300800 */
[----:B------:R-:W3:Y:S01]  /*6e10*/  LDL.LU R191, [R1+0xc] ;  /* 0x00000c0001bf7983 */ /* 0x000ee20000300800 */
[----:B------:R-:W-:Y:S01]  /*6e20*/  UIADD3 UR16, UR12, 0x800, URZ ;  /* 0x000008000c107890 */ /* 0x000fe2000fffe03f */
[----:B------:R-:W-:Y:S01]  /*6e30*/  WARPGROUP.ARRIVE ;  /* 0x00000000000079c5 */ /* 0x000fe20000000000 */
[----:B------:R-:W-:Y:S01]  /*6e40*/  UMOV UR18, UR14 ;  /* 0x0000000e00127c82 */ /* 0x000fe20008000000 */
[----:B------:R-:W-:Y:S01]  /*6e50*/  UMOV UR19, UR15 ;  /* 0x0000000f00137c82 */ /* 0x000fe20008000000 */
[----:B------:R-:W-:-:S05]  /*6e60*/  UMOV UR17, 0x40000080 ;  /* 0x4000008000117882 */ /* 0x000fca0000000000 */
[----:B------:R-:W-:Y:S01]  /*6e70*/  HGMMA.64x128x8.F32.TF32 R88, gdesc[UR16], R88, UP0, gsb0 ;  /* 0x05e00000105879f0 */ /* 0x000fe2000b802858 */
[----:B------:R-:W-:Y:S01]  /*6e80*/  UIADD3 UR16, UR12, 0xc00, URZ ;  /* 0x00000c000c107890 */ /* 0x000fe2000fffe03f */
[----:B------:R-:W-:Y:S01]  /*6e90*/  UMOV UR18, UR14 ;  /* 0x0000000e00127c82 */ /* 0x000fe20008000000 */
[----:B------:R-:W-:Y:S01]  /*6ea0*/  UMOV UR19, UR15 ;  /* 0x0000000f00137c82 */ /* 0x000fe20008000000 */
[----:B------:R-:W-:Y:S01]  /*6eb0*/  UMOV UR17, 0x40000080 ;  /* 0x4000008000117882 */ /* 0x000fe20000000000 */
[----:B------:R-:W-:Y:S01]  /*6ec0*/  IMAD.MOV.U32 R193, RZ, RZ, R251 ;  /* 0x000000ffffc17224 */ /* 0x000fe200078e00fb */
[----:B------:R-:W-:Y:S01]  /*6ed0*/  MOV R195, R249 ;  /* 0x000000f900c37202 */ /* 0x000fe20000000f00 */
[----:B------:R-:W-:Y:S01]  /*6ee0*/  IMAD.MOV.U32 R194, RZ, RZ, R250 ;  /* 0x000000ffffc27224 */ /* 0x000fe200078e00fa */
[----:B------:R-:W-:Y:S01]  /*6ef0*/  MOV R205, R239 ;  /* 0x000000ef00cd7202 */ /* 0x000fe20000000f00 */
        /* <DEDUP_REMOVED lines=11> */
[----:B--2---:R-:W-:-:S06]  /*6fb0*/  WARPGROUP.ARRIVE ;  /* 0x00000000000079c5 */ /* 0x004fcc0000000000 */
[----:B------:R-:W-:Y:S01]  /*6fc0*/  HGMMA.64x128x8.F32.TF32 R24, gdesc[UR16], R24, UP0, gsb0 ;  /* 0x05e00000101879f0 */ /* 0x000fe2000b802818 */
        /* <DEDUP_REMOVED lines=38> */
[----:B---3--:R-:W-:-:S06]  /*7230*/  WARPGROUP.ARRIVE ;  /* 0x00000000000079c5 */ /* 0x008fcc0000000000 */
        /* <DEDUP_REMOVED lines=34> */
[----:B-1----:R-:W2:Y:S04]  /*7460*/  LDL.LU.64 R214, [R1+0x5c8] ;  /* 0x0005c80001d67983 */ /* 0x002ea80000300a00 */
        /* <DEDUP_REMOVED lines=51> */
[----:B-1----:R-:W2:Y:S04]  /*77a0*/  LDL.LU.64 R152, [R1] ;  /* 0x0000000001987983 */ /* 0x002ea80000300a00 */
        /* <DEDUP_REMOVED lines=139> */
[----:B-1----:R-:W2:Y:S04]  /*8060*/  LDL.LU.64 R154, [R1+0x468] ;  /* 0x00046800019a7983 */ /* 0x002ea80000300a00 */
        /* <DEDUP_REMOVED lines=22> */
[----:B-1----:R-:W2:Y:S04]  /*81d0*/  LDL.LU R188, [R1] ;  /* 0x0000000001bc7983 */ /* 0x002ea80000300800 */
        /* <DEDUP_REMOVED lines=19> */
[----:B------:R-:W-:Y:S01]  /*8310*/  IMAD.MOV.U32 R203, RZ, RZ, R241 ;  /* 0x000000ffffcb7224 */ /* 0x000fe200078e00f1 */
[----:B------:R-:W-:Y:S01]  /*8320*/  MOV R241, R11 ;  /* 0x0000000b00f17202 */ /* 0x000fe20000000f00 */
        /* <DEDUP_REMOVED lines=307> */
[----:B------:R-:W-:Y:S02]  /*9660*/  IMAD.MOV.U32 R199, RZ, RZ, R245 ;  /* 0x000000ffffc77224 */ /* 0x000fe400078e00f5 */
[----:B------:R-:W-:Y:S01]  /*9670*/  IMAD.MOV.U32 R200, RZ, RZ, R244 ;  /* 0x000000ffffc87224 */ /* 0x000fe200078e00f4 */
[----:B------:R-:W-:Y:S01]  /*9680*/  MOV R244, R8 ;  /* 0x0000000800f47202 */ /* 0x000fe20000000f00 */
        /* <DEDUP_REMOVED lines=180> */
[----:B------:R-:W-:Y:S02]  /*a1d0*/  IMAD.MOV.U32 R2, RZ, RZ, R214 ;  /* 0x000000ffff027224 */ /* 0x000fe400078e00d6 */
[----:B------:R-:W-:Y:S01]  /*a1e0*/  IMAD.MOV.U32 R0, RZ, RZ, R215 ;  /* 0x000000ffff007224 */ /* 0x000fe200078e00d7 */
[----:B------:R1:W-:Y:S01]  /*a1f0*/  STL.64 [R1+0x8], R154 ;  /* 0x0000089a01007387 */ /* 0x0003e20000100a00 */
        /* <DEDUP_REMOVED lines=137> */
[----:B------:R-:W-:Y:S01]  /*aa90*/  IMAD.MOV.U32 R208, RZ, RZ, R239 ;  /* 0x000000ffffd07224 */ /* 0x000fe200078e00ef */
[----:B------:R-:W-:Y:S01]  /*aaa0*/  MOV R240, R15 ;  /* 0x0000000f00f07202 */ /* 0x000fe20000000f00 */
        /* <DEDUP_REMOVED lines=29> */
[----:B------:R-:W-:-:S02]  /*ac80*/  IMAD.MOV.U32 R237, RZ, RZ, R18 ;  /* 0x000000ffffed7224 */ /* 0x000fc400078e0012 */
[----:B------:R-:W-:Y:S01]  /*ac90*/  IMAD.MOV.U32 R238, RZ, RZ, R17 ;  /* 0x000000ffffee7224 */ /* 0x000fe200078e0011 */
[----:B------:R1:W5:Y:S01]  /*aca0*/  LDL.LU R4, [R1+0x174] ;  /* 0x0001740001047983 */ /* 0x0003620000300800 */
[----:B------:R-:W-:-:S03]  /*acb0*/  IMAD.MOV.U32 R239, RZ, RZ, R16 ;  /* 0x000000ffffef7224 */ /* 0x000fc600078e0010 */
        /* <DEDUP_REMOVED lines=37> */
[----:B--2---:R-:W2:Y:S04]  /*af10*/  LDL.LU.64 R214, [R1+0x168] ;  /* 0x0001680001d67983 */ /* 0x004ea80000300a00 */
        /* <DEDUP_REMOVED lines=24> */
[----:B------:R-:W-:Y:S02]  /*b0a0*/  WARPGROUP.DEPBAR.LE gsb0, 0x0 ;  /* 0x00008000000079c5 */ /* 0x000fe40000010000 */
[----:B------:R-:W-:-:S07]  /*b0b0*/  WARPGROUP.ARRIVE ;  /* 0x00000000000079c5 */ /* 0x000fce0000000000 */
[----:B------:R-:W-:Y:S03]  /*b0c0*/  HGMMA.64x128x8.F32.TF32 R24, gdesc[UR16], R24, gsb0 ;  /* 0x05e00000101879f0 */ /* 0x000fe60008002818 */
[----:B------:R-:W-:Y:S02]  /*b0d0*/  WARPGROUP.DEPBAR.LE gsb0, 0x0 ;  /* 0x00008000000079c5 */ /* 0x000fe40000010000 */
[----:B-1----:R-:W-:Y:S05]  /*b0e0*/  @!P2 BRA `(.L_x_20) ;  /* 0x000000000004a947 */ /* 0x002fea0003800000 */
[----:B------:R-:W-:Y:S01]  /*b0f0*/  BPT.TRAP 0x1 ;  /* 0x000000040000795c */ /* 0x000fe20000300000 */
.L_x_20:
[----:B-----5:R-:W-:Y:S01]  /*b100*/  ISETP.NE.AND P1, PT, R4, RZ, PT ;  /* 0x000000ff0400720c */ /* 0x020fe20003f25270 */
[----:B------:R-:W-:Y:S01]  /*b110*/  IMAD.U32 R0, RZ, RZ, UR6 ;  /* 0x00000006ff007e24 */ /* 0x000fe2000f8e00ff */
[----:B------:R-:W-:-:S11]  /*b120*/  R2UR UR10, R3 ;  /* 0x00000000030a72ca */ /* 0x000fd600000e0000 */
[----:B------:R-:W-:Y:S02]  /*b130*/  @P1 LEA R0, R0, UR9, 0x3 ;  /* 0x0000000900001c11 */ /* 0x000fe4000f8e18ff */
[----:B------:R-:W-:-:S03]  /*b140*/  UISETP.GT.U32.AND UP0, UPT, UR10, 0x1, UPT ;  /* 0x000000010a00788c */ /* 0x000fc6000bf04070 */
[----:B------:R-:W-:-:S05]  /*b150*/  @P1 VIADD R0, R0, 0x30010 ;  /* 0x0003001000001836 */ /* 0x000fca0000000000 */
[----:B------:R-:W-:-:S04]  /*b160*/  @P1 PRMT R0, R5, 0x654, R0 ;  /* 0x0000065405001816 */ /* 0x000fc80000000000 */
[----:B------:R1:W-:Y:S01]  /*b170*/  @P1 SYNCS.ARRIVE.TRANS64.RED.A1T0 RZ, [R0+URZ], RZ ;  /* 0x000000ff00ff19a7 */ /* 0x0003e2000810043f */
[----:B------:R-:W-:-:S13]  /*b180*/  PLOP3.LUT P1, PT, PT, PT, UP0, 0x80, 0x0 ;  /* 0x000000000000781c */ /* 0x000fda0003f2f008 */
[----:B-1----:R-:W-:Y:S05]  /*b190*/  @P1 BRA `(.L_x_21) ;  /* 0x0000000000041947 */ /* 0x002fea0003800000 */
[----:B------:R-:W-:Y:S01]  /*b1a0*/  BPT.TRAP 0x1 ;  /* 0x000000040000795c */ /* 0x000fe20000300000 */
.L_x_21:
[----:B------:R-:W-:Y:S02]  /*b1b0*/  UISETP.GT.AND UP2, UPT, UR8, 0x1, UPT ;  /* 0x000000010800788c */ /* 0x000fe4000bf44270 */
[----:B------:R-:W-:Y:S02]  /*b1c0*/  UIADD3 UR4, UR4, 0x1, URZ ;  /* 0x0000000104047890 */ /* 0x000fe4000fffe03f */
[----:B------:R-:W-:Y:S02]  /*b1d0*/  UIADD3 UR6, UR6, 0x1, URZ ;  /* 0x0000000106067890 */ /* 0x000fe4000fffe03f */
[----:B------:R-:W-:Y:S01]  /*b1e0*/  PLOP3.LUT P1, PT, PT, PT, UP2, 0x80, 0x0 ;  /* 0x000000000000781c */ /* 0x000fe20003f2f028 */
[----:B------:R-:W-:Y:S02]  /*b1f0*/  UISETP.NE.AND UP0, UPT, UR4, 0x2, UPT ;  /* 0x000000020400788c */ /* 0x000fe4000bf05270 */
[----:B------:R-:W-:Y:S02]  /*b200*/  UIADD3 UR9, UR8, -0x1, URZ ;  /* 0xffffffff08097890 */ /* 0x000fe4000fffe03f */
[----:B------:R-:W-:-:S02]  /*b210*/  USEL UR8, URZ, 0x1, UP0 ;  /* 0x000000013f087887 */ /* 0x000fc40008000000 */
[----:B------:R-:W-:Y:S02]  /*b220*/  UISETP.NE.AND UP1, UPT, UR6, 0x2, UPT ;  /* 0x000000020600788c */ /* 0x000fe4000bf25270 */
[----:B------:R-:W-:Y:S02]  /*b230*/  USEL UR4, UR4, URZ, UP0 ;  /* 0x0000003f04047287 */ /* 0x000fe40008000000 */
[----:B------:R-:W-:Y:S02]  /*b240*/  ULOP3.LUT UR5, UR5, UR8, URZ, 0x3c, !UPT ;  /* 0x0000000805057292 */ /* 0x000fe4000f8e3c3f */
[----:B------:R-:W-:Y:S02]  /*b250*/  USEL UR6, UR6, URZ, UP1 ;  /* 0x0000003f06067287 */ /* 0x000fe40008800000 */
[----:B------:R-:W-:Y:S01]  /*b260*/  UPLOP3.LUT UP0, UPT, UPT, UPT, UPT, 0x80, 0x0 ;  /* 0x000000000000789c */ /* 0x000fe20003f0f070 */
[----:B------:R-:W-:Y:S01]  /*b270*/  UMOV UR8, UR9 ;  /* 0x0000000900087c82 */ /* 0x000fe20008000000 */
[----:B------:R-:W-:Y:S09]  /*b280*/  @P1 BRA `(.L_x_22) ;  /* 0xffffffac00841947 */ /* 0x000ff2000383ffff */
.L_x_17:
[----:B------:R-:W-:Y:S05]  /*b290*/  @!P0 BRA `(.L_x_23) ;  /* 0x0000000000548947 */ /* 0x000fea0003800000 */
[----:B------:R-:W-:-:S13]  /*b2a0*/  R2UR UR4, R3 ;  /* 0x00000000030472ca */ /* 0x000fda00000e0000 */
[----:B------:R-:W-:-:S04]  /*b2b0*/  ULOP3.LUT UR4, UR4, 0x1, URZ, 0xfc, !UPT ;  /* 0x0000000104047892 */ /* 0x000fc8000f8efc3f */
[----:B------:R-:W-:-:S06]  /*b2c0*/  UISETP.NE.AND UP0, UPT, UR4, 0x3, UPT ;  /* 0x000000030400788c */ /* 0x000fcc000bf05270 */
[----:B------:R-:W-:-:S13]  /*b2d0*/  PLOP3.LUT P0, PT, PT, PT, UP0, 0x80, 0x0 ;  /* 0x000000000000781c */ /* 0x000fda0003f0f008 */
[----:B------:R-:W-:Y:S05]  /*b2e0*/  @!P0 BRA `(.L_x_24) ;  /* 0x0000000000048947 */ /* 0x000fea0003800000 */
[----:B------:R-:W-:Y:S01]  /*b2f0*/  BPT.TRAP 0x1 ;  /* 0x000000040000795c */ /* 0x000fe20000300000 */
.L_x_24:
[----:B------:R-:W-:Y:S02]  /*b300*/  ISETP.NE.AND P0, PT, R4, RZ, PT ;  /* 0x000000ff0400720c */ /* 0x000fe40003f05270 */
[----:B------:R-:W-:-:S11]  /*b310*/  R2UR UR4, R3 ;  /* 0x00000000030472ca */ /* 0x000fd600000e0000 */
[----:B------:R-:W1:Y:S01]  /*b320*/  @P0 S2R R2, SR_CgaCtaId ;  /* 0x0000000000020919 */ /* 0x000e620000008800 */
[----:B------:R-:W-:Y:S01]  /*b330*/  @P0 MOV R0, 0x400 ;  /* 0x0000040000000802 */ /* 0x000fe20000000f00 */
[----:B------:R-:W-:-:S03]  /*b340*/  UISETP.GT.U32.AND UP0, UPT, UR4, 0x1, UPT ;  /* 0x000000010400788c */ /* 0x000fc6000bf04070 */
[----:B-1----:R-:W-:Y:S01]  /*b350*/  @P0 LEA R2, R2, R0, 0x18 ;  /* 0x0000000002020211 */ /* 0x002fe200078ec0ff */
[----:B------:R-:W-:-:S04]  /*b360*/  IMAD.U32 R0, RZ, RZ, UR7 ;  /* 0x00000007ff007e24 */ /* 0x000fc8000f8e00ff */
[----:B------:R-:W-:-:S05]  /*b370*/  @P0 IMAD.SHL.U32 R0, R0, 0x8, RZ ;  /* 0x0000000800000824 */ /* 0x000fca00078e00ff */
[----:B------:R-:W-:-:S04]  /*b380*/  @P0 LOP3.LUT R0, R0, 0x8, RZ, 0xc0, !PT ;  /* 0x0000000800000812 */ /* 0x000fc800078ec0ff */
[----:B------:R-:W-:-:S04]  /*b390*/  @P0 IADD3 R0, R2, 0x30010, R0 ;  /* 0x0003001002000810 */ /* 0x000fc80007ffe000 */
[----:B------:R-:W-:-:S04]  /*b3a0*/  @P0 PRMT R5, R5, 0x654, R0 ;  /* 0x0000065405050816 */ /* 0x000fc80000000000 */
[----:B------:R1:W-:Y:S01]  /*b3b0*/  @P0 SYNCS.ARRIVE.TRANS64.RED.A1T0 RZ, [R5+URZ], RZ ;  /* 0x000000ff05ff09a7 */ /* 0x0003e2000810043f */
[----:B------:R-:W-:-:S13]  /*b3c0*/  PLOP3.LUT P0, PT, PT, PT, UP0, 0x80, 0x0 ;  /* 0x000000000000781c */ /* 0x000fda0003f0f008 */
[----:B-1----:R-:W-:Y:S05]  /*b3d0*/  @P0 BRA `(.L_x_23) ;  /* 0x0000000000040947 */ /* 0x002fea0003800000 */
[----:B------:R-:W-:Y:S01]  /*b3e0*/  BPT.TRAP 0x1 ;  /* 0x000000040000795c */ /* 0x000fe20000300000 */
.L_x_23:
[----:B------:R-:W1:Y:S01]  /*b3f0*/  S2R R2, SR_TID.X ;  /* 0x0000000000027919 */ /* 0x000e620000002100 */
[----:B------:R-:W-:Y:S01]  /*b400*/  ULDC.64 UR4, c[0x0][0x280] ;  /* 0x0000a00000047ab9 */ /* 0x000fe20000000a00 */
[----:B------:R-:W2:Y:S01]  /*b410*/  S2R R5, SR_CTAID.Y ;  /* 0x0000000000057919 */ /* 0x000ea20000002600 */
[----:B------:R-:W3:Y:S01]  /*b420*/  S2R R6, SR_CTAID.X ;  /* 0x0000000000067919 */ /* 0x000ee20000002500 */
[----:B-1----:R-:W-:-:S04]  /*b430*/  SHF.R.S32.HI R0, RZ, 0x1f, R2 ;  /* 0x0000001fff007819 */ /* 0x002fc80000011402 */
[----:B------:R-:W-:Y:S02]  /*b440*/  LEA.HI R0, R0, R2, RZ, 0x7 ;  /* 0x0000000200007211 */ /* 0x000fe400078f38ff */
[----:B--2---:R-:W-:Y:S02]  /*b450*/  SHF.L.U32 R5, R5, 0x7, RZ ;  /* 0x0000000705057819 */ /* 0x004fe400000006ff */
[----:B------:R-:W-:Y:S02]  /*b460*/  LOP3.LUT R0, R0, 0xffffff80, RZ, 0xc0, !PT ;  /* 0xffffff8000007812 */ /* 0x000fe400078ec0ff */
[----:B------:R-:W-:-:S03]  /*b470*/  ISETP.GE.AND P0, PT, R5, UR5, PT ;  /* 0x0000000505007c0c */ /* 0x000fc6000bf06270 */
[----:B------:R-:W-:-:S05]  /*b480*/  IMAD.IADD R0, R2, 0x1, -R0 ;  /* 0x0000000102007824 */ /* 0x000fca00078e0a00 */
[----:B------:R-:W-:-:S04]  /*b490*/  SHF.R.S32.HI R4, RZ, 0x1f, R0 ;  /* 0x0000001fff047819 */ /* 0x000fc80000011400 */
[CC--:B------:R-:W-:Y:S02]  /*b4a0*/  LEA.HI R2, R4.reuse, R0.reuse, RZ, 0x2 ;  /* 0x0000000004027211 */ /* 0x0c0fe400078f10ff */
[----:B------:R-:W-:Y:S02]  /*b4b0*/  LEA.HI R4, R4, R0, RZ, 0x5 ;  /* 0x0000000004047211 */ /* 0x000fe400078f28ff */
[--C-:B------:R-:W-:Y:S02]  /*b4c0*/  SHF.R.S32.HI R14, RZ, 0x2, R2.reuse ;  /* 0x00000002ff0e7819 */ /* 0x100fe40000011402 */
[----:B------:R-:W-:Y:S02]  /*b4d0*/  SHF.R.S32.HI R15, RZ, 0x1f, R2 ;  /* 0x0000001fff0f7819 */ /* 0x000fe40000011402 */
[----:B------:R-:W-:Y:S02]  /*b4e0*/  LOP3.LUT R2, R2, 0x7ffffffc, RZ, 0xc0, !PT ;  /* 0x7ffffffc02027812 */ /* 0x000fe400078ec0ff */
[----:B------:R-:W-:-:S03]  /*b4f0*/  LEA.HI R15, R15, R14, RZ, 0x3 ;  /* 0x0000000e0f0f7211 */ /* 0x000fc600078f18ff */
[----:B------:R-:W-:Y:S01]  /*b500*/  IMAD.IADD R2, R0, 0x1, -R2 ;  /* 0x0000000100027824 */ /* 0x000fe200078e0a02 */
[----:B------:R-:W-:-:S03]  /*b510*/  LOP3.LUT R15, R15, 0xfffffff8, RZ, 0xc0, !PT ;  /* 0xfffffff80f0f7812 */ /* 0x000fc600078ec0ff */
[----:B------:R-:W-:Y:S02]  /*b520*/  IMAD.SHL.U32 R0, R2, 0x2, RZ ;  /* 0x0000000202007824 */ /* 0x000fe400078e00ff */
[----:B------:R-:W-:-:S03]  /*b530*/  IMAD.IADD R14, R14, 0x1, -R15 ;  /* 0x000000010e0e7824 */ /* 0x000fc600078e0a0f */
[----:B------:R-:W-:Y:S02]  /*b540*/  SHF.R.S32.HI R2, RZ, 0x1f, R0 ;  /* 0x0000001fff027819 */ /* 0x000fe40000011400 */
[C---:B------:R-:W-:Y:S02]  /*b550*/  IADD3 R10, P1, R5.reuse, R0, RZ ;  /* 0x00000000050a7210 */ /* 0x040fe40007f3e0ff */
[----:B------:R-:W-:Y:S02]  /*b560*/  IADD3 R0, -R0, UR5, -R5 ;  /* 0x0000000500007c10 */ /* 0x000fe4000fffe905 */
[----:B------:R-:W-:Y:S01]  /*b570*/  LEA.HI.X.SX32 R11, R5, R2, 0x1, P1 ;  /* 0x00000002050b7211 */ /* 0x000fe200008f0eff */
[----:B---3--:R-:W-:Y:S01]  /*b580*/  IMAD.SHL.U32 R5, R6, 0x100, RZ ;  /* 0x0000010006057824 */ /* 0x008fe200078e00ff */
[----:B------:R-:W-:Y:S02]  /*b590*/  SHF.R.S32.HI R15, RZ, 0x1f, R14 ;  /* 0x0000001fff0f7819 */ /* 0x000fe4000001140e */
[----:B------:R-:W-:-:S02]  /*b5a0*/  SHF.R.S32.HI R2, RZ, 0x5, R4 ;  /* 0x00000005ff027819 */ /* 0x000fc40000011404 */
[----:B------:R-:W-:Y:S01]  /*b5b0*/  ISETP.GE.OR P0, PT, R5, UR4, P0 ;  /* 0x0000000405007c0c */ /* 0x000fe20008706670 */
[----:B------:R-:W-:-:S04]  /*b5c0*/  IMAD.WIDE R12, R6, 0x100, R14 ;  /* 0x00000100060c7825 */ /* 0x000fc800078e020e */
[----:B------:R-:W-:-:S04]  /*b5d0*/  IMAD.WIDE R12, R2, 0x10, R12 ;  /* 0x00000010020c7825 */ /* 0x000fc800078e020c */
[----:B------:R-:W-:-:S05]  /*b5e0*/  IMAD R2, R2, -0x10, -R5 ;  /* 0xfffffff002027824 */ /* 0x000fca00078e0a05 */
[----:B------:R-:W-:Y:S01]  /*b5f0*/  IADD3 R14, R2, UR4, -R14 ;  /* 0x00000004020e7c10 */ /* 0x000fe2000fffe80e */
[----:B------:R-:W-:Y:S06]  /*b600*/  @P0 EXIT ;  /* 0x000000000000094d */ /* 0x000fec0003800000 */
[----:B------:R-:W-:Y:S01]  /*b610*/  FSETP.NEU.AND P2, PT, RZ, UR22, PT ;  /* 0x00000016ff007c0b */ /* 0x000fe2000bf4d000 */
[----:B------:R-:W-:Y:S01]  /*b620*/  ULDC.64 UR14, c[0x0][0x5d0] ;  /* 0x00017400000e7ab9 */ /* 0x000fe20000000a00 */
[----:B------:R-:W-:Y:S01]  /*b630*/  ISETP.GT.AND P1, PT, R14, RZ, PT ;  /* 0x000000ff0e00720c */ /* 0x000fe20003f24270 */
[----:B------:R-:W-:Y:S01]  /*b640*/  IMAD R2, R13, UR14, RZ ;  /* 0x0000000e0d027c24 */ /* 0x000fe2000f8e02ff */
[----:B------:R-:W-:Y:S02]  /*b650*/  USHF.L.U64.HI UR5, UR14, 0x3, UR15 ;  /* 0x000000030e057899 */ /* 0x000fe4000801020f */
[----:B------:R-:W-:Y:S01]  /*b660*/  IMAD.WIDE.U32 R4, R12, UR14, R10 ;  /* 0x0000000e0c047c25 */ /* 0x000fe2000f8e000a */
[----:B------:R-:W-:Y:S01]  /*b670*/  USHF.L.U32 UR4, UR14, 0x3, URZ ;  /* 0x000000030e047899 */ /* 0x000fe2000800063f */
[----:B------:R-:W-:Y:S02]  /*b680*/  ISETP.GT.AND P0, PT, R0, RZ, P1 ;  /* 0x000000ff0000720c */ /* 0x000fe40000f04270 */
[----:B------:R-:W-:-:S04]  /*b690*/  IMAD R2, R12, UR15, R2 ;  /* 0x0000000f0c027c24 */ /* 0x000fc8000f8e0202 */
[----:B------:R-:W-:Y:S01]  /*b6a0*/  IMAD.IADD R3, R5, 0x1, R2 ;  /* 0x0000000105037824 */ /* 0x000fe200078e0202 */
[----:B------:R-:W-:Y:S06]  /*b6b0*/  @!P2 BRA `(.L_x_25) ;  /* 0x000000ac00f8a947 */ /* 0x000fec0003800000 */
[----:B------:R-:W-:Y:S01]  /*b6c0*/  ULDC.64 UR6, c[0x0][0x5c8] ;  /* 0x0001720000067ab9 */ /* 0x000fe20000000a00 */
[----:B------:R-:W-:Y:S01]  /*b6d0*/  ULDC.64 UR16, c[0x0][0x5b0] ;  /* 0x00016c0000107ab9 */ /* 0x000fe20000000a00 */
[C---:B------:R-:W-:Y:S01]  /*b6e0*/  LEA R2, P2, R4.reuse, UR6, 0x2 ;  /* 0x0000000604027c11 */ /* 0x040fe2000f8410ff */
[----:B------:R-:W-:Y:S01]  /*b6f0*/  IMAD R6, R13, UR16, RZ ;  /* 0x000000100d067c24 */ /* 0x000fe2000f8e02ff */
[----:B------:R-:W-:Y:S01]  /*b700*/  ULDC.64 UR18, c[0x0][0x5a8] ;  /* 0x00016a0000127ab9 */ /* 0x000fe20000000a00 */
[----:B------:R-:W2:Y:S01]  /*b710*/  LDL.LU R7, [R1] ;  /* 0x0000000001077983 */ /* 0x000ea20000300800 */
[----:B------:R-:W-:Y:S01]  /*b720*/  LEA.HI.X R3, R4, UR7, R3, 0x2, P2 ;  /* 0x0000000704037c11 */ /* 0x000fe200090f1403 */
[C---:B------:R-:W-:Y:S02]  /*b730*/  IMAD R6, R12.reuse, UR17, R6 ;  /* 0x000000110c067c24 */ /* 0x040fe4000f8e0206 */
[----:B------:R-:W-:-:S04]  /*b740*/  IMAD.WIDE.U32 R4, R12, UR16, R10 ;  /* 0x000000100c047c25 */ /* 0x000fc8000f8e000a */
[----:B------:R-:W-:Y:S01]  /*b750*/  IMAD.IADD R5, R5, 0x1, R6 ;  /* 0x0000000105057824 */ /* 0x000fe200078e0206 */
[----:B------:R-:W-:-:S04]  /*b760*/  LEA R8, P2, R4, UR18, 0x2 ;  /* 0x0000001204087c11 */ /* 0x000fc8000f8410ff */
[----:B------:R-:W-:-:S05]  /*b770*/  LEA.HI.X R9, R4, UR19, R5, 0x2, P2 ;  /* 0x0000001304097c11 */ /* 0x000fca00090f1405 */
[----:B------:R-:W3:Y:S01]  /*b780*/  @P0 LDG.E.LTC128B R15, desc[UR20][R8.64] ;  /* 0x00000014080f0981 */ /* 0x000ee2000c1e1920 */
[----:B------:R-:W-:Y:S01]  /*b790*/  ISETP.GT.AND P2, PT, R0, 0x1, P1 ;  /* 0x000000010000780c */ /* 0x000fe20000f44270 */
[----:B------:R-:W-:Y:S01]  /*b7a0*/  BSSY B0, `(.L_x_26) ;  /* 0x0000008000007945 */ /* 0x000fe20003800000 */
[----:B---3--:R-:W-:-:S05]  /*b7b0*/  LOP3.LUT R4, R15, 0xffffe000, RZ, 0xc0, !PT ;  /* 0xffffe0000f047812 */ /* 0x008fca00078ec0ff */
[----:B------:R-:W-:-:S04]  /*b7c0*/  FMUL R4, R4, UR22 ;  /* 0x0000001604047c20 */ /* 0x000fc80008400000 */
[----:B--2---:R-:W-:-:S05]  /*b7d0*/  FFMA R4, R7, UR11, R4 ;  /* 0x0000000b07047c23 */ /* 0x004fca0008000004 */
[----:B------:R-:W-:-:S05]  /*b7e0*/  F2FP.TF32.F32.PACK_B R4, R4 ;  /* 0x00000004ff04723e */ /* 0x000fca00024050ff */
[----:B------:R1:W-:Y:S01]  /*b7f0*/  @P0 STG.E desc[UR20][R2.64], R4 ;  /* 0x0000000402000986 */ /* 0x0003e2000c101914 */
[----:B------:R-:W-:Y:S05]  /*b800*/  @!P2 BRA `(.L_x_27) ;  /* 0x000000000004a947 */ /* 0x000fea0003800000 */
[----:B------:R2:W5:Y:S02]  /*b810*/  LDG.E.LTC128B R15, desc[UR20][R8.64+0x4] ;  /* 0x00000414080f7981 */ /* 0x000564000c1e1920 */
.L_x_27:
[----:B------:R-:W-:Y:S05]  /*b820*/  BSYNC B0 ;  /* 0x0000000000007941 */ /* 0x000fea0003800000 */
.L_x_26:
[----:B------:R-:W3:Y:S01]  /*b830*/  LDL.LU R5, [R1+0x4] ;  /* 0x0000040001057983 */ /* 0x000ee20000300800 */
[----:B-1---5:R-:W-:Y:S01]  /*b840*/  LOP3.LUT R4, R15, 0xffffe000, RZ, 0xc0, !PT ;  /* 0xffffe0000f047812 */ /* 0x022fe200078ec0ff */
[----:B------:R-:W-:Y:S02]  /*b850*/  USHF.L.U64.HI UR13, UR16, 0x3, UR17 ;  /* 0x00000003100d7899 */ /* 0x000fe40008010211 */
[----:B------:R-:W-:Y:S02]  /*b860*/  USHF.L.U32 UR12, UR16, 0x3, URZ ;  /* 0x00000003100c7899 */ /* 0x000fe4000800063f */
[----:B------:R-:W-:Y:S02]  /*b870*/  IMAD.U32 R17, RZ, RZ, UR16 ;  /* 0x00000010ff117e24 */ /* 0x000fe4000f8e00ff */
[----:B------:R-:W-:Y:S01]  /*b880*/  FMUL R4, R4, UR22 ;  /* 0x0000001604047c20 */ /* 0x000fe20008400000 */
[----:B------:R-:W4:Y:S03]  /*b890*/  LDL.LU R18, [R1+0x8] ;  /* 0x0000080001127983 */ /* 0x000f260000300800 */
[----:B---3--:R-:W-:-:S05]  /*b8a0*/  FFMA R4, R5, UR11, R4 ;  /* 0x0000000b05047c23 */ /* 0x008fca0008000004 */
[----:B------:R-:W-:-:S05]  /*b8b0*/  F2FP.TF32.F32.PACK_B R4, R4 ;  /* 0x00000004ff04723e */ /* 0x000fca00024050ff */
[----:B------:R1:W-:Y:S02]  /*b8c0*/  @P2 STG.E desc[UR20][R2.64+0x4], R4 ;  /* 0x0000040402002986 */ /* 0x0003e4000c101914 */
[----:B-1----:R-:W-:-:S03]  /*b8d0*/  IMAD.WIDE.U32 R4, R12, R17, UR12 ;  /* 0x0000000c0c047e25 */ /* 0x002fc6000f8e0011 */
[----:B------:R-:W-:-:S04]  /*b8e0*/  IADD3 R4, P0, R10, R4, RZ ;  /* 0x000000040a047210 */ /* 0x000fc80007f1e0ff */
[----:B------:R-:W-:Y:S02]  /*b8f0*/  IADD3.X R5, R11, R6, R5, P0, !PT ;  /* 0x000000060b057210 */ /* 0x000fe400007fe405 */
[----:B------:R-:W-:Y:S02]  /*b900*/  ISETP.GT.AND P0, PT, R14, 0x8, PT ;  /* 0x000000080e00780c */ /* 0x000fe40003f04270 */
[----:B------:R-:W-:Y:S02]  /*b910*/  LEA R6, P3, R4, UR18, 0x2 ;  /* 0x0000001204067c11 */ /* 0x000fe4000f8610ff */
[----:B------:R-:W-:Y:S02]  /*b920*/  ISETP.GT.AND P2, PT, R0, RZ, P0 ;  /* 0x000000ff0000720c */ /* 0x000fe40000744270 */
[----:B------:R-:W-:-:S11]  /*b930*/  LEA.HI.X R7, R4, UR19, R5, 0x2, P3 ;  /* 0x0000001304077c11 */ /* 0x000fd600098f1405 */
[----:B------:R-:W3:Y:S01]  /*b940*/  @P2 LDG.E.LTC128B R15, desc[UR20][R6.64] ;  /* 0x00000014060f2981 */ /* 0x000ee2000c1e1920 */
[----:B------:R-:W-:Y:S01]  /*b950*/  USHF.L.U32 UR8, UR4, 0x2, URZ ;  /* 0x0000000204087899 */ /* 0x000fe2000800063f */
[----:B------:R-:W-:Y:S01]  /*b960*/  ISETP.GT.AND P3, PT, R0, 0x1, P0 ;  /* 0x000000010000780c */ /* 0x000fe20000764270 */
[----:B------:R-:W-:Y:S01]  /*b970*/  USHF.L.U64.HI UR5, UR4, 0x2, UR5 ;  /* 0x0000000204057899 */ /* 0x000fe20008010205 */
[----:B------:R-:W-:Y:S03]  /*b980*/  BSSY B0, `(.L_x_28) ;  /* 0x000000a000007945 */ /* 0x000fe60003800000 */
[----:B------:R-:W-:-:S04]  /*b990*/  IADD3 R4, P4, R2, UR8, RZ ;  /* 0x0000000802047c10 */ /* 0x000fc8000ff9e0ff */
[----:B------:R-:W-:Y:S02]  /*b9a0*/  IADD3.X R5, R3, UR5, RZ, P4, !PT ;  /* 0x0000000503057c10 */ /* 0x000fe4000a7fe4ff */
[----:B---3--:R-:W-:-:S05]  /*b9b0*/  LOP3.LUT R16, R15, 0xffffe000, RZ, 0xc0, !PT ;  /* 0xffffe0000f107812 */ /* 0x008fca00078ec0ff */
[----:B------:R-:W-:-:S04]  /*b9c0*/  FMUL R16, R16, UR22 ;  /* 0x0000001610107c20 */ /* 0x000fc80008400000 */
[----:B----4-:R-:W-:-:S05]  /*b9d0*/  FFMA R16, R18, UR11, R16 ;  /* 0x0000000b12107c23 */ /* 0x010fca0008000010 */
[----:B------:R-:W-:-:S05]  /*b9e0*/  F2FP.TF32.F32.PACK_B R16, R16 ;  /* 0x00000010ff10723e */ /* 0x000fca00024050ff */
[----:B------:R1:W-:Y:S01]  /*b9f0*/  @P2 STG.E desc[UR20][R4.64], R16 ;  /* 0x0000001004002986 */ /* 0x0003e2000c101914 */
[----:B------:R-:W-:Y:S05]  /*ba00*/  @!P3 BRA `(.L_x_29) ;  /* 0x000000000004b947 */ /* 0x000fea0003800000 */
[----:B------:R3:W5:Y:S02]  /*ba10*/  LDG.E.LTC128B R15, desc[UR20][R6.64+0x4] ;  /* 0x00000414060f7981 */ /* 0x000764000c1e1920 */
.L_x_29:
[----:B------:R-:W-:Y:S05]  /*ba20*/  BSYNC B0 ;  /* 0x0000000000007941 */ /* 0x000fea0003800000 */
.L_x_28:
[----:B------:R-:W4:Y:S01]  /*ba30*/  LDL.LU R18, [R1+0xc] ;  /* 0x00000c0001127983 */ /* 0x000f220000300800 */
[----:B-1---5:R-:W-:Y:S01]  /*ba40*/  LOP3.LUT R16, R15, 0xffffe000, RZ, 0xc0, !PT ;  /* 0xffffe0000f107812 */ /* 0x022fe200078ec0ff */
[----:B------:R-:W-:Y:S01]  /*ba50*/  BSSY B0, `(.L_x_30) ;  /* 0x0000009000007945 */ /* 0x000fe20003800000 */
[----:B------:R-:W-:-:S03]  /*ba60*/  ISETP.GT.AND P2, PT, R0, 0x8, P1 ;  /* 0x000000080000780c */ /* 0x000fc60000f44270 */
[----:B------:R-:W-:-:S04]  /*ba70*/  FMUL R16, R16, UR22 ;  /* 0x0000001610107c20 */ /* 0x000fc80008400000 */
[----:B----4-:R-:W-:-:S05]  /*ba80*/  FFMA R16, R18, UR11, R16 ;  /* 0x0000000b12107c23 */ /* 0x010fca0008000010 */
[----:B------:R-:W-:-:S05]  /*ba90*/  F2FP.TF32.F32.PACK_B R16, R16 ;  /* 0x00000010ff10723e */ /* 0x000fca00024050ff */
[----:B------:R1:W-:Y:S02]  /*baa0*/  @P3 STG.E desc[UR20][R4.64+0x4], R16 ;  /* 0x0000041004003986 */ /* 0x0003e4000c101914 */
[----:B-1----:R-:W-:Y:S01]  /*bab0*/  IMAD.MOV.U32 R16, RZ, RZ, R15 ;  /* 0x000000ffff107224 */ /* 0x002fe200078e000f */
[----:B------:R-:W-:Y:S06]  /*bac0*/  @!P2 BRA `(.L_x_31) ;  /* 0x000000000004a947 */ /* 0x000fec0003800000 */
[----:B------:R1:W5:Y:S02]  /*bad0*/  LDG.E.LTC128B R16, desc[UR20][R8.64+0x20] ;  /* 0x0000201408107981 */ /* 0x000364000c1e1920 */
.L_x_31:
[----:B------:R-:W-:Y:S05]  /*bae0*/  BSYNC B0 ;  /* 0x0000000000007941 */ /* 0x000fea0003800000 */
.L_x_30:
[----:B------:R-:W4:Y:S01]  /*baf0*/  LDL.LU R18, [R1+0x10] ;  /* 0x0000100001127983 */ /* 0x000f220000300800 */
[----:B-----5:R-:W-:Y:S01]  /*bb00*/  LOP3.LUT R15, R16, 0xffffe000, RZ, 0xc0, !PT ;  /* 0xffffe000100f7812 */ /* 0x020fe200078ec0ff */
[----:B------:R-:W-:Y:S04]  /*bb10*/  BSSY B0, `(.L_x_32) ;  /* 0x0000008000007945 */ /* 0x000fe80003800000 */
[----:B------:R-:W-:-:S04]  /*bb20*/  FMUL R15, R15, UR22 ;  /* 0x000000160f0f7c20 */ /* 0x000fc80008400000 */
[----:B----4-:R-:W-:-:S05]  /*bb30*/  FFMA R15, R18, UR11, R15 ;  /* 0x0000000b120f7c23 */ /* 0x010fca000800000f */
[----:B------:R-:W-:-:S05]  /*bb40*/  F2FP.TF32.F32.PACK_B R15, R15 ;  /* 0x0000000fff0f723e */ /* 0x000fca00024050ff */
[----:B------:R4:W-:Y:S01]  /*bb50*/  @P2 STG.E desc[UR20][R2.64+0x20], R15 ;  /* 0x0000200f02002986 */ /* 0x0009e2000c101914 */
[----:B------:R-:W-:-:S13]  /*bb60*/  ISETP.GT.AND P2, PT, R0, 0x9, P1 ;  /* 0x000000090000780c */ /* 0x000fda0000f44270 */
[----:B----4-:R-:W-:Y:S05]  /*bb70*/  @!P2 BRA `(.L_x_33) ;  /* 0x000000000004a947 */ /* 0x010fea0003800000 */
[----:B------:R4:W5:Y:S02]  /*bb80*/  LDG.E.LTC128B R16, desc[UR20][R8.64+0x24] ;  /* 0x0000241408107981 */ /* 0x000964000c1e1920 */
.L_x_33:
[----:B------:R-:W-:Y:S05]  /*bb90*/  BSYNC B0 ;  /* 0x0000000000007941 */ /* 0x000fea0003800000 */
.L_x_32:
[----:B------:R-:W2:Y:S01]  /*bba0*/  LDL.LU R18, [R1+0x14] ;  /* 0x0000140001127983 */ /* 0x000ea20000300800 */
[----:B-----5:R-:W-:Y:S01]  /*bbb0*/  LOP3.LUT R15, R16, 0xffffe000, RZ, 0xc0, !PT ;  /* 0xffffe000100f7812 */ /* 0x020fe200078ec0ff */
[----:B------:R-:W-:Y:S01]  /*bbc0*/  BSSY B0, `(.L_x_34) ;  /* 0x0000008000007945 */ /* 0x000fe20003800000 */
[----:B------:R-:W-:-:S03]  /*bbd0*/  ISETP.GT.AND P3, PT, R0, 0x8, P0 ;  /* 0x000000080000780c */ /* 0x000fc60000764270 */
[----:B------:R-:W-:-:S04]  /*bbe0*/  FMUL R15, R15, UR22 ;  /* 0x000000160f0f7c20 */ /* 0x000fc80008400000 */
[----:B--2---:R-:W-:-:S05]  /*bbf0*/  FFMA R15, R18, UR11, R15 ;  /* 0x0000000b120f7c23 */ /* 0x004fca000800000f */
[----:B------:R-:W-:-:S05]  /*bc00*/  F2FP.TF32.F32.PACK_B R15, R15 ;  /* 0x0000000fff0f723e */ /* 0x000fca00024050ff */
[----:B------:R2:W-:Y:S01]  /*bc10*/  @P2 STG.E desc[UR20][R2.64+0x24], R15 ;  /* 0x0000240f02002986 */ /* 0x0005e2000c101914 */
[----:B------:R-:W-:Y:S05]  /*bc20*/  @!P3 BRA `(.L_x_35) ;  /* 0x000000000004b947 */ /* 0x000fea0003800000 */
[----:B------:R0:W5:Y:S02]  /*bc30*/  LDG.E.LTC128B R16, desc[UR20][R6.64+0x20] ;  /* 0x0000201406107981 */ /* 0x000164000c1e1920 */
.L_x_35:
[----:B------:R-:W-:Y:S05]  /*bc40*/  BSYNC B0 ;  /* 0x0000000000007941 */ /* 0x000fea0003800000 */
.L_x_34:
[----:B------:R-:W3:Y:S01]  /*bc50*/  LDL.LU R18, [R1+0x18] ;  /* 0x0000180001127983 */ /* 0x000ee20000300800 */
[----:B--2--5:R-:W-:Y:S01]  /*bc60*/  LOP3.LUT R15, R16, 0xffffe000, RZ, 0xc0, !PT ;  /* 0xffffe000100f7812 */ /* 0x024fe200078ec0ff */
[----:B------:R-:W-:Y:S01]  /*bc70*/  BSSY B0, `(.L_x_36) ;  /* 0x0000008000007945 */ /* 0x000fe20003800000 */
[----:B------:R-:W-:-:S03]  /*bc80*/  ISETP.GT.AND P2, PT, R0, 0x9, P0 ;  /* 0x000000090000780c */ /* 0x000fc60000744270 */
[----:B------:R-:W-:-:S04]  /*bc90*/  FMUL R15, R15, UR22 ;  /* 0x000000160f0f7c20 */ /* 0x000fc80008400000 */
[----:B---3--:R-:W-:-:S05]  /*bca0*/  FFMA R15, R18, UR11, R15 ;  /* 0x0000000b120f7c23 */ /* 0x008fca000800000f */
[----:B------:R-:W-:-:S05]  /*bcb0*/  F2FP.TF32.F32.PACK_B R15, R15 ;  /* 0x0000000fff0f723e */ /* 0x000fca00024050ff */
[----:B------:R2:W-:Y:S01]  /*bcc0*/  @P3 STG.E desc[UR20][R4.64+0x20], R15 ;  /* 0x0000200f04003986 */ /* 0x0005e2000c101914 */
[----:B------:R-:W-:Y:S05]  /*bcd0*/  @!P2 BRA `(.L_x_37) ;  /* 0x000000000004a947 */ /* 0x000fea0003800000 */
[----:B------:R3:W5:Y:S02]  /*bce0*/  LDG.E.LTC128B R16, desc[UR20][R6.64+0x24] ;  /* 0x0000241406107981 */ /* 0x000764000c1e1920 */
.L_x_37:
[----:B------:R-:W-:Y:S05]  /*bcf0*/  BSYNC B0 ;  /* 0x0000000000007941 */ /* 0x000fea0003800000 */
.L_x_36:
[----:B------:R-:W4:Y:S01]  /*bd00*/  LDL.LU R18, [R1+0x1c] ;  /* 0x00001c0001127983 */ /* 0x000f220000300800 */
[----:B--2--5:R-:W-:Y:S01]  /*bd10*/  LOP3.LUT R15, R16, 0xffffe000, RZ, 0xc0, !PT ;  /* 0xffffe000100f7812 */ /* 0x024fe200078ec0ff */
[----:B------:R-:W-:Y:S01]  /*bd20*/  BSSY B0, `(.L_x_38) ;  /* 0x0000008000007945 */ /* 0x000fe20003800000 */
[----:B------:R-:W-:-:S03]  /*bd30*/  ISETP.GT.AND P3, PT, R0, 0x10, P1 ;  /* 0x000000100000780c */ /* 0x000fc60000f64270 */
[----:B------:R-:W-:-:S04]  /*bd40*/  FMUL R15, R15, UR22 ;  /* 0x000000160f0f7c20 */ /* 0x000fc80008400000 */
[----:B----4-:R-:W-:-:S05]  /*bd50*/  FFMA R15, R18, UR11, R15 ;  /* 0x0000000b120f7c23 */ /* 0x010fca000800000f */
[----:B------:R-:W-:-:S05]  /*bd60*/  F2FP.TF32.F32.PACK_B R15, R15 ;  /* 0x0000000fff0f723e */ /* 0x000fca00024050ff */
[----:B------:R2:W-:Y:S01]  /*bd70*/  @P2 STG.E desc[UR20][R4.64+0x24], R15 ;  /* 0x0000240f04002986 */ /* 0x0005e2000c101914 */
[----:B------:R-:W-:Y:S05]  /*bd80*/  @!P3 BRA `(.L_x_39) ;  /* 0x000000000004b947 */ /* 0x000fea0003800000 */
[----:B------:R4:W5:Y:S02]  /*bd90*/  LDG.E.LTC128B R16, desc[UR20][R8.64+0x40] ;  /* 0x0000401408107981 */ /* 0x000964000c1e1920 */
.L_x_39:
[----:B------:R-:W-:Y:S05]  /*bda0*/  BSYNC B0 ;  /* 0x0000000000007941 */ /* 0x000fea0003800000 */
.L_x_38:
        /* <DEDUP_REMOVED lines=10> */
.L_x_41:
[----:B------:R-:W-:Y:S05]  /*be50*/  BSYNC B0 ;  /* 0x0000000000007941 */ /* 0x000fea0003800000 */
.L_x_40:
        /* <DEDUP_REMOVED lines=10> */
.L_x_43:
[----:B------:R-:W-:Y:S05]  /*bf00*/  BSYNC B0 ;  /* 0x0000000000007941 */ /* 0x000fea0003800000 */
.L_x_42:
        /* <DEDUP_REMOVED lines=10> */
.L_x_45:
[----:B------:R-:W-:Y:S05]  /*bfb0*/  BSYNC B0 ;  /* 0x0000000000007941 */ /* 0x000fea0003800000 */
.L_x_44:
        /* <DEDUP_REMOVED lines=10> */
.L_x_47:
[----:B------:R-:W-:Y:S05]  /*c060*/  BSYNC B0 ;  /* 0x0000000000007941 */ /* 0x000fea0003800000 */
.L_x_46:
        /* <DEDUP_REMOVED lines=10> */
.L_x_49:
[----:B------:R-:W-:Y:S05]  /*c110*/  BSYNC B0 ;  /* 0x0000000000007941 */ /* 0x000fea0003800000 */
.L_x_48:
        /* <DEDUP_REMOVED lines=10> */
.L_x_51:
[----:B------:R-:W-:Y:S05]  /*c1c0*/  BSYNC B0 ;  /* 0x0000000000007941 */ /* 0x000fea0003800000 */
.L_x_50:
        /* <DEDUP_REMOVED lines=10> */
.L_x_53:
[----:B------:R-:W-:Y:S05]  /*c270*/  BSYNC B0 ;  /* 0x0000000000007941 */ /* 0x000fea0003800000 */
.L_x_52:
        /* <DEDUP_REMOVED lines=10> */
.L_x_55:
[----:B------:R-:W-:Y:S05]  /*c320*/  BSYNC B0 ;  /* 0x0000000000007941 */ /* 0x000fea0003800000 */
.L_x_54:
        /* <DEDUP_REMOVED lines=10> */
.L_x_57:
[----:B------:R-:W-:Y:S05]  /*c3d0*/  BSYNC B0 ;  /* 0x0000000000007941 */ /* 0x000fea0003800000 */
.L_x_56:
        /* <DEDUP_REMOVED lines=10> */
.L_x_59:
[----:B------:R-:W-:Y:S05]  /*c480*/  BSYNC B0 ;  /* 0x0000000000007941 */ /* 0x000fea0003800000 */
.L_x_58:
[----:B------:R-:W3:Y:S01]  /*c490*/  LDL.LU R18, [R1+0x48] ;  /* 0x0000480001127983 */ /* 0x000ee20000300800 */
[----:B--2--5:R-:W-:Y:S01]  /*c4a0*/  LOP3.LUT R15, R16, 0xffffe000, RZ, 0xc0, !PT ;  /* 0xffffe000100f7812 */ /* 0x024fe200078ec0ff */
[----:B------:R-:W-:Y:S01]  /*c4b0*/  BSSY B0, `(.L_x_60) ;  /* 0x0000009000007945 */ /* 0x000fe20003800000 */
[----:B------:R-:W-:-:S03]  /*c4c0*/  ISETP.GT.AND P2, PT, R0, 0x21, P0 ;  /* 0x000000210000780c */ /* 0x000fc60000744270 */
[----:B------:R-:W-:-:S04]  /*c4d0*/  FMUL R15, R15, UR22 ;  /* 0x000000160f0f7c20 */ /* 0x000fc80008400000 */
[----:B---3--:R-:W-:-:S05]  /*c4e0*/  FFMA R15, R18, UR11, R15 ;  /* 0x0000000b120f7c23 */ /* 0x008fca000800000f */
[----:B------:R-:W-:-:S05]  /*c4f0*/  F2FP.TF32.F32.PACK_B R15, R15 ;  /* 0x0000000fff0f723e */ /* 0x000fca00024050ff */
[----:B------:R2:W-:Y:S02]  /*c500*/  @P3 STG.E desc[UR20][R4.64+0x80], R15 ;  /* 0x0000800f04003986 */ /* 0x0005e4000c101914 */
[----:B--2---:R-:W-:Y:S01]  /*c510*/  IMAD.MOV.U32 R15, RZ, RZ, R16 ;  /* 0x000000ffff0f7224 */ /* 0x004fe200078e0010 */
[----:B------:R-:W-:Y:S06]  /*c520*/  @!P2 BRA `(.L_x_61) ;  /* 0x000000000004a947 */ /* 0x000fec0003800000 */
[----:B------:R2:W5:Y:S02]  /*c530*/  LDG.E.LTC128B R15, desc[UR20][R6.64+0x84] ;  /* 0x00008414060f7981 */ /* 0x000564000c1e1920 */
.L_x_61:
[----:B------:R-:W-:Y:S05]  /*c540*/  BSYNC B0 ;  /* 0x0000000000007941 */ /* 0x000fea0003800000 */
.L_x_60:
[----:B------:R-:W3:Y:S01]  /*c550*/  LDL.LU R18, [R1+0x4c] ;  /* 0x00004c0001127983 */ /* 0x000ee20000300800 */
[----:B-----5:R-:W-:Y:S01]  /*c560*/  LOP3.LUT R16, R15, 0xffffe000, RZ, 0xc0, !PT ;  /* 0xffffe0000f107812 */ /* 0x020fe200078ec0ff */
        /* <DEDUP_REMOVED lines=8> */
.L_x_63:
[----:B------:R-:W-:Y:S05]  /*c5f0*/  BSYNC B0 ;  /* 0x0000000000007941 */ /* 0x000fea0003800000 */
.L_x_62:
[----:B------:R-:W2:Y:S01]  /*c600*/  LDL.LU R18, [R1+0x50] ;  /* 0x0000500001127983 */ /* 0x000ea20000300800 */
[----:B---3-5:R-:W-:Y:S01]  /*c610*/  LOP3.LUT R16, R15, 0xffffe000, RZ, 0xc0, !PT ;  /* 0xffffe0000f107812 */ /* 0x028fe200078ec0ff */
        /* <DEDUP_REMOVED lines=8> */
.L_x_65:
[----:B------:R-:W-:Y:S05]  /*c6a0*/  BSYNC B0 ;  /* 0x0000000000007941 */ /* 0x000fea0003800000 */
.L_x_64:
        /* <DEDUP_REMOVED lines=10> */
.L_x_67:
[----:B------:R-:W-:Y:S05]  /*c750*/  BSYNC B0 ;  /* 0x0000000000007941 */ /* 0x000fea0003800000 */
.L_x_66:
        /* <DEDUP_REMOVED lines=10> */
.L_x_69:
[----:B------:R-:W-:Y:S05]  /*c800*/  BSYNC B0 ;  /* 0x0000000000007941 */ /* 0x000fea0003800000 */
.L_x_68:
        /* <DEDUP_REMOVED lines=10> */
.L_x_71:
[----:B------:R-:W-:Y:S05]  /*c8b0*/  BSYNC B0 ;  /* 0x0000000000007941 */ /* 0x000fea0003800000 */
.L_x_70:
        /* <DEDUP_REMOVED lines=10> */
.L_x_73:
[----:B------:R-:W-:Y:S05]  /*c960*/  BSYNC B0 ;  /* 0x0000000000007941 */ /* 0x000fea0003800000 */
.L_x_72:
        /* <DEDUP_REMOVED lines=10> */
.L_x_75:
[----:B------:R-:W-:Y:S05]  /*ca10*/  BSYNC B0 ;  /* 0x0000000000007941 */ /* 0x000fea0003800000 */
.L_x_74:
        /* <DEDUP_REMOVED lines=10> */
.L_x_77:
[----:B------:R-:W-:Y:S05]  /*cac0*/  BSYNC B0 ;  /* 0x0000000000007941 */ /* 0x000fea0003800000 */
.L_x_76:
        /* <DEDUP_REMOVED lines=10> */
.L_x_79:
[----:B------:R-:W-:Y:S05]  /*cb70*/  BSYNC B0 ;  /* 0x0000000000007941 */ /* 0x000fea0003800000 */
.L_x_78:
        /* <DEDUP_REMOVED lines=10> */
.L_x_81:
[----:B------:R-:W-:Y:S05]  /*cc20*/  BSYNC B0 ;  /* 0x0000000000007941 */ /* 0x000fea0003800000 */
.L_x_80:
        /* <DEDUP_REMOVED lines=10> */
.L_x_83:
[----:B------:R-:W-:Y:S05]  /*ccd0*/  BSYNC B0 ;  /* 0x0000000000007941 */ /* 0x000fea0003800000 */
.L_x_82:
        /* <DEDUP_REMOVED lines=10> */
.L_x_85:
[----:B------:R-:W-:Y:S05]  /*cd80*/  BSYNC B0 ;  /* 0x0000000000007941 */ /* 0x000fea0003800000 */
.L_x_84:
        /* <DEDUP_REMOVED lines=10> */
.L_x_87:
[----:B------:R-:W-:Y:S05]  /*ce30*/  BSYNC B0 ;  /* 0x0000000000007941 */ /* 0x000fea0003800000 */
.L_x_86:
        /* <DEDUP_REMOVED lines=10> */
.L_x_89:
[----:B------:R-:W-:Y:S05]  /*cee0*/  BSYNC B0 ;  /* 0x0000000000007941 */ /* 0x000fea0003800000 */
.L_x_88:
        /* <DEDUP_REMOVED lines=10> */
.L_x_91:
[----:B------:R-:W-:Y:S05]  /*cf90*/  BSYNC B0 ;  /* 0x0000000000007941 */ /* 0x000fea0003800000 */
.L_x_90:
        /* <DEDUP_REMOVED lines=10> */
.L_x_93:
[----:B------:R-:W-:Y:S05]  /*d040*/  BSYNC B0 ;  /* 0x0000000000007941 */ /* 0x000fea0003800000 */
.L_x_92:
        /* <DEDUP_REMOVED lines=10> */
.L_x_95:
[----:B------:R-:W-:Y:S05]  /*d0f0*/  BSYNC B0 ;  /* 0x0000000000007941 */ /* 0x000fea0003800000 */
.L_x_94:
        /* <DEDUP_REMOVED lines=10> */
.L_x_97:
[----:B------:R-:W-:Y:S05]  /*d1a0*/  BSYNC B0 ;  /* 0x0000000000007941 */ /* 0x000fea0003800000 */
.L_x_96:
        /* <DEDUP_REMOVED lines=10> */
.L_x_99:
[----:B------:R-:W-:Y:S05]  /*d250*/  BSYNC B0 ;  /* 0x0000000000007941 */ /* 0x000fea0003800000 */
.L_x_98:
        /* <DEDUP_REMOVED lines=10> */
.L_x_101:
[----:B------:R-:W-:Y:S05]  /*d300*/  BSYNC B0 ;  /* 0x0000000000007941 */ /* 0x000fea0003800000 */
.L_x_100:
        /* <DEDUP_REMOVED lines=10> */
.L_x_103:
[----:B------:R-:W-:Y:S05]  /*d3b0*/  BSYNC B0 ;  /* 0x0000000000007941 */ /* 0x000fea0003800000 */
.L_x_102:
        /* <DEDUP_REMOVED lines=10> */
.L_x_105:
[----:B------:R-:W-:Y:S05]  /*d460*/  BSYNC B0 ;  /* 0x0000000000007941 */ /* 0x000fea0003800000 */
.L_x_104:
        /* <DEDUP_REMOVED lines=10> */
.L_x_107:
[----:B------:R-:W-:Y:S05]  /*d510*/  BSYNC B0 ;  /* 0x0000000000007941 */ /* 0x000fea0003800000 */
.L_x_106:
        /* <DEDUP_REMOVED lines=10> */
.L_x_109:
[----:B------:R-:W-:Y:S05]  /*d5c0*/  BSYNC B0 ;  /* 0x0000000000007941 */ /* 0x000fea0003800000 */
.L_x_108:
        /* <DEDUP_REMOVED lines=10> */
.L_x_111:
[----:B------:R-:W-:Y:S05]  /*d670*/  BSYNC B0 ;  /* 0x0000000000007941 */ /* 0x000fea0003800000 */
.L_x_110:
        /* <DEDUP_REMOVED lines=10> */
.L_x_113:
[----:B------:R-:W-:Y:S05]  /*d720*/  BSYNC B0 ;  /* 0x0000000000007941 */ /* 0x000fea0003800000 */
.L_x_112:
        /* <DEDUP_REMOVED lines=10> */
.L_x_115:
[----:B------:R-:W-:Y:S05]  /*d7d0*/  BSYNC B0 ;  /* 0x0000000000007941 */ /* 0x000fea0003800000 */
.L_x_114:
        /* <DEDUP_REMOVED lines=10> */
.L_x_117:
[----:B------:R-:W-:Y:S05]  /*d880*/  BSYNC B0 ;  /* 0x0000000000007941 */ /* 0x000fea0003800000 */
.L_x_116:
        /* <DEDUP_REMOVED lines=10> */
.L_x_119:
[----:B------:R-:W-:Y:S05]  /*d930*/  BSYNC B0 ;  /* 0x0000000000007941 */ /* 0x000fea0003800000 */
.L_x_118:
        /* <DEDUP_REMOVED lines=10> */
.L_x_121:
[----:B------:R-:W-:Y:S05]  /*d9e0*/  BSYNC B0 ;  /* 0x0000000000007941 */ /* 0x000fea0003800000 */
.L_x_120:
        /* <DEDUP_REMOVED lines=10> */
.L_x_123:
[----:B------:R-:W-:Y:S05]  /*da90*/  BSYNC B0 ;  /* 0x0000000000007941 */ /* 0x000fea0003800000 */
.L_x_122:
        /* <DEDUP_REMOVED lines=10> */
.L_x_125:
[----:B------:R-:W-:Y:S05]  /*db40*/  BSYNC B0 ;  /* 0x0000000000007941 */ /* 0x000fea0003800000 */
.L_x_124:
        /* <DEDUP_REMOVED lines=10> */
.L_x_127:
[----:B------:R-:W-:Y:S05]  /*dbf0*/  BSYNC B0 ;  /* 0x0000000000007941 */ /* 0x000fea0003800000 */
.L_x_126:
        /* <DEDUP_REMOVED lines=10> */
.L_x_129:
[----:B------:R-:W-:Y:S05]  /*dca0*/  BSYNC B0 ;  /* 0x0000000000007941 */ /* 0x000fea0003800000 */
.L_x_128:
        /* <DEDUP_REMOVED lines=10> */
.L_x_131:
[----:B------:R-:W-:Y:S05]  /*dd50*/  BSYNC B0 ;  /* 0x0000000000007941 */ /* 0x000fea0003800000 */
.L_x_130:
        /* <DEDUP_REMOVED lines=10> */
.L_x_133:
[----:B------:R-:W-:Y:S05]  /*de00*/  BSYNC B0 ;  /* 0x0000000000007941 */ /* 0x000fea0003800000 */
.L_x_132:
        /* <DEDUP_REMOVED lines=10> */
.L_x_135:
[----:B------:R-:W-:Y:S05]  /*deb0*/  BSYNC B0 ;  /* 0x0000000000007941 */ /* 0x000fea0003800000 */
.L_x_134:
        /* <DEDUP_REMOVED lines=10> */
.L_x_137:
[----:B------:R-:W-:Y:S05]  /*df60*/  BSYNC B0 ;  /* 0x0000000000007941 */ /* 0x000fea0003800000 */
.L_x_136:
        /* <DEDUP_REMOVED lines=10> */
.L_x_139:
[----:B------:R-:W-:Y:S05]  /*e010*/  BSYNC B0 ;  /* 0x0000000000007941 */ /* 0x000fea0003800000 */
.L_x_138:
        /* <DEDUP_REMOVED lines=10> */
.L_x_141:
[----:B------:R-:W-:Y:S05]  /*e0c0*/  BSYNC B0 ;  /* 0x0000000000007941 */ /* 0x000fea0003800000 */
.L_x_140:
        /* <DEDUP_REMOVED lines=10> */
.L_x_143:
[----:B------:R-:W-:Y:S05]  /*e170*/  BSYNC B0 ;  /* 0x0000000000007941 */ /* 0x000fea0003800000 */
.L_x_142:
        /* <DEDUP_REMOVED lines=10> */
.L_x_145:
[----:B------:R-:W-:Y:S05]  /*e220*/  BSYNC B0 ;  /* 0x0000000000007941 */ /* 0x000fea0003800000 */
.L_x_144:
[----:B01----:R-:W3:Y:S01]  /*e230*/  LDL.LU R9, [R1+0xf4] ;  /* 0x0000f40001097983 */ /* 0x003ee20000300800 */
        /* <DEDUP_REMOVED lines=9> */
.L_x_147:
[----:B------:R-:W-:Y:S05]  /*e2d0*/  BSYNC B0 ;  /* 0x0000000000007941 */ /* 0x000fea0003800000 */
.L_x_146:
[----:B0-----:R-:W3:Y:S01]  /*e2e0*/  LDL.LU R9, [R1+0xf8] ;  /* 0x0000f80001097983 */ /* 0x001ee20000300800 */
[----:B-----5:R-:W-:Y:S01]  /*e2f0*/  LOP3.LUT R8, R15, 0xffffe000, RZ, 0xc0, !PT ;  /* 0xffffe0000f087812 */ /* 0x020fe200078ec0ff */
[----:B------:R-:W-:Y:S01]  /*e300*/  BSSY B0, `(.L_x_148) ;  /* 0x000000a000007945 */ /* 0x000fe20003800000 */
[----:B------:R-:W-:Y:S02]  /*e310*/  ISETP.GT.AND P1, PT, R0, 0x79, P0 ;  /* 0x000000790000780c */ /* 0x000fe40000724270 */
[----:B------:R-:W-:Y:S01]  /*e320*/  IADD3 R16, P0, R12, 0x40, RZ ;  /* 0x000000400c107810 */ /* 0x000fe20007f1e0ff */
[----:B------:R-:W-:-:S04]  /*e330*/  FMUL R8, R8, UR22 ;  /* 0x0000001608087c20 */ /* 0x000fc80008400000 */
[----:B---3--:R-:W-:Y:S01]  /*e340*/  FFMA R9, R9, UR11, R8 ;  /* 0x0000000b09097c23 */ /* 0x008fe20008000008 */
[----:B------:R-:W-:-:S04]  /*e350*/  IMAD.X R8, RZ, RZ, R13, P0 ;  /* 0x000000ffff087224 */ /* 0x000fc800000e060d */
[----:B------:R-:W-:-:S05]  /*e360*/  F2FP.TF32.F32.PACK_B R9, R9 ;  /* 0x00000009ff09723e */ /* 0x000fca00024050ff */
[----:B------:R0:W-:Y:S01]  /*e370*/  @P2 STG.E desc[UR20][R4.64+0x1e0], R9 ;  /* 0x0001e00904002986 */ /* 0x0001e2000c101914 */
[----:B------:R-:W-:Y:S05]  /*e380*/  @!P1 BRA `(.L_x_149) ;  /* 0x0000000000049947 */ /* 0x000fea0003800000 */
[----:B------:R3:W5:Y:S02]  /*e390*/  LDG.E.LTC128B R15, desc[UR20][R6.64+0x1e4] ;  /* 0x0001e414060f7981 */ /* 0x000764000c1e1920 */
.L_x_149:
[----:B------:R-:W-:Y:S05]  /*e3a0*/  BSYNC B0 ;  /* 0x0000000000007941 */ /* 0x000fea0003800000 */
.L_x_148:
[----:B------:R-:W2:Y:S01]  /*e3b0*/  LDL.LU R18, [R1+0xfc] ;  /* 0x0000fc0001127983 */ /* 0x000ea20000300800 */
[----:B-1-345:R-:W-:Y:S01]  /*e3c0*/  LOP3.LUT R6, R15, 0xffffe000, RZ, 0xc0, !PT ;  /* 0xffffe0000f067812 */ /* 0x03afe200078ec0ff */
[----:B------:R-:W-:Y:S01]  /*e3d0*/  IMAD R7, R8, UR16, RZ ;  /* 0x0000001008077c24 */ /* 0x000fe2000f8e02ff */
[----:B------:R-:W-:Y:S01]  /*e3e0*/  ISETP.GT.AND P0, PT, R14, 0x40, PT ;  /* 0x000000400e00780c */ /* 0x000fe20003f04270 */
[----:B0-----:R-:W-:-:S04]  /*e3f0*/  IMAD.WIDE.U32 R8, R16, UR16, R10 ;  /* 0x0000001010087c25 */ /* 0x001fc8000f8e000a */
[----:B------:R-:W-:Y:S01]  /*e400*/  FMUL R6, R6, UR22 ;  /* 0x0000001606067c20 */ /* 0x000fe20008400000 */
[----:B------:R-:W-:Y:S01]  /*e410*/  ISETP.GT.AND P3, PT, R0, RZ, P0 ;  /* 0x000000ff0000720c */ /* 0x000fe20000764270 */
[----:B--2---:R-:W-:-:S04]  /*e420*/  IMAD R19, R16, UR17, R7 ;  /* 0x0000001110137c24 */ /* 0x004fc8000f8e0207 */
[----:B------:R-:W-:Y:S02]  /*e430*/  IMAD.IADD R7, R9, 0x1, R19 ;  /* 0x0000000109077824 */ /* 0x000fe400078e0213 */
[----:B------:R-:W-:Y:S01]  /*e440*/  FFMA R21, R18, UR11, R6 ;  /* 0x0000000b12157c23 */ /* 0x000fe20008000006 */
[----:B------:R-:W-:-:S04]  /*e450*/  LEA R6, P2, R8, UR18, 0x2 ;  /* 0x0000001208067c11 */ /* 0x000fc8000f8410ff */
[----:B------:R-:W-:Y:S02]  /*e460*/  F2FP.TF32.F32.PACK_B R21, R21 ;  /* 0x00000015ff15723e */ /* 0x000fe400024050ff */
[----:B------:R-:W-:-:S03]  /*e470*/  LEA.HI.X R7, R8, UR19, R7, 0x2, P2 ;  /* 0x0000001308077c11 */ /* 0x000fc600090f1407 */
[----:B------:R0:W-:Y:S04]  /*e480*/  @P1 STG.E desc[UR20][R4.64+0x1e4], R21 ;  /* 0x0001e41504001986 */ /* 0x0001e8000c101914 */
[----:B------:R-:W2:Y:S01]  /*e490*/  @P3 LDG.E.LTC128B R15, desc[UR20][R6.64] ;  /* 0x00000014060f3981 */ /* 0x000ea2000c1e1920 */
[----:B------:R-:W-:Y:S01]  /*e4a0*/  USHF.L.U32 UR4, UR14, 0x6, URZ ;  /* 0x000000060e047899 */ /* 0x000fe2000800063f */
[----:B------:R-:W-:Y:S01]  /*e4b0*/  ISETP.GT.AND P2, PT, R0, 0x1, P0 ;  /* 0x000000010000780c */ /* 0x000fe20000744270 */
[----:B------:R-:W-:Y:S01]  /*e4c0*/  USHF.L.U64.HI UR6, UR14, 0x6, UR15 ;  /* 0x000000060e067899 */ /* 0x000fe2000801020f */
[----:B------:R-:W-:Y:S01]  /*e4d0*/  BSSY B0, `(.L_x_150) ;  /* 0x000000d000007945 */ /* 0x000fe20003800000 */
[----:B------:R-:W-:Y:S02]  /*e4e0*/  USHF.L.U32 UR7, UR4, 0x2, URZ ;  /* 0x0000000204077899 */ /* 0x000fe4000800063f */
[----:B------:R-:W-:Y:S01]  /*e4f0*/  USHF.L.U64.HI UR4, UR4, 0x2, UR6 ;  /* 0x0000000204047899 */ /* 0x000fe20008010206 */
[----:B0-----:R-:W-:Y:S01]  /*e500*/  IMAD.WIDE.U32 R4, R16, R17, UR12 ;  /* 0x0000000c10047e25 */ /* 0x001fe2000f8e0011 */
[----:B--2---:R-:W-:-:S05]  /*e510*/  LOP3.LUT R8, R15, 0xffffe000, RZ, 0xc0, !PT ;  /* 0xffffe0000f087812 */ /* 0x004fca00078ec0ff */
[----:B------:R-:W-:Y:S01]  /*e520*/  FMUL R9, R8, UR22 ;  /* 0x0000001608097c20 */ /* 0x000fe20008400000 */
[----:B------:R-:W-:-:S03]  /*e530*/  IADD3 R8, P1, R2, UR7, RZ ;  /* 0x0000000702087c10 */ /* 0x000fc6000ff3e0ff */
[----:B------:R-:W-:Y:S01]  /*e540*/  FFMA R23, R152, UR11, R9 ;  /* 0x0000000b98177c23 */ /* 0x000fe20008000009 */
[----:B------:R-:W-:-:S04]  /*e550*/  IADD3.X R9, R3, UR4, RZ, P1, !PT ;  /* 0x0000000403097c10 */ /* 0x000fc80008ffe4ff */
[----:B------:R-:W-:-:S05]  /*e560*/  F2FP.TF32.F32.PACK_B R23, R23 ;  /* 0x00000017ff17723e */ /* 0x000fca00024050ff */
[----:B------:R0:W-:Y:S01]  /*e570*/  @P3 STG.E desc[UR20][R8.64], R23 ;  /* 0x0000001708003986 */ /* 0x0001e2000c101914 */
[----:B------:R-:W-:Y:S05]  /*e580*/  @!P2 BRA `(.L_x_151) ;  /* 0x000000000004a947 */ /* 0x000fea0003800000 */
[----:B------:R1:W5:Y:S02]  /*e590*/  LDG.E.LTC128B R15, desc[UR20][R6.64+0x4] ;  /* 0x00000414060f7981 */ /* 0x000364000c1e1920 */
.L_x_151:
[----:B------:R-:W-:Y:S05]  /*e5a0*/  BSYNC B0 ;  /* 0x0000000000007941 */ /* 0x000fea0003800000 */
.L_x_150:
[----:B-----5:R-:W-:Y:S01]  /*e5b0*/  LOP3.LUT R16, R15, 0xffffe000, RZ, 0xc0, !PT ;  /* 0xffffe0000f107812 */ /* 0x020fe200078ec0ff */
[----:B------:R-:W-:Y:S01]  /*e5c0*/  BSSY B0, `(.L_x_152) ;  /* 0x000000d000007945 */ /* 0x000fe20003800000 */
[----:B------:R-:W-:Y:S02]  /*e5d0*/  IADD3 R18, P3, R10, R4, RZ ;  /* 0x000000040a127210 */ /* 0x000fe40007f7e0ff */
[----:B------:R-:W-:Y:S01]  /*e5e0*/  ISETP.GT.AND P1, PT, R14, 0x48, PT ;  /* 0x000000480e00780c */ /* 0x000fe20003f24270 */
[----:B------:R-:W-:Y:S01]  /*e5f0*/  FMUL R16, R16, UR22 ;  /* 0x0000001610107c20 */ /* 0x000fe20008400000 */
[----:B------:R-:W-:Y:S02]  /*e600*/  IADD3.X R5, R11, R19, R5, P3, !PT ;  /* 0x000000130b057210 */ /* 0x000fe40001ffe405 */
[----:B------:R-:W-:Y:S01]  /*e610*/  ISETP.GT.AND P3, PT, R0, RZ, P1 ;  /* 0x000000ff0000720c */ /* 0x000fe20000f64270 */
[----:B------:R-:W-:Y:S01]  /*e620*/  FFMA R153, R153, UR11, R16 ;  /* 0x0000000b99997c23 */ /* 0x000fe20008000010 */
[----:B------:R-:W-:-:S04]  /*e630*/  LEA R4, P4, R18, UR18, 0x2 ;  /* 0x0000001212047c11 */ /* 0x000fc8000f8810ff */
[----:B------:R-:W-:Y:S02]  /*e640*/  F2FP.TF32.F32.PACK_B R153, R153 ;  /* 0x00000099ff99723e */ /* 0x000fe400024050ff */
[----:B------:R-:W-:-:S03]  /*e650*/  LEA.HI.X R5, R18, UR19, R5, 0x2, P4 ;  /* 0x0000001312057c11 */ /* 0x000fc6000a0f1405 */
[----:B------:R2:W-:Y:S02]  /*e660*/  @P2 STG.E desc[UR20][R8.64+0x4], R153 ;  /* 0x0000049908002986 */ /* 0x0005e4000c101914 */
[----:B------:R-:W-:Y:S05]  /*e670*/  @!P3 BRA `(.L_x_153) ;  /* 0x000000000004b947 */ /* 0x000fea0003800000 */
[----:B------:R3:W5:Y:S02]  /*e680*/  LDG.E.LTC128B R15, desc[UR20][R4.64] ;  /* 0x00000014040f7981 */ /* 0x000764000c1e1920 */
.L_x_153:
[----:B------:R-:W-:Y:S05]  /*e690*/  BSYNC B0 ;  /* 0x0000000000007941 */ /* 0x000fea0003800000 */
.L_x_152:
[----:B-----5:R-:W-:Y:S01]  /*e6a0*/  LOP3.LUT R16, R15, 0xffffe000, RZ, 0xc0, !PT ;  /* 0xffffe0000f107812 */ /* 0x020fe200078ec0ff */
[----:B------:R-:W-:Y:S01]  /*e6b0*/  BSSY B0, `(.L_x_154) ;  /* 0x000000a000007945 */ /* 0x000fe20003800000 */
[----:B------:R-:W-:Y:S02]  /*e6c0*/  IADD3 R18, P4, R8, UR8, RZ ;  /* 0x0000000808127c10 */ /* 0x000fe4000ff9e0ff */
[----:B------:R-:W-:Y:S01]  /*e6d0*/  ISETP.GT.AND P2, PT, R0, 0x1, P1 ;  /* 0x000000010000780c */ /* 0x000fe20000f44270 */
[----:B------:R-:W-:-:S04]  /*e6e0*/  FMUL R19, R16, UR22 ;  /* 0x0000001610137c20 */ /* 0x000fc80008400000 */
[----:B------:R-:W-:Y:S01]  /*e6f0*/  FFMA R21, R154, UR11, R19 ;  /* 0x0000000b9a157c23 */ /* 0x000fe20008000013 */
[----:B------:R-:W-:-:S04]  /*e700*/  IADD3.X R19, R9, UR5, RZ, P4, !PT ;  /* 0x0000000509137c10 */ /* 0x000fc8000a7fe4ff */
[----:B------:R-:W-:-:S05]  /*e710*/  F2FP.TF32.F32.PACK_B R21, R21 ;  /* 0x00000015ff15723e */ /* 0x000fca00024050ff */
[----:B------:R4:W-:Y:S01]  /*e720*/  @P3 STG.E desc[UR20][R18.64], R21 ;  /* 0x0000001512003986 */ /* 0x0009e2000c101914 */
[----:B------:R-:W-:Y:S05]  /*e730*/  @!P2 BRA `(.L_x_155) ;  /* 0x000000000004a947 */ /* 0x000fea0003800000 */
[----:B------:R0:W5:Y:S02]  /*e740*/  LDG.E.LTC128B R15, desc[UR20][R4.64+0x4] ;  /* 0x00000414040f7981 */ /* 0x000164000c1e1920 */
.L_x_155:
[----:B------:R-:W-:Y:S05]  /*e750*/  BSYNC B0 ;  /* 0x0000000000007941 */ /* 0x000fea0003800000 */
.L_x_154:
[----:B-----5:R-:W-:Y:S01]  /*e760*/  LOP3.LUT R16, R15, 0xffffe000, RZ, 0xc0, !PT ;  /* 0xffffe0000f107812 */ /* 0x020fe200078ec0ff */
[----:B------:R-:W-:Y:S01]  /*e770*/  BSSY B0, `(.L_x_156) ;  /* 0x0000008000007945 */ /* 0x000fe20003800000 */
[----:B------:R-:W-:-:S03]  /*e780*/  ISETP.GT.AND P3, PT, R0, 0x8, P0 ;  /* 0x000000080000780c */ /* 0x000fc60000764270 */
[----:B------:R-:W-:-:S04]  /*e790*/  FMUL R16, R16, UR22 ;  /* 0x0000001610107c20 */ /* 0x000fc80008400000 */
[----:B------:R-:W-:-:S05]  /*e7a0*/  FFMA R155, R155, UR11, R16 ;  /* 0x0000000b9b9b7c23 */ /* 0x000fca0008000010 */
[----:B------:R-:W-:-:S05]  /*e7b0*/  F2FP.TF32.F32.PACK_B R155, R155 ;  /* 0x0000009bff9b723e */ /* 0x000fca00024050ff */
[----:B------:R0:W-:Y:S01]  /*e7c0*/  @P2 STG.E desc[UR20][R18.64+0x4], R155 ;  /* 0x0000049b12002986 */ /* 0x0001e2000c101914 */
[----:B------:R-:W-:Y:S05]  /*e7d0*/  @!P3 BRA `(.L_x_157) ;  /* 0x000000000004b947 */ /* 0x000fea0003800000 */
[----:B------:R0:W5:Y:S02]  /*e7e0*/  LDG.E.LTC128B R15, desc[UR20][R6.64+0x20] ;  /* 0x00002014060f7981 */ /* 0x000164000c1e1920 */
.L_x_157:
[----:B------:R-:W-:Y:S05]  /*e7f0*/  BSYNC B0 ;  /* 0x0000000000007941 */ /* 0x000fea0003800000 */
.L_x_156:
[----:B-----5:R-:W-:Y:S01]  /*e800*/  LOP3.LUT R16, R15, 0xffffe000, RZ, 0xc0, !PT ;  /* 0xffffe0000f107812 */ /* 0x020fe200078ec0ff */
[----:B------:R-:W-:Y:S01]  /*e810*/  BSSY B0, `(.L_x_158) ;  /* 0x0000008000007945 */ /* 0x000fe20003800000 */
[----:B------:R-:W-:-:S03]  /*e820*/  ISETP.GT.AND P2, PT, R0, 0x9, P0 ;  /* 0x000000090000780c */ /* 0x000fc60000744270 */
[----:B0---4-:R-:W-:-:S04]  /*e830*/  FMUL R19, R16, UR22 ;  /* 0x0000001610137c20 */ /* 0x011fc80008400000 */
[----:B------:R-:W-:-:S05]  /*e840*/  FFMA R19, R156, UR11, R19 ;  /* 0x0000000b9c137c23 */ /* 0x000fca0008000013 */
[----:B------:R-:W-:-:S05]  /*e850*/  F2FP.TF32.F32.PACK_B R19, R19 ;  /* 0x00000013ff13723e */ /* 0x000fca00024050ff */
[----:B------:R0:W-:Y:S01]  /*e860*/  @P3 STG.E desc[UR20][R8.64+0x20], R19 ;  /* 0x0000201308003986 */ /* 0x0001e2000c101914 */
[----:B------:R-:W-:Y:S05]  /*e870*/  @!P2 BRA `(.L_x_159) ;  /* 0x000000000004a947 */ /* 0x000fea0003800000 */
[----:B------:R4:W5:Y:S02]  /*e880*/  LDG.E.LTC128B R15, desc[UR20][R6.64+0x24] ;  /* 0x00002414060f7981 */ /* 0x000964000c1e1920 */
.L_x_159:
[----:B------:R-:W-:Y:S05]  /*e890*/  BSYNC B0 ;  /* 0x0000000000007941 */ /* 0x000fea0003800000 */
.L_x_158:
        /* <DEDUP_REMOVED lines=9> */
.L_x_161:
[----:B------:R-:W-:Y:S05]  /*e930*/  BSYNC B0 ;  /* 0x0000000000007941 */ /* 0x000fea0003800000 */
.L_x_160:
[----:B-----5:R-:W-:Y:S01]  /*e940*/  LOP3.LUT R16, R15, 0xffffe000, RZ, 0xc0, !PT ;  /* 0xffffe0000f107812 */ /* 0x020fe200078ec0ff */
[----:B------:R-:W-:Y:S01]  /*e950*/  IMAD.U32 R21, RZ, RZ, UR8 ;  /* 0x00000008ff157e24 */ /* 0x000fe2000f8e00ff */
[----:B------:R-:W-:Y:S01]  /*e960*/  MOV R23, UR5 ;  /* 0x0000000500177c02 */ /* 0x000fe20008000f00 */
[----:B------:R-:W-:Y:S01]  /*e970*/  BSSY B0, `(.L_x_162) ;  /* 0x000000a000007945 */ /* 0x000fe20003800000 */
[----:B------:R-:W-:Y:S01]  /*e980*/  ISETP.GT.AND P2, PT, R0, 0x9, P1 ;  /* 0x000000090000780c */ /* 0x000fe20000f44270 */
[----:B0-----:R-:W-:Y:S01]  /*e990*/  FMUL R19, R16, UR22 ;  /* 0x0000001610137c20 */ /* 0x001fe20008400000 */
[----:B------:R-:W-:-:S03]  /*e9a0*/  IADD3 R18, P4, P5, R21, UR7, R2 ;  /* 0x0000000715127c10 */ /* 0x000fc6000fd9e002 */
[----:B------:R-:W-:Y:S01]  /*e9b0*/  FFMA R21, R158, UR11, R19 ;  /* 0x0000000b9e157c23 */ /* 0x000fe20008000013 */
[----:B------:R-:W-:-:S04]  /*e9c0*/  IADD3.X R19, R23, UR4, R3, P4, P5 ;  /* 0x0000000417137c10 */ /* 0x000fc8000a7ea403 */
[----:B------:R-:W-:-:S05]  /*e9d0*/  F2FP.TF32.F32.PACK_B R21, R21 ;  /* 0x00000015ff15723e */ /* 0x000fca00024050ff */
[----:B------:R0:W-:Y:S01]  /*e9e0*/  @P3 STG.E desc[UR20][R18.64+0x20], R21 ;  /* 0x0000201512003986 */ /* 0x0001e2000c101914 */
[----:B------:R-:W-:Y:S05]  /*e9f0*/  @!P2 BRA `(.L_x_163) ;  /* 0x000000000004a947 */ /* 0x000fea0003800000 */
[----:B------:R0:W5:Y:S02]  /*ea00*/  LDG.E.LTC128B R15, desc[UR20][R4.64+0x24] ;  /* 0x00002414040f7981 */ /* 0x000164000c1e1920 */
.L_x_163:
[----:B------:R-:W-:Y:S05]  /*ea10*/  BSYNC B0 ;  /* 0x0000000000007941 */ /* 0x000fea0003800000 */
.L_x_162:
        /* <DEDUP_REMOVED lines=9> */
.L_x_165:
[----:B------:R-:W-:Y:S05]  /*eab0*/  BSYNC B0 ;  /* 0x0000000000007941 */ /* 0x000fea0003800000 */
.L_x_164:
[----:B-----5:R-:W-:Y:S01]  /*eac0*/  LOP3.LUT R16, R15, 0xffffe000, RZ, 0xc0, !PT ;  /* 0xffffe0000f107812 */ /* 0x020fe200078ec0ff */
[----:B------:R-:W-:Y:S01]  /*ead0*/  BSSY B0, `(.L_x_166) ;  /* 0x0000008000007945 */ /* 0x000fe20003800000 */
[----:B------:R-:W-:-:S03]  /*eae0*/  ISETP.GT.AND P2, PT, R0, 0x11, P0 ;  /* 0x000000110000780c */ /* 0x000fc60000744270 */
[----:B0-----:R-:W-:-:S04]  /*eaf0*/  FMUL R21, R16, UR22 ;  /* 0x0000001610157c20 */ /* 0x001fc80008400000 */
[----:B------:R-:W-:-:S05]  /*eb00*/  FFMA R21, R160, UR11, R21 ;  /* 0x0000000ba0157c23 */ /* 0x000fca0008000015 */
[----:B------:R-:W-:-:S05]  /*eb10*/  F2FP.TF32.F32.PACK_B R21, R21 ;  /* 0x00000015ff15723e */ /* 0x000fca00024050ff */
[----:B------:R0:W-:Y:S01]  /*eb20*/  @P3 STG.E desc[UR20][R8.64+0x40], R21 ;  /* 0x0000401508003986 */ /* 0x0001e2000c101914 */
[----:B------:R-:W-:Y:S05]  /*eb30*/  @!P2 BRA `(.L_x_167) ;  /* 0x000000000004a947 */ /* 0x000fea0003800000 */
[----:B------:R0:W5:Y:S02]  /*eb40*/  LDG.E.LTC128B R15, desc[UR20][R6.64+0x44] ;  /* 0x00004414060f7981 */ /* 0x000164000c1e1920 */
.L_x_167:
[----:B------:R-:W-:Y:S05]  /*eb50*/  BSYNC B0 ;  /* 0x0000000000007941 */ /* 0x000fea0003800000 */
.L_x_166:
        /* <DEDUP_REMOVED lines=9> */
.L_x_169:
[----:B------:R-:W-:Y:S05]  /*ebf0*/  BSYNC B0 ;  /* 0x0000000000007941 */ /* 0x000fea0003800000 */
.L_x_168:
        /* <DEDUP_REMOVED lines=9> */
.L_x_171:
[----:B------:R-:W-:Y:S05]  /*ec90*/  BSYNC B0 ;  /* 0x0000000000007941 */ /* 0x000fea0003800000 */
.L_x_170:
        /* <DEDUP_REMOVED lines=9> */
.L_x_173:
[----:B------:R-:W-:Y:S05]  /*ed30*/  BSYNC B0 ;  /* 0x0000000000007941 */ /* 0x000fea0003800000 */
.L_x_172:
        /* <DEDUP_REMOVED lines=9> */
.L_x_175:
[----:B------:R-:W-:Y:S05]  /*edd0*/  BSYNC B0 ;  /* 0x0000000000007941 */ /* 0x000fea0003800000 */
.L_x_174:
        /* <DEDUP_REMOVED lines=9> */
.L_x_177:
[----:B------:R-:W-:Y:S05]  /*ee70*/  BSYNC B0 ;  /* 0x0000000000007941 */ /* 0x000fea0003800000 */
.L_x_176:
        /* <DEDUP_REMOVED lines=9> */
.L_x_179:
[----:B------:R-:W-:Y:S05]  /*ef10*/  BSYNC B0 ;  /* 0x0000000000007941 */ /* 0x000fea0003800000 */
.L_x_178:
        /* <DEDUP_REMOVED lines=9> */
.L_x_181:
[----:B------:R-:W-:Y:S05]  /*efb0*/  BSYNC B0 ;  /* 0x0000000000007941 */ /* 0x000fea0003800000 */
.L_x_180:
        /* <DEDUP_REMOVED lines=9> */
.L_x_183:
[----:B------:R-:W-:Y:S05]  /*f050*/  BSYNC B0 ;  /* 0x0000000000007941 */ /* 0x000fea0003800000 */
.L_x_182:
        /* <DEDUP_REMOVED lines=9> */
.L_x_185:
[----:B------:R-:W-:Y:S05]  /*f0f0*/  BSYNC B0 ;  /* 0x0000000000007941 */ /* 0x000fea0003800000 */
.L_x_184:
        /* <DEDUP_REMOVED lines=9> */
.L_x_187:
[----:B------:R-:W-:Y:S05]  /*f190*/  BSYNC B0 ;  /* 0x0000000000007941 */ /* 0x000fea0003800000 */
.L_x_186:
        /* <DEDUP_REMOVED lines=9> */
.L_x_189:
[----:B------:R-:W-:Y:S05]  /*f230*/  BSYNC B0 ;  /* 0x0000000000007941 */ /* 0x000fea0003800000 */
.L_x_188:
        /* <DEDUP_REMOVED lines=9> */
.L_x_191:
[----:B------:R-:W-:Y:S05]  /*f2d0*/  BSYNC B0 ;  /* 0x0000000000007941 */ /* 0x000fea0003800000 */
.L_x_190:
        /* <DEDUP_REMOVED lines=9> */
.L_x_193:
[----:B------:R-:W-:Y:S05]  /*f370*/  BSYNC B0 ;  /* 0x0000000000007941 */ /* 0x000fea0003800000 */
.L_x_192:
        /* <DEDUP_REMOVED lines=9> */
.L_x_195:
[----:B------:R-:W-:Y:S05]  /*f410*/  BSYNC B0 ;  /* 0x0000000000007941 */ /* 0x000fea0003800000 */
.L_x_194:
        /* <DEDUP_REMOVED lines=9> */
.L_x_197:
[----:B------:R-:W-:Y:S05]  /*f4b0*/  BSYNC B0 ;  /* 0x0000000000007941 */ /* 0x000fea0003800000 */
.L_x_196:
        /* <DEDUP_REMOVED lines=9> */
.L_x_199:
[----:B------:R-:W-:Y:S05]  /*f550*/  BSYNC B0 ;  /* 0x0000000000007941 */ /* 0x000fea0003800000 */
.L_x_198:
        /* <DEDUP_REMOVED lines=9> */
.L_x_201:
[----:B------:R-:W-:Y:S05]  /*f5f0*/  BSYNC B0 ;  /* 0x0000000000007941 */ /* 0x000fea0003800000 */
.L_x_200:
        /* <DEDUP_REMOVED lines=9> */
.L_x_203:
[----:B------:R-:W-:Y:S05]  /*f690*/  BSYNC B0 ;  /* 0x0000000000007941 */ /* 0x000fea0003800000 */
.L_x_202:
        /* <DEDUP_REMOVED lines=9> */
.L_x_205:
[----:B------:R-:W-:Y:S05]  /*f730*/  BSYNC B0 ;  /* 0x0000000000007941 */ /* 0x000fea0003800000 */
.L_x_204:
        /* <DEDUP_REMOVED lines=9> */
.L_x_207:
[----:B------:R-:W-:Y:S05]  /*f7d0*/  BSYNC B0 ;  /* 0x0000000000007941 */ /* 0x000fea0003800000 */
.L_x_206:
        /* <DEDUP_REMOVED lines=9> */
.L_x_209:
[----:B------:R-:W-:Y:S05]  /*f870*/  BSYNC B0 ;  /* 0x0000000000007941 */ /* 0x000fea0003800000 */
.L_x_208:
        /* <DEDUP_REMOVED lines=9> */
.L_x_211:
[----:B------:R-:W-:Y:S05]  /*f910*/  BSYNC B0 ;  /* 0x0000000000007941 */ /* 0x000fea0003800000 */
.L_x_210:
        /* <DEDUP_REMOVED lines=9> */
.L_x_213:
[----:B------:R-:W-:Y:S05]  /*f9b0*/  BSYNC B0 ;  /* 0x0000000000007941 */ /* 0x000fea0003800000 */
.L_x_212:
        /* <DEDUP_REMOVED lines=9> */
.L_x_215:
[----:B------:R-:W-:Y:S05]  /*fa50*/  BSYNC B0 ;  /* 0x0000000000007941 */ /* 0x000fea0003800000 */
.L_x_214:
        /* <DEDUP_REMOVED lines=9> */
.L_x_217:
[----:B------:R-:W-:Y:S05]  /*faf0*/  BSYNC B0 ;  /* 0x0000000000007941 */ /* 0x000fea0003800000 */
.L_x_216:
        /* <DEDUP_REMOVED lines=9> */
.L_x_219:
[----:B------:R-:W-:Y:S05]  /*fb90*/  BSYNC B0 ;  /* 0x0000000000007941 */ /* 0x000fea0003800000 */
.L_x_218:
        /* <DEDUP_REMOVED lines=9> */
.L_x_221:
[----:B------:R-:W-:Y:S05]  /*fc30*/  BSYNC B0 ;  /* 0x0000000000007941 */ /* 0x000fea0003800000 */
.L_x_220:
        /* <DEDUP_REMOVED lines=9> */
.L_x_223:
[----:B------:R-:W-:Y:S05]  /*fcd0*/  BSYNC B0 ;  /* 0x0000000000007941 */ /* 0x000fea0003800000 */
.L_x_222:
        /* <DEDUP_REMOVED lines=9> */
.L_x_225:
[----:B------:R-:W-:Y:S05]  /*fd70*/  BSYNC B0 ;  /* 0x0000000000007941 */ /* 0x000fea0003800000 */
.L_x_224:
        /* <DEDUP_REMOVED lines=9> */
.L_x_227:
[----:B------:R-:W-:Y:S05]  /*fe10*/  BSYNC B0 ;  /* 0x0000000000007941 */ /* 0x000fea0003800000 */
.L_x_226:
        /* <DEDUP_REMOVED lines=9> */
.L_x_229:
[----:B------:R-:W-:Y:S05]  /*feb0*/  BSYNC B0 ;  /* 0x0000000000007941 */ /* 0x000fea0003800000 */
.L_x_228:
        /* <DEDUP_REMOVED lines=9> */
.L_x_231:
[----:B------:R-:W-:Y:S05]  /*ff50*/  BSYNC B0 ;  /* 0x0000000000007941 */ /* 0x000fea0003800000 */
.L_x_230:
        /* <DEDUP_REMOVED lines=9> */
.L_x_233:
[----:B------:R-:W-:Y:S05]  /*fff0*/  BSYNC B0 ;  /* 0x0000000000007941 */ /* 0x000fea0003800000 */
.L_x_232:
        /* <DEDUP_REMOVED lines=9> */
.L_x_235:
[----:B------:R-:W-:Y:S05]  /*10090*/  BSYNC B0 ;  /* 0x0000000000007941 */ /* 0x000fea0003800000 */
.L_x_234:
        /* <DEDUP_REMOVED lines=9> */
.L_x_237:
[----:B------:R-:W-:Y:S05]  /*10130*/  BSYNC B0 ;  /* 0x0000000000007941 */ /* 0x000fea0003800000 */
.L_x_236:
        /* <DEDUP_REMOVED lines=9> */
.L_x_239:
[----:B------:R-:W-:Y:S05]  /*101d0*/  BSYNC B0 ;  /* 0x0000000000007941 */ /* 0x000fea0003800000 */
.L_x_238:
        /* <DEDUP_REMOVED lines=9> */
.L_x_241:
[----:B------:R-:W-:Y:S05]  /*10270*/  BSYNC B0 ;  /* 0x0000000000007941 */ /* 0x000fea0003800000 */
.L_x_240:
        /* <DEDUP_REMOVED lines=9> */
.L_x_243:
[----:B------:R-:W-:Y:S05]  /*10310*/  BSYNC B0 ;  /* 0x0000000000007941 */ /* 0x000fea0003800000 */
.L_x_242:
        /* <DEDUP_REMOVED lines=9> */
.L_x_245:
[----:B------:R-:W-:Y:S05]  /*103b0*/  BSYNC B0 ;  /* 0x0000000000007941 */ /* 0x000fea0003800000 */
.L_x_244:
        /* <DEDUP_REMOVED lines=9> */
.L_x_247:
[----:B------:R-:W-:Y:S05]  /*10450*/  BSYNC B0 ;  /* 0x0000000000007941 */ /* 0x000fea0003800000 */
.L_x_246:
        /* <DEDUP_REMOVED lines=9> */
.L_x_249:
[----:B------:R-:W-:Y:S05]  /*104f0*/  BSYNC B0 ;  /* 0x0000000000007941 */ /* 0x000fea0003800000 */
.L_x_248:
        /* <DEDUP_REMOVED lines=9> */
.L_x_251:
[----:B------:R-:W-:Y:S05]  /*10590*/  BSYNC B0 ;  /* 0x0000000000007941 */ /* 0x000fea0003800000 */
.L_x_250:
        /* <DEDUP_REMOVED lines=9> */
.L_x_253:
[----:B------:R-:W-:Y:S05]  /*10630*/  BSYNC B0 ;  /* 0x0000000000007941 */ /* 0x000fea0003800000 */
.L_x_252:
        /* <DEDUP_REMOVED lines=9> */
.L_x_255:
[----:B------:R-:W-:Y:S05]  /*106d0*/  BSYNC B0 ;  /* 0x0000000000007941 */ /* 0x000fea0003800000 */
.L_x_254:
        /* <DEDUP_REMOVED lines=9> */
.L_x_257:
[----:B------:R-:W-:Y:S05]  /*10770*/  BSYNC B0 ;  /* 0x0000000000007941 */ /* 0x000fea0003800000 */
.L_x_256:
        /* <DEDUP_REMOVED lines=9> */
.L_x_259:
[----:B------:R-:W-:Y:S05]  /*10810*/  BSYNC B0 ;  /* 0x0000000000007941 */ /* 0x000fea0003800000 */
.L_x_258:
        /* <DEDUP_REMOVED lines=9> */
.L_x_261:
[----:B------:R-:W-:Y:S05]  /*108b0*/  BSYNC B0 ;  /* 0x0000000000007941 */ /* 0x000fea0003800000 */
.L_x_260:
        /* <DEDUP_REMOVED lines=9> */
.L_x_263:
[----:B------:R-:W-:Y:S05]  /*10950*/  BSYNC B0 ;  /* 0x0000000000007941 */ /* 0x000fea0003800000 */
.L_x_262:
        /* <DEDUP_REMOVED lines=9> */
.L_x_265:
[----:B------:R-:W-:Y:S05]  /*109f0*/  BSYNC B0 ;  /* 0x0000000000007941 */ /* 0x000fea0003800000 */
.L_x_264:
        /* <DEDUP_REMOVED lines=9> */
.L_x_267:
[----:B------:R-:W-:Y:S05]  /*10a90*/  BSYNC B0 ;  /* 0x0000000000007941 */ /* 0x000fea0003800000 */
.L_x_266:
        /* <DEDUP_REMOVED lines=9> */
.L_x_269:
[----:B------:R-:W-:Y:S05]  /*10b30*/  BSYNC B0 ;  /* 0x0000000000007941 */ /* 0x000fea0003800000 */
.L_x_268:
        /* <DEDUP_REMOVED lines=9> */
.L_x_271:
[----:B------:R-:W-:Y:S05]  /*10bd0*/  BSYNC B0 ;  /* 0x0000000000007941 */ /* 0x000fea0003800000 */
.L_x_270:
[----:B01--45:R-:W-:Y:S01]  /*10be0*/  LOP3.LUT R6, R15, 0xffffe000, RZ, 0xc0, !PT ;  /* 0xffffe0000f067812 */ /* 0x033fe200078ec0ff */
        /* <DEDUP_REMOVED lines=8> */
.L_x_273:
[----:B------:R-:W-:Y:S05]  /*10c70*/  BSYNC B0 ;  /* 0x0000000000007941 */ /* 0x000fea0003800000 */
.L_x_272:
[----:B-----5:R-:W-:Y:S01]  /*10c80*/  LOP3.LUT R6, R15, 0xffffe000, RZ, 0xc0, !PT ;  /* 0xffffe0000f067812 */ /* 0x020fe200078ec0ff */
[----:B------:R-:W-:Y:S01]  /*10c90*/  BSSY B0, `(.L_x_274) ;  /* 0x000000c000007945 */ /* 0x000fe20003800000 */
[----:B------:R-:W-:Y:S02]  /*10ca0*/  ISETP.GT.AND P1, PT, R0, 0x79, P1 ;  /* 0x000000790000780c */ /* 0x000fe40000f24270 */
[----:B------:R-:W-:Y:S01]  /*10cb0*/  IADD3 R16, P0, R12, 0x80, RZ ;  /* 0x000000800c107810 */ /* 0x000fe20007f1e0ff */
[----:B------:R-:W-:Y:S01]  /*10cc0*/  FMUL R7, R6, UR22 ;  /* 0x0000001606077c20 */ /* 0x000fe20008400000 */
[----:B------:R-:W-:-:S03]  /*10cd0*/  @P2 IMAD.MOV.U32 R6, RZ, RZ, R18 ;  /* 0x000000ffff062224 */ /* 0x000fc600078e0012 */
[----:B0-2---:R-:W-:Y:S01]  /*10ce0*/  FFMA R9, R214, UR11, R7 ;  /* 0x0000000bd6097c23 */ /* 0x005fe20008000007 */
[----:B------:R-:W-:Y:S02]  /*10cf0*/  @P2 IMAD.MOV.U32 R7, RZ, RZ, R19 ;  /* 0x000000ffff072224 */ /* 0x000fe400078e0013 */
[----:B------:R-:W-:Y:S02]  /*10d00*/  IMAD.X R8, RZ, RZ, R13, P0 ;  /* 0x000000ffff087224 */ /* 0x000fe400000e060d */
[----:B------:R-:W-:-:S05]  /*10d10*/  F2FP.TF32.F32.PACK_B R9, R9 ;  /* 0x00000009ff09723e */ /* 0x000fca00024050ff */
[----:B------:R0:W-:Y:S01]  /*10d20*/  @P2 STG.E desc[UR20][R6.64+0x1e0], R9 ;  /* 0x0001e00906002986 */ /* 0x0001e2000c101914 */
[----:B------:R-:W-:Y:S05]  /*10d30*/  @!P1 BRA `(.L_x_275) ;  /* 0x0000000000049947 */ /* 0x000fea0003800000 */
[----:B------:R2:W5:Y:S02]  /*10d40*/  LDG.E.LTC128B R15, desc[UR20][R4.64+0x1e4] ;  /* 0x0001e414040f7981 */ /* 0x000564000c1e1920 */
.L_x_275:
[----:B------:R-:W-:Y:S05]  /*10d50*/  BSYNC B0 ;  /* 0x0000000000007941 */ /* 0x000fea0003800000 */
.L_x_274:
[----:B-123-5:R-:W-:Y:S01]  /*10d60*/  LOP3.LUT R4, R15, 0xffffe000, RZ, 0xc0, !PT ;  /* 0xffffe0000f047812 */ /* 0x02efe200078ec0ff */
[----:B------:R-:W-:Y:S01]  /*10d70*/  IMAD R5, R8, UR16, RZ ;  /* 0x0000001008057c24 */ /* 0x000fe2000f8e02ff */
[----:B------:R-:W-:Y:S01]  /*10d80*/  ISETP.GT.AND P0, PT, R14, 0x80, PT ;  /* 0x000000800e00780c */ /* 0x000fe20003f04270 */
[----:B0-----:R-:W-:-:S04]  /*10d90*/  IMAD.WIDE.U32 R6, R16, UR16, R10 ;  /* 0x0000001010067c25 */ /* 0x001fc8000f8e000a */
[----:B------:R-:W-:Y:S01]  /*10da0*/  FMUL R4, R4, UR22 ;  /* 0x0000001604047c20 */ /* 0x000fe20008400000 */
[----:B------:R-:W-:Y:S01]  /*10db0*/  ISETP.GT.AND P3, PT, R0, RZ, P0 ;  /* 0x000000ff0000720c */ /* 0x000fe20000764270 */
[----:B------:R-:W-:Y:S02]  /*10dc0*/  IMAD R21, R16, UR17, R5 ;  /* 0x0000001110157c24 */ /* 0x000fe4000f8e0205 */
[----:B------:R-:W-:Y:S01]  /*10dd0*/  FFMA R215, R215, UR11, R4 ;  /* 0x0000000bd7d77c23 */ /* 0x000fe20008000004 */
[----:B------:R-:W-:Y:S01]  /*10de0*/  LEA R4, P2, R6, UR18, 0x2 ;  /* 0x0000001206047c11 */ /* 0x000fe2000f8410ff */
[----:B------:R-:W-:-:S03]  /*10df0*/  IMAD.IADD R5, R7, 0x1, R21 ;  /* 0x0000000107057824 */ /* 0x000fc600078e0215 */
[----:B------:R-:W-:Y:S02]  /*10e00*/  F2FP.TF32.F32.PACK_B R215, R215 ;  /* 0x000000d7ffd7723e */ /* 0x000fe400024050ff */
[----:B------:R-:W-:-:S03]  /*10e10*/  LEA.HI.X R5, R6, UR19, R5, 0x2, P2 ;  /* 0x0000001306057c11 */ /* 0x000fc600090f1405 */
[----:B------:R0:W-:Y:S04]  /*10e20*/  @P1 STG.E desc[UR20][R18.64+0x1e4], R215 ;  /* 0x0001e4d712001986 */ /* 0x0001e8000c101914 */
[----:B------:R-:W2:Y:S01]  /*10e30*/  @P3 LDG.E.LTC128B R15, desc[UR20][R4.64] ;  /* 0x00000014040f3981 */ /* 0x000ea2000c1e1920 */
[----:B------:R-:W-:Y:S01]  /*10e40*/  USHF.L.U32 UR4, UR14, 0x9, URZ ;  /* 0x000000090e047899 */ /* 0x000fe2000800063f */
[----:B------:R-:W-:Y:S01]  /*10e50*/  ISETP.GT.AND P2, PT, R0, 0x1, P0 ;  /* 0x000000010000780c */ /* 0x000fe20000744270 */
[----:B------:R-:W-:Y:S01]  /*10e60*/  USHF.L.U64.HI UR6, UR14, 0x9, UR15 ;  /* 0x000000090e067899 */ /* 0x000fe2000801020f */
[----:B------:R-:W-:Y:S03]  /*10e70*/  BSSY B0, `(.L_x_276) ;  /* 0x000000b000007945 */ /* 0x000fe60003800000 */
[----:B------:R-:W-:-:S04]  /*10e80*/  IADD3 R8, P1, R2, UR4, RZ ;  /* 0x0000000402087c10 */ /* 0x000fc8000ff3e0ff */
[----:B------:R-:W-:Y:S02]  /*10e90*/  IADD3.X R9, R3, UR6, RZ, P1, !PT ;  /* 0x0000000603097c10 */ /* 0x000fe40008ffe4ff */
[----:B--2---:R-:W-:-:S05]  /*10ea0*/  LOP3.LUT R6, R15, 0xffffe000, RZ, 0xc0, !PT ;  /* 0xffffe0000f067812 */ /* 0x004fca00078ec0ff */
[----:B------:R-:W-:-:S04]  /*10eb0*/  FMUL R7, R6, UR22 ;  /* 0x0000001606077c20 */ /* 0x000fc80008400000 */
[----:B------:R-:W-:Y:S01]  /*10ec0*/  FFMA R23, R88, UR11, R7 ;  /* 0x0000000b58177c23 */ /* 0x000fe20008000007 */
[----:B------:R-:W-:-:S04]  /*10ed0*/  IMAD.WIDE.U32 R6, R16, R17, UR12 ;  /* 0x0000000c10067e25 */ /* 0x000fc8000f8e0011 */
[----:B------:R-:W-:-:S05]  /*10ee0*/  F2FP.TF32.F32.PACK_B R23, R23 ;  /* 0x00000017ff17723e */ /* 0x000fca00024050ff */
[----:B------:R0:W-:Y:S01]  /*10ef0*/  @P3 STG.E desc[UR20][R8.64], R23 ;  /* 0x0000001708003986 */ /* 0x0001e2000c101914 */
[----:B------:R-:W-:Y:S05]  /*10f00*/  @!P2 BRA `(.L_x_277) ;  /* 0x000000000004a947 */ /* 0x000fea0003800000 */
[----:B------:R1:W5:Y:S02]  /*10f10*/  LDG.E.LTC128B R15, desc[UR20][R4.64+0x4] ;  /* 0x00000414040f7981 */ /* 0x000364000c1e1920 */
.L_x_277:
[----:B------:R-:W-:Y:S05]  /*10f20*/  BSYNC B0 ;  /* 0x0000000000007941 */ /* 0x000fea0003800000 */
.L_x_276:
[----:B-----5:R-:W-:Y:S01]  /*10f30*/  LOP3.LUT R16, R15, 0xffffe000, RZ, 0xc0, !PT ;  /* 0xffffe0000f107812 */ /* 0x020fe200078ec0ff */
[----:B------:R-:W-:Y:S01]  /*10f40*/  BSSY B0, `(.L_x_278) ;  /* 0x000000d000007945 */ /* 0x000fe20003800000 */
[----:B0-----:R-:W-:Y:S02]  /*10f50*/  IADD3 R18, P3, R10, R6, RZ ;  /* 0x000000060a127210 */ /* 0x001fe40007f7e0ff */
        /* <DEDUP_REMOVED lines=11> */
.L_x_279:
[----:B------:R-:W-:Y:S05]  /*11010*/  BSYNC B0 ;  /* 0x0000000000007941 */ /* 0x000fea0003800000 */
.L_x_278:
        /* <DEDUP_REMOVED lines=11> */
.L_x_281:
[----:B------:R-:W-:Y:S05]  /*110d0*/  BSYNC B0 ;  /* 0x0000000000007941 */ /* 0x000fea0003800000 */
.L_x_280:
        /* <DEDUP_REMOVED lines=9> */
.L_x_283:
[----:B------:R-:W-:Y:S05]  /*11170*/  BSYNC B0 ;  /* 0x0000000000007941 */ /* 0x000fea0003800000 */
.L_x_282:
[----:B-----5:R-:W-:Y:S01]  /*11180*/  LOP3.LUT R16, R15, 0xffffe000, RZ, 0xc0, !PT ;  /* 0xffffe0000f107812 */ /* 0x020fe200078ec0ff */
[----:B------:R-:W-:Y:S01]  /*11190*/  BSSY B0, `(.L_x_284) ;  /* 0x0000008000007945 */ /* 0x000fe20003800000 */
[----:B------:R-:W-:-:S03]  /*111a0*/  ISETP.GT.AND P2, PT, R0, 0x9, P0 ;  /* 0x000000090000780c */ /* 0x000fc60000744270 */
[----:B0--3--:R-:W-:-:S04]  /*111b0*/  FMUL R19, R16, UR22 ;  /* 0x0000001610137c20 */ /* 0x009fc80008400000 */
[----:B------:R-:W-:-:S05]  /*111c0*/  FFMA R19, R92, UR11, R19 ;  /* 0x0000000b5c137c23 */ /* 0x000fca0008000013 */
[----:B------:R-:W-:-:S05]  /*111d0*/  F2FP.TF32.F32.PACK_B R19, R19 ;  /* 0x00000013ff13723e */ /* 0x000fca00024050ff */
[----:B------:R0:W-:Y:S01]  /*111e0*/  @P3 STG.E desc[UR20][R8.64+0x20], R19 ;  /* 0x0000201308003986 */ /* 0x0001e2000c101914 */
[----:B------:R-:W-:Y:S05]  /*111f0*/  @!P2 BRA `(.L_x_285) ;  /* 0x000000000004a947 */ /* 0x000fea0003800000 */
[----:B------:R3:W5:Y:S02]  /*11200*/  LDG.E.LTC128B R15, desc[UR20][R4.64+0x24] ;  /* 0x00002414040f7981 */ /* 0x000764000c1e1920 */
.L_x_285:
[----:B------:R-:W-:Y:S05]  /*11210*/  BSYNC B0 ;  /* 0x0000000000007941 */ /* 0x000fea0003800000 */
.L_x_284:
        /* <DEDUP_REMOVED lines=9> */
.L_x_287:
[----:B------:R-:W-:Y:S05]  /*112b0*/  BSYNC B0 ;  /* 0x0000000000007941 */ /* 0x000fea0003800000 */
.L_x_286:
[----:B-----5:R-:W-:Y:S01]  /*112c0*/  LOP3.LUT R16, R15, 0xffffe000, RZ, 0xc0, !PT ;  /* 0xffffe0000f107812 */ /* 0x020fe200078ec0ff */
[----:B------:R-:W-:Y:S01]  /*112d0*/  IMAD.U32 R21, RZ, RZ, UR4 ;  /* 0x00000004ff157e24 */ /* 0x000fe2000f8e00ff */
[----:B------:R-:W-:Y:S01]  /*112e0*/  ISETP.GT.AND P2, PT, R0, 0x9, P1 ;  /* 0x000000090000780c */ /* 0x000fe20000f44270 */
[----:B------:R-:W-:Y:S01]  /*112f0*/  IMAD.U32 R23, RZ, RZ, UR6 ;  /* 0x00000006ff177e24 */ /* 0x000fe2000f8e00ff */
[----:B------:R-:W-:Y:S01]  /*11300*/  BSSY B0, `(.L_x_288) ;  /* 0x0000009000007945 */ /* 0x000fe20003800000 */
        /* <DEDUP_REMOVED lines=8> */
.L_x_289:
[----:B------:R-:W-:Y:S05]  /*11390*/  BSYNC B0 ;  /* 0x0000000000007941 */ /* 0x000fea0003800000 */
.L_x_288:
        /* <DEDUP_REMOVED lines=9> */
.L_x_291:
[----:B------:R-:W-:Y:S05]  /*11430*/  BSYNC B0 ;  /* 0x0000000000007941 */ /* 0x000fea0003800000 */
.L_x_290:
        /* <DEDUP_REMOVED lines=9> */
.L_x_293:
[----:B------:R-:W-:Y:S05]  /*114d0*/  BSYNC B0 ;  /* 0x0000000000007941 */ /* 0x000fea0003800000 */
.L_x_292:
        /* <DEDUP_REMOVED lines=9> */
.L_x_295:
[----:B------:R-:W-:Y:S05]  /*11570*/  BSYNC B0 ;  /* 0x0000000000007941 */ /* 0x000fea0003800000 */
.L_x_294:
        /* <DEDUP_REMOVED lines=9> */
.L_x_297:
[----:B------:R-:W-:Y:S05]  /*11610*/  BSYNC B0 ;  /* 0x0000000000007941 */ /* 0x000fea0003800000 */
.L_x_296:
        /* <DEDUP_REMOVED lines=9> */
.L_x_299:
[----:B------:R-:W-:Y:S05]  /*116b0*/  BSYNC B0 ;  /* 0x0000000000007941 */ /* 0x000fea0003800000 */
.L_x_298:
        /* <DEDUP_REMOVED lines=9> */
.L_x_301:
[----:B------:R-:W-:Y:S05]  /*11750*/  BSYNC B0 ;  /* 0x0000000000007941 */ /* 0x000fea0003800000 */
.L_x_300:
        /* <DEDUP_REMOVED lines=9> */
.L_x_303:
[----:B------:R-:W-:Y:S05]  /*117f0*/  BSYNC B0 ;  /* 0x0000000000007941 */ /* 0x000fea0003800000 */
.L_x_302:
        /* <DEDUP_REMOVED lines=9> */
.L_x_305:
[----:B------:R-:W-:Y:S05]  /*11890*/  BSYNC B0 ;  /* 0x0000000000007941 */ /* 0x000fea0003800000 */
.L_x_304:
        /* <DEDUP_REMOVED lines=9> */
.L_x_307:
[----:B------:R-:W-:Y:S05]  /*11930*/  BSYNC B0 ;  /* 0x0000000000007941 */ /* 0x000fea0003800000 */
.L_x_306:
        /* <DEDUP_REMOVED lines=9> */
.L_x_309:
[----:B------:R-:W-:Y:S05]  /*119d0*/  BSYNC B0 ;  /* 0x0000000000007941 */ /* 0x000fea0003800000 */
.L_x_308:
        /* <DEDUP_REMOVED lines=9> */
.L_x_311:
[----:B------:R-:W-:Y:S05]  /*11a70*/  BSYNC B0 ;  /* 0x0000000000007941 */ /* 0x000fea0003800000 */
.L_x_310:
        /* <DEDUP_REMOVED lines=9> */
.L_x_313:
[----:B------:R-:W-:Y:S05]  /*11b10*/  BSYNC B0 ;  /* 0x0000000000007941 */ /* 0x000fea0003800000 */
.L_x_312:
        /* <DEDUP_REMOVED lines=9> */
.L_x_315:
[----:B------:R-:W-:Y:S05]  /*11bb0*/  BSYNC B0 ;  /* 0x0000000000007941 */ /* 0x000fea0003800000 */
.L_x_314:
        /* <DEDUP_REMOVED lines=9> */
.L_x_317:
[----:B------:R-:W-:Y:S05]  /*11c50*/  BSYNC B0 ;  /* 0x0000000000007941 */ /* 0x000fea0003800000 */
.L_x_316:
        /* <DEDUP_REMOVED lines=9> */
.L_x_319:
[----:B------:R-:W-:Y:S05]  /*11cf0*/  BSYNC B0 ;  /* 0x0000000000007941 */ /* 0x000fea0003800000 */
.L_x_318:
        /* <DEDUP_REMOVED lines=9> */
.L_x_321:
[----:B------:R-:W-:Y:S05]  /*11d90*/  BSYNC B0 ;  /* 0x0000000000007941 */ /* 0x000fea0003800000 */
.L_x_320:
        /* <DEDUP_REMOVED lines=9> */
.L_x_323:
[----:B------:R-:W-:Y:S05]  /*11e30*/  BSYNC B0 ;  /* 0x0000000000007941 */ /* 0x000fea0003800000 */
.L_x_322:
        /* <DEDUP_REMOVED lines=9> */
.L_x_325:
[----:B------:R-:W-:Y:S05]  /*11ed0*/  BSYNC B0 ;  /* 0x0000000000007941 */ /* 0x000fea0003800000 */
.L_x_324:
        /* <DEDUP_REMOVED lines=9> */
.L_x_327:
[----:B------:R-:W-:Y:S05]  /*11f70*/  BSYNC B0 ;  /* 0x0000000000007941 */ /* 0x000fea0003800000 */
.L_x_326:
        /* <DEDUP_REMOVED lines=9> */
.L_x_329:
[----:B------:R-:W-:Y:S05]  /*12010*/  BSYNC B0 ;  /* 0x0000000000007941 */ /* 0x000fea0003800000 */
.L_x_328:
        /* <DEDUP_REMOVED lines=9> */
.L_x_331:
[----:B------:R-:W-:Y:S05]  /*120b0*/  BSYNC B0 ;  /* 0x0000000000007941 */ /* 0x000fea0003800000 */
.L_x_330:
        /* <DEDUP_REMOVED lines=9> */
.L_x_333:
[----:B------:R-:W-:Y:S05]  /*12150*/  BSYNC B0 ;  /* 0x0000000000007941 */ /* 0x000fea0003800000 */
.L_x_332:
        /* <DEDUP_REMOVED lines=9> */
.L_x_335:
[----:B------:R-:W-:Y:S05]  /*121f0*/  BSYNC B0 ;  /* 0x0000000000007941 */ /* 0x000fea0003800000 */
.L_x_334:
        /* <DEDUP_REMOVED lines=9> */
.L_x_337:
[----:B------:R-:W-:Y:S05]  /*12290*/  BSYNC B0 ;  /* 0x0000000000007941 */ /* 0x000fea0003800000 */
.L_x_336:
        /* <DEDUP_REMOVED lines=9> */
.L_x_339:
[----:B------:R-:W-:Y:S05]  /*12330*/  BSYNC B0 ;  /* 0x0000000000007941 */ /* 0x000fea0003800000 */
.L_x_338:
        /* <DEDUP_REMOVED lines=9> */
.L_x_341:
[----:B------:R-:W-:Y:S05]  /*123d0*/  BSYNC B0 ;  /* 0x0000000000007941 */ /* 0x000fea0003800000 */
.L_x_340:
        /* <DEDUP_REMOVED lines=9> */
.L_x_343:
[----:B------:R-:W-:Y:S05]  /*12470*/  BSYNC B0 ;  /* 0x0000000000007941 */ /* 0x000fea0003800000 */
.L_x_342:
        /* <DEDUP_REMOVED lines=9> */
.L_x_345:
[----:B------:R-:W-:Y:S05]  /*12510*/  BSYNC B0 ;  /* 0x0000000000007941 */ /* 0x000fea0003800000 */
.L_x_344:
        /* <DEDUP_REMOVED lines=9> */
.L_x_347:
[----:B------:R-:W-:Y:S05]  /*125b0*/  BSYNC B0 ;  /* 0x0000000000007941 */ /* 0x000fea0003800000 */
.L_x_346:
        /* <DEDUP_REMOVED lines=9> */
.L_x_349:
[----:B------:R-:W-:Y:S05]  /*12650*/  BSYNC B0 ;  /* 0x0000000000007941 */ /* 0x000fea0003800000 */
.L_x_348:
        /* <DEDUP_REMOVED lines=9> */
.L_x_351:
[----:B------:R-:W-:Y:S05]  /*126f0*/  BSYNC B0 ;  /* 0x0000000000007941 */ /* 0x000fea0003800000 */
.L_x_350:
        /* <DEDUP_REMOVED lines=9> */
.L_x_353:
[----:B------:R-:W-:Y:S05]  /*12790*/  BSYNC B0 ;  /* 0x0000000000007941 */ /* 0x000fea0003800000 */
.L_x_352:
        /* <DEDUP_REMOVED lines=9> */
.L_x_355:
[----:B------:R-:W-:Y:S05]  /*12830*/  BSYNC B0 ;  /* 0x0000000000007941 */ /* 0x000fea0003800000 */
.L_x_354:
        /* <DEDUP_REMOVED lines=9> */
.L_x_357:
[----:B------:R-:W-:Y:S05]  /*128d0*/  BSYNC B0 ;  /* 0x0000000000007941 */ /* 0x000fea0003800000 */
.L_x_356:
        /* <DEDUP_REMOVED lines=9> */
.L_x_359:
[----:B------:R-:W-:Y:S05]  /*12970*/  BSYNC B0 ;  /* 0x0000000000007941 */ /* 0x000fea0003800000 */
.L_x_358:
        /* <DEDUP_REMOVED lines=9> */
.L_x_361:
[----:B------:R-:W-:Y:S05]  /*12a10*/  BSYNC B0 ;  /* 0x0000000000007941 */ /* 0x000fea0003800000 */
.L_x_360:
        /* <DEDUP_REMOVED lines=9> */
.L_x_363:
[----:B------:R-:W-:Y:S05]  /*12ab0*/  BSYNC B0 ;  /* 0x0000000000007941 */ /* 0x000fea0003800000 */
.L_x_362:
        /* <DEDUP_REMOVED lines=9> */
.L_x_365:
[----:B------:R-:W-:Y:S05]  /*12b50*/  BSYNC B0 ;  /* 0x0000000000007941 */ /* 0x000fea0003800000 */
.L_x_364:
        /* <DEDUP_REMOVED lines=9> */
.L_x_367:
[----:B------:R-:W-:Y:S05]  /*12bf0*/  BSYNC B0 ;  /* 0x0000000000007941 */ /* 0x000fea0003800000 */
.L_x_366:
        /* <DEDUP_REMOVED lines=9> */
.L_x_369:
[----:B------:R-:W-:Y:S05]  /*12c90*/  BSYNC B0 ;  /* 0x0000000000007941 */ /* 0x000fea0003800000 */
.L_x_368:
        /* <DEDUP_REMOVED lines=9> */
.L_x_371:
[----:B------:R-:W-:Y:S05]  /*12d30*/  BSYNC B0 ;  /* 0x0000000000007941 */ /* 0x000fea0003800000 */
.L_x_370:
        /* <DEDUP_REMOVED lines=9> */
.L_x_373:
[----:B------:R-:W-:Y:S05]  /*12dd0*/  BSYNC B0 ;  /* 0x0000000000007941 */ /* 0x000fea0003800000 */
.L_x_372:
        /* <DEDUP_REMOVED lines=9> */
.L_x_375:
[----:B------:R-:W-:Y:S05]  /*12e70*/  BSYNC B0 ;  /* 0x0000000000007941 */ /* 0x000fea0003800000 */
.L_x_374:
        /* <DEDUP_REMOVED lines=9> */
.L_x_377:
[----:B------:R-:W-:Y:S05]  /*12f10*/  BSYNC B0 ;  /* 0x0000000000007941 */ /* 0x000fea0003800000 */
.L_x_376:
        /* <DEDUP_REMOVED lines=9> */
.L_x_379:
[----:B------:R-:W-:Y:S05]  /*12fb0*/  BSYNC B0 ;  /* 0x0000000000007941 */ /* 0x000fea0003800000 */
.L_x_378:
        /* <DEDUP_REMOVED lines=9> */
.L_x_381:
[----:B------:R-:W-:Y:S05]  /*13050*/  BSYNC B0 ;  /* 0x0000000000007941 */ /* 0x000fea0003800000 */
.L_x_380:
        /* <DEDUP_REMOVED lines=9> */
.L_x_383:
[----:B------:R-:W-:Y:S05]  /*130f0*/  BSYNC B0 ;  /* 0x0000000000007941 */ /* 0x000fea0003800000 */
.L_x_382:
        /* <DEDUP_REMOVED lines=9> */
.L_x_385:
[----:B------:R-:W-:Y:S05]  /*13190*/  BSYNC B0 ;  /* 0x0000000000007941 */ /* 0x000fea0003800000 */
.L_x_384:
        /* <DEDUP_REMOVED lines=9> */
.L_x_387:
[----:B------:R-:W-:Y:S05]  /*13230*/  BSYNC B0 ;  /* 0x0000000000007941 */ /* 0x000fea0003800000 */
.L_x_386:
        /* <DEDUP_REMOVED lines=9> */
.L_x_389:
[----:B------:R-:W-:Y:S05]  /*132d0*/  BSYNC B0 ;  /* 0x0000000000007941 */ /* 0x000fea0003800000 */
.L_x_388:
        /* <DEDUP_REMOVED lines=9> */
.L_x_391:
[----:B------:R-:W-:Y:S05]  /*13370*/  BSYNC B0 ;  /* 0x0000000000007941 */ /* 0x000fea0003800000 */
.L_x_390:
        /* <DEDUP_REMOVED lines=9> */
.L_x_393:
[----:B------:R-:W-:Y:S05]  /*13410*/  BSYNC B0 ;  /* 0x0000000000007941 */ /* 0x000fea0003800000 */
.L_x_392:
        /* <DEDUP_REMOVED lines=9> */
.L_x_395:
[----:B------:R-:W-:Y:S05]  /*134b0*/  BSYNC B0 ;  /* 0x0000000000007941 */ /* 0x000fea0003800000 */
.L_x_394:
        /* <DEDUP_REMOVED lines=9> */
.L_x_397:
[----:B------:R-:W-:Y:S05]  /*13550*/  BSYNC B0 ;  /* 0x0000000000007941 */ /* 0x000fea0003800000 */
.L_x_396:
[----:B01-3-5:R-:W-:Y:S01]  /*13560*/  LOP3.LUT R4, R15, 0xffffe000, RZ, 0xc0, !PT ;  /* 0xffffe0000f047812 */ /* 0x02bfe200078ec0ff */
        /* <DEDUP_REMOVED lines=8> */
.L_x_399:
[----:B------:R-:W-:Y:S05]  /*135f0*/  BSYNC B0 ;  /* 0x0000000000007941 */ /* 0x000fea0003800000 */
.L_x_398:
[----:B-----5:R-:W-:Y:S01]  /*13600*/  LOP3.LUT R4, R15, 0xffffe000, RZ, 0xc0, !PT ;  /* 0xffffe0000f047812 */ /* 0x020fe200078ec0ff */
[----:B------:R-:W-:Y:S01]  /*13610*/  BSSY B0, `(.L_x_400) ;  /* 0x000000c000007945 */ /* 0x000fe20003800000 */
[----:B------:R-:W-:Y:S02]  /*13620*/  ISETP.GT.AND P1, PT, R0, 0x79, P1 ;  /* 0x000000790000780c */ /* 0x000fe40000f24270 */
[----:B0-----:R-:W-:Y:S01]  /*13630*/  IADD3 R8, P0, R12, 0xc0, RZ ;  /* 0x000000c00c087810 */ /* 0x001fe20007f1e0ff */
[----:B------:R-:W-:Y:S01]  /*13640*/  FMUL R5, R4, UR22 ;  /* 0x0000001604057c20 */ /* 0x000fe20008400000 */
[----:B------:R-:W-:-:S03]  /*13650*/  @P2 IMAD.MOV.U32 R4, RZ, RZ, R18 ;  /* 0x000000ffff042224 */ /* 0x000fc600078e0012 */
[----:B------:R-:W-:Y:S01]  /*13660*/  FFMA R9, R150, UR11, R5 ;  /* 0x0000000b96097c23 */ /* 0x000fe20008000005 */
[----:B------:R-:W-:Y:S02]  /*13670*/  @P2 IMAD.MOV.U32 R5, RZ, RZ, R19 ;  /* 0x000000ffff052224 */ /* 0x000fe400078e0013 */
[----:B------:R-:W-:Y:S02]  /*13680*/  IMAD.X R12, RZ, RZ, R13, P0 ;  /* 0x000000ffff0c7224 */ /* 0x000fe400000e060d */
[----:B------:R-:W-:-:S05]  /*13690*/  F2FP.TF32.F32.PACK_B R9, R9 ;  /* 0x00000009ff09723e */ /* 0x000fca00024050ff */
[----:B------:R0:W-:Y:S01]  /*136a0*/  @P2 STG.E desc[UR20][R4.64+0x1e0], R9 ;  /* 0x0001e00904002986 */ /* 0x0001e2000c101914 */
[----:B------:R-:W-:Y:S05]  /*136b0*/  @!P1 BRA `(.L_x_401) ;  /* 0x0000000000049947 */ /* 0x000fea0003800000 */
[----:B------:R3:W5:Y:S02]  /*136c0*/  LDG.E.LTC128B R15, desc[UR20][R6.64+0x1e4] ;  /* 0x0001e414060f7981 */ /* 0x000764000c1e1920 */
.L_x_401:
[----:B------:R-:W-:Y:S05]  /*136d0*/  BSYNC B0 ;  /* 0x0000000000007941 */ /* 0x000fea0003800000 */
.L_x_400:
[----:B0----5:R-:W-:Y:S01]  /*136e0*/  LOP3.LUT R4, R15, 0xffffe000, RZ, 0xc0, !PT ;  /* 0xffffe0000f047812 */ /* 0x021fe200078ec0ff */
[----:B------:R-:W-:Y:S01]  /*136f0*/  IMAD R5, R12, UR16, RZ ;  /* 0x000000100c057c24 */ /* 0x000fe2000f8e02ff */
[----:B------:R-:W-:Y:S01]  /*13700*/  ISETP.GT.AND P0, PT, R14, 0xc0, PT ;  /* 0x000000c00e00780c */ /* 0x000fe20003f04270 */
[----:B-1234-:R-:W-:-:S04]  /*13710*/  IMAD.WIDE.U32 R6, R8, UR16, R10 ;  /* 0x0000001008067c25 */ /* 0x01efc8000f8e000a */
[----:B------:R-:W-:Y:S01]  /*13720*/  FMUL R4, R4, UR22 ;  /* 0x0000001604047c20 */ /* 0x000fe20008400000 */
[----:B------:R-:W-:Y:S01]  /*13730*/  ISETP.GT.AND P2, PT, R0, RZ, P0 ;  /* 0x000000ff0000720c */ /* 0x000fe20000744270 */
[----:B------:R-:W-:Y:S02]  /*13740*/  IMAD R13, R8, UR17, R5 ;  /* 0x00000011080d7c24 */ /* 0x000fe4000f8e0205 */
[----:B------:R-:W-:Y:S01]  /*13750*/  FFMA R151, R151, UR11, R4 ;  /* 0x0000000b97977c23 */ /* 0x000fe20008000004 */
[C---:B------:R-:W-:Y:S02]  /*13760*/  LEA R4, P3, R6.reuse, UR18, 0x2 ;  /* 0x0000001206047c11 */ /* 0x040fe4000f8610ff */
[----:B------:R-:W-:Y:S02]  /*13770*/  IADD3 R5, R7, R13, RZ ;  /* 0x0000000d07057210 */ /* 0x000fe40007ffe0ff */
[----:B------:R-:W-:Y:S02]  /*13780*/  F2FP.TF32.F32.PACK_B R151, R151 ;  /* 0x00000097ff97723e */ /* 0x000fe400024050ff */
[----:B------:R-:W-:-:S03]  /*13790*/  LEA.HI.X R5, R6, UR19, R5, 0x2, P3 ;  /* 0x0000001306057c11 */ /* 0x000fc600098f1405 */
[----:B------:R0:W-:Y:S04]  /*137a0*/  @P1 STG.E desc[UR20][R18.64+0x1e4], R151 ;  /* 0x0001e49712001986 */ /* 0x0001e8000c101914 */
[----:B------:R-:W2:Y:S01]  /*137b0*/  @P2 LDG.E.LTC128B R15, desc[UR20][R4.64] ;  /* 0x00000014040f2981 */ /* 0x000ea2000c1e1920 */
[----:B------:R-:W-:Y:S01]  /*137c0*/  IMAD.U32 R9, RZ, RZ, UR14 ;  /* 0x0000000eff097e24 */ /* 0x000fe2000f8e00ff */
[----:B------:R-:W-:Y:S01]  /*137d0*/  UIMAD UR4, UR15, 0x300, URZ ;  /* 0x000003000f0478a4 */ /* 0x000fe2000f8e023f */
[----:B------:R-:W-:Y:S01]  /*137e0*/  ISETP.GT.AND P3, PT, R0, 0x1, P0 ;  /* 0x000000010000780c */ /* 0x000fe20000764270 */
[----:B------:R-:W-:Y:S01]  /*137f0*/  BSSY B0, `(.L_x_402) ;  /* 0x000000c000007945 */ /* 0x000fe20003800000 */
[----:B------:R-:W-:-:S04]  /*13800*/  IMAD.WIDE.U32 R2, R9, 0x300, R2 ;  /* 0x0000030009027825 */ /* 0x000fc800078e0002 */
[----:B------:R-:W-:Y:S01]  /*13810*/  IMAD.WIDE.U32 R8, R8, R17, UR12 ;  /* 0x0000000c08087e25 */ /* 0x000fe2000f8e0011 */
[----:B--2---:R-:W-:-:S05]  /*13820*/  LOP3.LUT R6, R15, 0xffffe000, RZ, 0xc0, !PT ;  /* 0xffffe0000f067812 */ /* 0x004fca00078ec0ff */
[----:B------:R-:W-:Y:S01]  /*13830*/  FMUL R7, R6, UR22 ;  /* 0x0000001606077c20 */ /* 0x000fe20008400000 */
[----:B------:R-:W-:-:S03]  /*13840*/  @P2 IMAD.MOV.U32 R6, RZ, RZ, R2 ;  /* 0x000000ffff062224 */ /* 0x000fc600078e0002 */
[----:B------:R-:W-:Y:S01]  /*13850*/  FFMA R21, R24, UR11, R7 ;  /* 0x0000000b18157c23 */ /* 0x000fe20008000007 */
[----:B------:R-:W-:-:S04]  /*13860*/  VIADD R7, R3, UR4 ;  /* 0x0000000403077c36 */ /* 0x000fc80008000000 */
[----:B------:R-:W-:-:S05]  /*13870*/  F2FP.TF32.F32.PACK_B R21, R21 ;  /* 0x00000015ff15723e */ /* 0x000fca00024050ff */
[----:B------:R0:W-:Y:S01]  /*13880*/  @P2 STG.E desc[UR20][R6.64], R21 ;  /* 0x0000001506002986 */ /* 0x0001e2000c101914 */
[----:B------:R-:W-:Y:S05]  /*13890*/  @!P3 BRA `(.L_x_403) ;  /* 0x000000000004b947 */ /* 0x000fea0003800000 */
[----:B------:R1:W5:Y:S02]  /*138a0*/  LDG.E.LTC128B R15, desc[UR20][R4.64+0x4] ;  /* 0x00000414040f7981 */ /* 0x000364000c1e1920 */
.L_x_403:
[----:B------:R-:W-:Y:S05]  /*138b0*/  BSYNC B0 ;  /* 0x0000000000007941 */ /* 0x000fea0003800000 */
.L_x_402:
[----:B-----5:R-:W-:Y:S01]  /*138c0*/  LOP3.LUT R12, R15, 0xffffe000, RZ, 0xc0, !PT ;  /* 0xffffe0000f0c7812 */ /* 0x020fe200078ec0ff */
[----:B------:R-:W-:Y:S01]  /*138d0*/  BSSY B0, `(.L_x_404) ;  /* 0x000000f000007945 */ /* 0x000fe20003800000 */
[----:B------:R-:W-:Y:S02]  /*138e0*/  IADD3 R10, P2, R10, R8, RZ ;  /* 0x000000080a0a7210 */ /* 0x000fe40007f5e0ff */
[----:B------:R-:W-:Y:S01]  /*138f0*/  ISETP.GT.AND P1, PT, R14, 0xc8, PT ;  /* 0x000000c80e00780c */ /* 0x000fe20003f24270 */
[----:B------:R-:W-:Y:S01]  /*13900*/  FMUL R12, R12, UR22 ;  /* 0x000000160c0c7c20 */ /* 0x000fe20008400000 */
[----:B------:R-:W-:Y:S01]  /*13910*/  IADD3.X R9, R11, R13, R9, P2, !PT ;  /* 0x0000000d0b097210 */ /* 0x000fe200017fe409 */
[----:B------:R-:W-:Y:S01]  /*13920*/  @P3 IMAD.MOV.U32 R11, RZ, RZ, R7 ;  /* 0x000000ffff0b3224 */ /* 0x000fe200078e0007 */
[----:B------:R-:W-:Y:S01]  /*13930*/  LEA R8, P2, R10, UR18, 0x2 ;  /* 0x000000120a087c11 */ /* 0x000fe2000f8410ff */
[----:B------:R-:W-:Y:S01]  /*13940*/  FFMA R25, R25, UR11, R12 ;  /* 0x0000000b19197c23 */ /* 0x000fe2000800000c */
[----:B------:R-:W-:-:S02]  /*13950*/  ISETP.GT.AND P4, PT, R0, RZ, P1 ;  /* 0x000000ff0000720c */ /* 0x000fc40000f84270 */
[----:B------:R-:W-:Y:S01]  /*13960*/  LEA.HI.X R9, R10, UR19, R9, 0x2, P2 ;  /* 0x000000130a097c11 */ /* 0x000fe200090f1409 */
[----:B------:R-:W-:Y:S01]  /*13970*/  @P3 IMAD.MOV.U32 R10, RZ, RZ, R2 ;  /* 0x000000ffff0a3224 */ /* 0x000fe200078e0002 */
[----:B------:R-:W-:-:S05]  /*13980*/  F2FP.TF32.F32.PACK_B R25, R25 ;  /* 0x00000019ff19723e */ /* 0x000fca00024050ff */
[----:B------:R2:W-:Y:S04]  /*13990*/  @P3 STG.E desc[UR20][R10.64+0x4], R25 ;  /* 0x000004190a003986 */ /* 0x0005e8000c101914 */
[----:B------:R-:W-:Y:S05]  /*139a0*/  @!P4 BRA `(.L_x_405) ;  /* 0x000000000004c947 */ /* 0x000fea0003800000 */
[----:B------:R3:W5:Y:S02]  /*139b0*/  LDG.E.LTC128B R15, desc[UR20][R8.64] ;  /* 0x00000014080f7981 */ /* 0x000764000c1e1920 */
.L_x_405:
[----:B------:R-:W-:Y:S05]  /*139c0*/  BSYNC B0 ;  /* 0x0000000000007941 */ /* 0x000fea0003800000 */
.L_x_404:
[----:B--2--5:R-:W-:Y:S01]  /*139d0*/  LOP3.LUT R10, R15, 0xffffe000, RZ, 0xc0, !PT ;  /* 0xffffe0000f0a7812 */ /* 0x024fe200078ec0ff */
[----:B------:R-:W-:Y:S01]  /*139e0*/  BSSY B0, `(.L_x_406) ;  /* 0x000000a000007945 */ /* 0x000fe20003800000 */
[----:B------:R-:W-:-:S03]  /*139f0*/  ISETP.GT.AND P3, PT, R0, 0x1, P1 ;  /* 0x000000010000780c */ /* 0x000fc60000f64270 */
        /* <DEDUP_REMOVED lines=8> */
.L_x_407:
[----:B------:R-:W-:Y:S05]  /*13a80*/  BSYNC B0 ;  /* 0x0000000000007941 */ /* 0x000fea0003800000 */
.L_x_406:
        /* <DEDUP_REMOVED lines=9> */
.L_x_409:
[----:B------:R-:W-:Y:S05]  /*13b20*/  BSYNC B0 ;  /* 0x0000000000007941 */ /* 0x000fea0003800000 */
.L_x_408:
[----:B-----5:R-:W-:Y:S01]  /*13b30*/  LOP3.LUT R12, R15, 0xffffe000, RZ, 0xc0, !PT ;  /* 0xffffe0000f0c7812 */ /* 0x020fe200078ec0ff */
[----:B------:R-:W-:Y:S01]  /*13b40*/  BSSY B0, `(.L_x_410) ;  /* 0x000000a000007945 */ /* 0x000fe20003800000 */
[----:B------:R-:W-:-:S03]  /*13b50*/  ISETP.GT.AND P3, PT, R0, 0x9, P0 ;  /* 0x000000090000780c */ /* 0x000fc60000764270 */
[----:B--2---:R-:W-:Y:S01]  /*13b60*/  FMUL R13, R12, UR22 ;  /* 0x000000160c0d7c20 */ /* 0x004fe20008400000 */
[----:B------:R-:W-:-:S03]  /*13b70*/  @P4 IMAD.MOV.U32 R12, RZ, RZ, R2 ;  /* 0x000000ffff0c4224 */ /* 0x000fc600078e0002 */
[----:B------:R-:W-:Y:S01]  /*13b80*/  FFMA R17, R28, UR11, R13 ;  /* 0x0000000b1c117c23 */ /* 0x000fe2000800000d */
[----:B------:R-:W-:-:S04]  /*13b90*/  @P4 IMAD.MOV.U32 R13, RZ, RZ, R7 ;  /* 0x000000ffff0d4224 */ /* 0x000fc800078e0007 */
[----:B------:R-:W-:-:S05]  /*13ba0*/  F2FP.TF32.F32.PACK_B R17, R17 ;  /* 0x00000011ff11723e */ /* 0x000fca00024050ff */
[----:B------:R2:W-:Y:S01]  /*13bb0*/  @P4 STG.E desc[UR20][R12.64+0x20], R17 ;  /* 0x000020110c004986 */ /* 0x0005e2000c101914 */
[----:B------:R-:W-:Y:S05]  /*13bc0*/  @!P3 BRA `(.L_x_411) ;  /* 0x000000000004b947 */ /* 0x000fea0003800000 */
[----:B------:R0:W5:Y:S02]  /*13bd0*/  LDG.E.LTC128B R15, desc[UR20][R4.64+0x24] ;  /* 0x00002414040f7981 */ /* 0x000164000c1e1920 */
.L_x_411:
[----:B------:R-:W-:Y:S05]  /*13be0*/  BSYNC B0 ;  /* 0x0000000000007941 */ /* 0x000fea0003800000 */
.L_x_410:
[----:B--2--5:R-:W-:Y:S01]  /*13bf0*/  LOP3.LUT R12, R15, 0xffffe000, RZ, 0xc0, !PT ;  /* 0xffffe0000f0c7812 */ /* 0x024fe200078ec0ff */
[----:B------:R-:W-:Y:S01]  /*13c00*/  @P3 IMAD.MOV.U32 R13, RZ, RZ, R7 ;  /* 0x000000ffff0d3224 */ /* 0x000fe200078e0007 */
[----:B------:R-:W-:Y:S01]  /*13c10*/  ISETP.GT.AND P4, PT, R0, 0x8, P1 ;  /* 0x000000080000780c */ /* 0x000fe20000f84270 */
[----:B------:R-:W-:Y:S02]  /*13c20*/  BSSY B0, `(.L_x_412) ;  /* 0x0000008000007945 */ /* 0x000fe40003800000 */
[----:B------:R-:W-:-:S04]  /*13c30*/  FMUL R12, R12, UR22 ;  /* 0x000000160c0c7c20 */ /* 0x000fc80008400000 */
[----:B------:R-:W-:Y:S01]  /*13c40*/  FFMA R29, R29, UR11, R12 ;  /* 0x0000000b1d1d7c23 */ /* 0x000fe2000800000c */
[----:B------:R-:W-:-:S04]  /*13c50*/  @P3 IMAD.MOV.U32 R12, RZ, RZ, R2 ;  /* 0x000000ffff0c3224 */ /* 0x000fc800078e0002 */
[----:B------:R-:W-:-:S05]  /*13c60*/  F2FP.TF32.F32.PACK_B R29, R29 ;  /* 0x0000001dff1d723e */ /* 0x000fca00024050ff */
[----:B------:R2:W-:Y:S01]  /*13c70*/  @P3 STG.E desc[UR20][R12.64+0x24], R29 ;  /* 0x0000241d0c003986 */ /* 0x0005e2000c101914 */
[----:B------:R-:W-:Y:S05]  /*13c80*/  @!P4 BRA `(.L_x_413) ;  /* 0x000000000004c947 */ /* 0x000fea0003800000 */
[----:B------:R0:W5:Y:S02]  /*13c90*/  LDG.E.LTC128B R15, desc[UR20][R8.64+0x20] ;  /* 0x00002014080f7981 */ /* 0x000164000c1e1920 */
.L_x_413:
[----:B------:R-:W-:Y:S05]  /*13ca0*/  BSYNC B0 ;  /* 0x0000000000007941 */ /* 0x000fea0003800000 */
.L_x_412:
[----:B--2--5:R-:W-:Y:S01]  /*13cb0*/  LOP3.LUT R12, R15, 0xffffe000, RZ, 0xc0, !PT ;  /* 0xffffe0000f0c7812 */ /* 0x024fe200078ec0ff */
        /* <DEDUP_REMOVED lines=8> */
.L_x_415:
[----:B------:R-:W-:Y:S05]  /*13d40*/  BSYNC B0 ;  /* 0x0000000000007941 */ /* 0x000fea0003800000 */
.L_x_414:
        /* <DEDUP_REMOVED lines=9> */
.L_x_417:
[----:B------:R-:W-:Y:S05]  /*13de0*/  BSYNC B0 ;  /* 0x0000000000007941 */ /* 0x000fea0003800000 */
.L_x_416:
[----:B-----5:R-:W-:Y:S01]  /*13df0*/  LOP3.LUT R12, R15, 0xffffe000, RZ, 0xc0, !PT ;  /* 0xffffe0000f0c7812 */ /* 0x020fe200078ec0ff */
[----:B------:R-:W-:Y:S01]  /*13e00*/  BSSY B0, `(.L_x_418) ;  /* 0x000000a000007945 */ /* 0x000fe20003800000 */
[----:B------:R-:W-:-:S03]  /*13e10*/  ISETP.GT.AND P3, PT, R0, 0x11, P0 ;  /* 0x000000110000780c */ /* 0x000fc60000764270 */
[----:B--2---:R-:W-:Y:S01]  /*13e20*/  FMUL R13, R12, UR22 ;  /* 0x000000160c0d7c20 */ /* 0x004fe20008400000 */
[----:B------:R-:W-:-:S03]  /*13e30*/  @P4 MOV R12, R2 ;  /* 0x00000002000c4202 */ /* 0x000fc60000000f00 */
[----:B------:R-:W-:Y:S01]  /*13e40*/  FFMA R17, R32, UR11, R13 ;  /* 0x0000000b20117c23 */ /* 0x000fe2000800000d */
[----:B------:R-:W-:-:S04]  /*13e50*/  @P4 IMAD.MOV.U32 R13, RZ, RZ, R7 ;  /* 0x000000ffff0d4224 */ /* 0x000fc800078e0007 */
[----:B------:R-:W-:-:S05]  /*13e60*/  F2FP.TF32.F32.PACK_B R17, R17 ;  /* 0x00000011ff11723e */ /* 0x000fca00024050ff */
[----:B------:R2:W-:Y:S01]  /*13e70*/  @P4 STG.E desc[UR20][R12.64+0x40], R17 ;  /* 0x000040110c004986 */ /* 0x0005e2000c101914 */
[----:B------:R-:W-:Y:S05]  /*13e80*/  @!P3 BRA `(.L_x_419) ;  /* 0x000000000004b947 */ /* 0x000fea0003800000 */
[----:B------:R0:W5:Y:S02]  /*13e90*/  LDG.E.LTC128B R15, desc[UR20][R4.64+0x44] ;  /* 0x00004414040f7981 */ /* 0x000164000c1e1920 */
.L_x_419:
[----:B------:R-:W-:Y:S05]  /*13ea0*/  BSYNC B0 ;  /* 0x0000000000007941 */ /* 0x000fea0003800000 */
.L_x_418:
        /* <DEDUP_REMOVED lines=11> */
.L_x_421:
[----:B------:R-:W-:Y:S05]  /*13f60*/  BSYNC B0 ;  /* 0x0000000000007941 */ /* 0x000fea0003800000 */
.L_x_420:
        /* <DEDUP_REMOVED lines=9> */
.L_x_423:
[----:B------:R-:W-:Y:S05]  /*14000*/  BSYNC B0 ;  /* 0x0000000000007941 */ /* 0x000fea0003800000 */
.L_x_422:
        /* <DEDUP_REMOVED lines=9> */
.L_x_425:
[----:B------:R-:W-:Y:S05]  /*140a0*/  BSYNC B0 ;  /* 0x0000000000007941 */ /* 0x000fea0003800000 */
.L_x_424:
        /* <DEDUP_REMOVED lines=11> */
.L_x_427:
[----:B------:R-:W-:Y:S05]  /*14160*/  BSYNC B0 ;  /* 0x0000000000007941 */ /* 0x000fea0003800000 */
.L_x_426:
        /* <DEDUP_REMOVED lines=11> */
.L_x_429:
[----:B------:R-:W-:Y:S05]  /*14220*/  BSYNC B0 ;  /* 0x0000000000007941 */ /* 0x000fea0003800000 */
.L_x_428:
        /* <DEDUP_REMOVED lines=9> */
.L_x_431:
[----:B------:R-:W-:Y:S05]  /*142c0*/  BSYNC B0 ;  /* 0x0000000000007941 */ /* 0x000fea0003800000 */
.L_x_430:
        /* <DEDUP_REMOVED lines=9> */
.L_x_433:
[----:B------:R-:W-:Y:S05]  /*14360*/  BSYNC B0 ;  /* 0x0000000000007941 */ /* 0x000fea0003800000 */
.L_x_432:
        /* <DEDUP_REMOVED lines=11> */
.L_x_435:
[----:B------:R-:W-:Y:S05]  /*14420*/  BSYNC B0 ;  /* 0x0000000000007941 */ /* 0x000fea0003800000 */
.L_x_434:
[----:B--2--5:R-:W-:Y:S01]  /*14430*/  LOP3.LUT R12, R15, 0xffffe000, RZ, 0xc0, !PT ;  /* 0xffffe0000f0c7812 */ /* 0x024fe200078ec0ff */
[----:B------:R-:W-:Y:S01]  /*14440*/  @P3 IMAD.MOV.U32 R13, RZ, RZ, R7 ;  /* 0x000000ffff0d3224 */ /* 0x000fe200078e0007 */
[----:B------:R-:W-:Y:S01]  /*14450*/  ISETP.GT.AND P4, PT, R0, 0x20, P1 ;  /* 0x000000200000780c */ /* 0x000fe20000f84270 */
[----:B------:R-:W-:Y:S02]  /*14460*/  BSSY B0, `(.L_x_436) ;  /* 0x0000008000007945 */ /* 0x000fe40003800000 */
[----:B------:R-:W-:-:S04]  /*14470*/  FMUL R12, R12, UR22 ;  /* 0x000000160c0c7c20 */ /* 0x000fc80008400000 */
[----:B------:R-:W-:Y:S01]  /*14480*/  FFMA R41, R41, UR11, R12 ;  /* 0x0000000b29297c23 */ /* 0x000fe2000800000c */
[----:B------:R-:W-:-:S04]  /*14490*/  @P3 MOV R12, R2 ;  /* 0x00000002000c3202 */ /* 0x000fc80000000f00 */
[----:B------:R-:W-:-:S05]  /*144a0*/  F2FP.TF32.F32.PACK_B R41, R41 ;  /* 0x00000029ff29723e */ /* 0x000fca00024050ff */
[----:B------:R2:W-:Y:S01]  /*144b0*/  @P3 STG.E desc[UR20][R12.64+0x84], R41 ;  /* 0x000084290c003986 */ /* 0x0005e2000c101914 */
[----:B------:R-:W-:Y:S05]  /*144c0*/  @!P4 BRA `(.L_x_437) ;  /* 0x000000000004c947 */ /* 0x000fea0003800000 */
[----:B------:R0:W5:Y:S02]  /*144d0*/  LDG.E.LTC128B R15, desc[UR20][R8.64+0x80] ;  /* 0x00008014080f7981 */ /* 0x000164000c1e1920 */
.L_x_437:
[----:B------:R-:W-:Y:S05]  /*144e0*/  BSYNC B0 ;  /* 0x0000000000007941 */ /* 0x000fea0003800000 */
.L_x_436:
        /* <DEDUP_REMOVED lines=9> */
.L_x_439:
[----:B------:R-:W-:Y:S05]  /*14580*/  BSYNC B0 ;  /* 0x0000000000007941 */ /* 0x000fea0003800000 */
.L_x_438:
        /* <DEDUP_REMOVED lines=9> */
.L_x_441:
[----:B------:R-:W-:Y:S05]  /*14620*/  BSYNC B0 ;  /* 0x0000000000007941 */ /* 0x000fea0003800000 */
.L_x_440:
        /* <DEDUP_REMOVED lines=11> */
.L_x_443:
[----:B------:R-:W-:Y:S05]  /*146e0*/  BSYNC B0 ;  /* 0x0000000000007941 */ /* 0x000fea0003800000 */
.L_x_442:
        /* <DEDUP_REMOVED lines=11> */
.L_x_445:
[----:B------:R-:W-:Y:S05]  /*147a0*/  BSYNC B0 ;  /* 0x0000000000007941 */ /* 0x000fea0003800000 */
.L_x_444:
        /* <DEDUP_REMOVED lines=9> */
.L_x_447:
[----:B------:R-:W-:Y:S05]  /*14840*/  BSYNC B0 ;  /* 0x0000000000007941 */ /* 0x000fea0003800000 */
.L_x_446:
        /* <DEDUP_REMOVED lines=9> */
.L_x_449:
[----:B------:R-:W-:Y:S05]  /*148e0*/  BSYNC B0 ;  /* 0x0000000000007941 */ /* 0x000fea0003800000 */
.L_x_448:
        /* <DEDUP_REMOVED lines=11> */
.L_x_451:
[----:B------:R-:W-:Y:S05]  /*149a0*/  BSYNC B0 ;  /* 0x0000000000007941 */ /* 0x000fea0003800000 */
.L_x_450:
        /* <DEDUP_REMOVED lines=11> */
.L_x_453:
[----:B------:R-:W-:Y:S05]  /*14a60*/  BSYNC B0 ;  /* 0x0000000000007941 */ /* 0x000fea0003800000 */
.L_x_452:
[----:B0----5:R-:W-:Y:S01]  /*14a70*/  LOP3.LUT R11, R15, 0xffffe000, RZ, 0xc0, !PT ;  /* 0xffffe0000f0b7812 */ /* 0x021fe200078ec0ff */
[----:B------:R-:W-:Y:S01]  /*14a80*/  BSSY B0, `(.L_x_454) ;  /* 0x0000009000007945 */ /* 0x000fe20003800000 */
[----:B------:R-:W-:-:S03]  /*14a90*/  ISETP.GT.AND P3, PT, R0, 0x31, P1 ;  /* 0x000000310000780c */ /* 0x000fc60000f64270 */
[----:B------:R-:W-:-:S04]  /*14aa0*/  FMUL R11, R11, UR22 ;  /* 0x000000160b0b7c20 */ /* 0x000fc80008400000 */
[----:B--2---:R-:W-:Y:S01]  /*14ab0*/  FFMA R13, R50, UR11, R11 ;  /* 0x0000000b320d7c23 */ /* 0x004fe2000800000b */
[----:B------:R-:W-:-:S04]  /*14ac0*/  IADD3.X R11, R7, UR5, RZ, P2, !PT ;  /* 0x00000005070b7c10 */ /* 0x000fc800097fe4ff */
[----:B------:R-:W-:-:S05]  /*14ad0*/  F2FP.TF32.F32.PACK_B R13, R13 ;  /* 0x0000000dff0d723e */ /* 0x000fca00024050ff */
[----:B------:R0:W-:Y:S01]  /*14ae0*/  @P4 STG.E desc[UR20][R10.64+0xc0], R13 ;  /* 0x0000c00d0a004986 */ /* 0x0001e2000c101914 */
[----:B------:R-:W-:Y:S05]  /*14af0*/  @!P3 BRA `(.L_x_455) ;  /* 0x000000000004b947 */ /* 0x000fea0003800000 */
[----:B------:R2:W5:Y:S02]  /*14b00*/  LDG.E.LTC128B R15, desc[UR20][R8.64+0xc4] ;  /* 0x0000c414080f7981 */ /* 0x000564000c1e1920 */
.L_x_455:
[----:B------:R-:W-:Y:S05]  /*14b10*/  BSYNC B0 ;  /* 0x0000000000007941 */ /* 0x000fea0003800000 */
.L_x_454:
[----:B-----5:R-:W-:Y:S01]  /*14b20*/  LOP3.LUT R12, R15, 0xffffe000, RZ, 0xc0, !PT ;  /* 0xffffe0000f0c7812 */ /* 0x020fe200078ec0ff */
[----:B0-----:R-:W-:Y:S01]  /*14b30*/  @P3 IMAD.MOV.U32 R13, RZ, RZ, R11 ;  /* 0x000000ffff0d3224 */ /* 0x001fe200078e000b */
[----:B------:R-:W-:Y:S01]  /*14b40*/  ISETP.GT.AND P2, PT, R0, 0x38, P0 ;  /* 0x000000380000780c */ /* 0x000fe20000744270 */
[----:B------:R-:W-:Y:S02]  /*14b50*/  BSSY B0, `(.L_x_456) ;  /* 0x0000008000007945 */ /* 0x000fe40003800000 */
[----:B------:R-:W-:-:S04]  /*14b60*/  FMUL R12, R12, UR22 ;  /* 0x000000160c0c7c20 */ /* 0x000fc80008400000 */
[----:B------:R-:W-:Y:S01]  /*14b70*/  FFMA R51, R51, UR11, R12 ;  /* 0x0000000b33337c23 */ /* 0x000fe2000800000c */
[----:B------:R-:W-:-:S04]  /*14b80*/  IADD3 R12, R2, UR8, RZ ;  /* 0x00000008020c7c10 */ /* 0x000fc8000fffe0ff */
[----:B------:R-:W-:-:S05]  /*14b90*/  F2FP.TF32.F32.PACK_B R51, R51 ;  /* 0x00000033ff33723e */ /* 0x000fca00024050ff */
[----:B------:R0:W-:Y:S01]  /*14ba0*/  @P3 STG.E desc[UR20][R12.64+0xc4], R51 ;  /* 0x0000c4330c003986 */ /* 0x0001e2000c101914 */
[----:B------:R-:W-:Y:S05]  /*14bb0*/  @!P2 BRA `(.L_x_457) ;  /* 0x000000000004a947 */ /* 0x000fea0003800000 */
[----:B------:R0:W5:Y:S02]  /*14bc0*/  LDG.E.LTC128B R15, desc[UR20][R4.64+0xe0] ;  /* 0x0000e014040f7981 */ /* 0x000164000c1e1920 */
.L_x_457:
[----:B------:R-:W-:Y:S05]  /*14bd0*/  BSYNC B0 ;  /* 0x0000000000007941 */ /* 0x000fea0003800000 */
.L_x_456:
[----:B0----5:R-:W-:Y:S01]  /*14be0*/  LOP3.LUT R12, R15, 0xffffe000, RZ, 0xc0, !PT ;  /* 0xffffe0000f0c7812 */ /* 0x021fe200078ec0ff */
[----:B------:R-:W-:Y:S01]  /*14bf0*/  BSSY B0, `(.L_x_458) ;  /* 0x000000a000007945 */ /* 0x000fe20003800000 */
[----:B------:R-:W-:-:S03]  /*14c00*/  ISETP.GT.AND P3, PT, R0, 0x39, P0 ;  /* 0x000000390000780c */ /* 0x000fc60000764270 */
[----:B------:R-:W-:Y:S01]  /*14c10*/  FMUL R13, R12, UR22 ;  /* 0x000000160c0d7c20 */ /* 0x000fe20008400000 */
[----:B------:R-:W-:-:S03]  /*14c20*/  @P2 IMAD.MOV.U32 R12, RZ, RZ, R2 ;  /* 0x000000ffff0c2224 */ /* 0x000fc600078e0002 */
[----:B------:R-:W-:Y:S01]  /*14c30*/  FFMA R17, R52, UR11, R13 ;  /* 0x0000000b34117c23 */ /* 0x000fe2000800000d */
[----:B------:R-:W-:-:S04]  /*14c40*/  @P2 IMAD.MOV.U32 R13, RZ, RZ, R7 ;  /* 0x000000ffff0d2224 */ /* 0x000fc800078e0007 */
[----:B------:R-:W-:-:S05]  /*14c50*/  F2FP.TF32.F32.PACK_B R17, R17 ;  /* 0x00000011ff11723e */ /* 0x000fca00024050ff */
[----:B------:R0:W-:Y:S01]  /*14c60*/  @P2 STG.E desc[UR20][R12.64+0xe0], R17 ;  /* 0x0000e0110c002986 */ /* 0x0001e2000c101914 */
[----:B------:R-:W-:Y:S05]  /*14c70*/  @!P3 BRA `(.L_x_459) ;  /* 0x000000000004b947 */ /* 0x000fea0003800000 */
[----:B------:R0:W5:Y:S02]  /*14c80*/  LDG.E.LTC128B R15, desc[UR20][R4.64+0xe4] ;  /* 0x0000e414040f7981 */ /* 0x000164000c1e1920 */
.L_x_459:
[----:B------:R-:W-:Y:S05]  /*14c90*/  BSYNC B0 ;  /* 0x0000000000007941 */ /* 0x000fea0003800000 */
.L_x_458:
[----:B0----5:R-:W-:Y:S01]  /*14ca0*/  LOP3.LUT R12, R15, 0xffffe000, RZ, 0xc0, !PT ;  /* 0xffffe0000f0c7812 */ /* 0x021fe200078ec0ff */
        /* <DEDUP_REMOVED lines=10> */
.L_x_461:
[----:B------:R-:W-:Y:S05]  /*14d50*/  BSYNC B0 ;  /* 0x0000000000007941 */ /* 0x000fea0003800000 */
.L_x_460:
[----:B0----5:R-:W-:Y:S01]  /*14d60*/  LOP3.LUT R12, R15, 0xffffe000, RZ, 0xc0, !PT ;  /* 0xffffe0000f0c7812 */ /* 0x021fe200078ec0ff */
[----:B------:R-:W-:Y:S01]  /*14d70*/  BSSY B0, `(.L_x_462) ;  /* 0x000000a000007945 */ /* 0x000fe20003800000 */
[----:B------:R-:W-:-:S03]  /*14d80*/  ISETP.GT.AND P3, PT, R0, 0x39, P1 ;  /* 0x000000390000780c */ /* 0x000fc60000f64270 */
[----:B------:R-:W-:Y:S01]  /*14d90*/  FMUL R13, R12, UR22 ;  /* 0x000000160c0d7c20 */ /* 0x000fe20008400000 */
[----:B------:R-:W-:-:S03]  /*14da0*/  VIADD R12, R2, UR8 ;  /* 0x00000008020c7c36 */ /* 0x000fc60008000000 */
[----:B------:R-:W-:Y:S01]  /*14db0*/  FFMA R17, R54, UR11, R13 ;  /* 0x0000000b36117c23 */ /* 0x000fe2000800000d */
[----:B------:R-:W-:-:S04]  /*14dc0*/  @P2 IMAD.MOV.U32 R13, RZ, RZ, R11 ;  /* 0x000000ffff0d2224 */ /* 0x000fc800078e000b */
[----:B------:R-:W-:-:S05]  /*14dd0*/  F2FP.TF32.F32.PACK_B R17, R17 ;  /* 0x00000011ff11723e */ /* 0x000fca00024050ff */
[----:B------:R0:W-:Y:S01]  /*14de0*/  @P2 STG.E desc[UR20][R12.64+0xe0], R17 ;  /* 0x0000e0110c002986 */ /* 0x0001e2000c101914 */
[----:B------:R-:W-:Y:S05]  /*14df0*/  @!P3 BRA `(.L_x_463) ;  /* 0x000000000004b947 */ /* 0x000fea0003800000 */
[----:B------:R0:W5:Y:S02]  /*14e00*/  LDG.E.LTC128B R15, desc[UR20][R8.64+0xe4] ;  /* 0x0000e414080f7981 */ /* 0x000164000c1e1920 */
.L_x_463:
[----:B------:R-:W-:Y:S05]  /*14e10*/  BSYNC B0 ;  /* 0x0000000000007941 */ /* 0x000fea0003800000 */
.L_x_462:
[----:B0----5:R-:W-:Y:S01]  /*14e20*/  LOP3.LUT R12, R15, 0xffffe000, RZ, 0xc0, !PT ;  /* 0xffffe0000f0c7812 */ /* 0x021fe200078ec0ff */
[----:B------:R-:W-:Y:S01]  /*14e30*/  @P3 IMAD.MOV.U32 R13, RZ, RZ, R11 ;  /* 0x000000ffff0d3224 */ /* 0x000fe200078e000b */
[----:B------:R-:W-:Y:S01]  /*14e40*/  ISETP.GT.AND P2, PT, R0, 0x40, P0 ;  /* 0x000000400000780c */ /* 0x000fe20000744270 */
[----:B------:R-:W-:Y:S02]  /*14e50*/  BSSY B0, `(.L_x_464) ;  /* 0x0000008000007945 */ /* 0x000fe40003800000 */
[----:B------:R-:W-:-:S04]  /*14e60*/  FMUL R12, R12, UR22 ;  /* 0x000000160c0c7c20 */ /* 0x000fc80008400000 */
[----:B------:R-:W-:Y:S01]  /*14e70*/  FFMA R55, R55, UR11, R12 ;  /* 0x0000000b37377c23 */ /* 0x000fe2000800000c */
[----:B------:R-:W-:-:S04]  /*14e80*/  VIADD R12, R2, UR8 ;  /* 0x00000008020c7c36 */ /* 0x000fc80008000000 */
[----:B------:R-:W-:-:S05]  /*14e90*/  F2FP.TF32.F32.PACK_B R55, R55 ;  /* 0x00000037ff37723e */ /* 0x000fca00024050ff */
[----:B------:R0:W-:Y:S01]  /*14ea0*/  @P3 STG.E desc[UR20][R12.64+0xe4], R55 ;  /* 0x0000e4370c003986 */ /* 0x0001e2000c101914 */
[----:B------:R-:W-:Y:S05]  /*14eb0*/  @!P2 BRA `(.L_x_465) ;  /* 0x000000000004a947 */ /* 0x000fea0003800000 */
[----:B------:R0:W5:Y:S02]  /*14ec0*/  LDG.E.LTC128B R15, desc[UR20][R4.64+0x100] ;  /* 0x00010014040f7981 */ /* 0x000164000c1e1920 */
.L_x_465:
[----:B------:R-:W-:Y:S05]  /*14ed0*/  BSYNC B0 ;  /* 0x0000000000007941 */ /* 0x000fea0003800000 */
.L_x_464:
[----:B0----5:R-:W-:Y:S01]  /*14ee0*/  LOP3.LUT R12, R15, 0xffffe000, RZ, 0xc0, !PT ;  /* 0xffffe0000f0c7812 */ /* 0x021fe200078ec0ff */
[----:B------:R-:W-:Y:S01]  /*14ef0*/  BSSY B0, `(.L_x_466) ;  /* 0x000000a000007945 */ /* 0x000fe20003800000 */
[----:B------:R-:W-:-:S03]  /*14f00*/  ISETP.GT.AND P3, PT, R0, 0x41, P0 ;  /* 0x000000410000780c */ /* 0x000fc60000764270 */
[----:B------:R-:W-:Y:S01]  /*14f10*/  FMUL R13, R12, UR22 ;  /* 0x000000160c0d7c20 */ /* 0x000fe20008400000 */
[----:B------:R-:W-:-:S03]  /*14f20*/  @P2 MOV R12, R2 ;  /* 0x00000002000c2202 */ /* 0x000fc60000000f00 */
[----:B------:R-:W-:Y:S01]  /*14f30*/  FFMA R17, R56, UR11, R13 ;  /* 0x0000000b38117c23 */ /* 0x000fe2000800000d */
[----:B------:R-:W-:-:S04]  /*14f40*/  @P2 IMAD.MOV.U32 R13, RZ, RZ, R7 ;  /* 0x000000ffff0d2224 */ /* 0x000fc800078e0007 */
[----:B------:R-:W-:-:S05]  /*14f50*/  F2FP.TF32.F32.PACK_B R17, R17 ;  /* 0x00000011ff11723e */ /* 0x000fca00024050ff */
[----:B------:R0:W-:Y:S01]  /*14f60*/  @P2 STG.E desc[UR20][R12.64+0x100], R17 ;  /* 0x000100110c002986 */ /* 0x0001e2000c101914 */
[----:B------:R-:W-:Y:S05]  /*14f70*/  @!P3 BRA `(.L_x_467) ;  /* 0x000000000004b947 */ /* 0x000fea0003800000 */
[----:B------:R0:W5:Y:S02]  /*14f80*/  LDG.E.LTC128B R15, desc[UR20][R4.64+0x104] ;  /* 0x00010414040f7981 */ /* 0x000164000c1e1920 */
.L_x_467:
[----:B------:R-:W-:Y:S05]  /*14f90*/  BSYNC B0 ;  /* 0x0000000000007941 */ /* 0x000fea0003800000 */
.L_x_466:
        /* <DEDUP_REMOVED lines=11> */
.L_x_469:
[----:B------:R-:W-:Y:S05]  /*15050*/  BSYNC B0 ;  /* 0x0000000000007941 */ /* 0x000fea0003800000 */
.L_x_468:
        /* <DEDUP_REMOVED lines=11> */
.L_x_471:
[----:B------:R-:W-:Y:S05]  /*15110*/  BSYNC B0 ;  /* 0x0000000000007941 */ /* 0x000fea0003800000 */
.L_x_470:
        /* <DEDUP_REMOVED lines=11> */
.L_x_473:
[----:B------:R-:W-:Y:S05]  /*151d0*/  BSYNC B0 ;  /* 0x0000000000007941 */ /* 0x000fea0003800000 */
.L_x_472:
        /* <DEDUP_REMOVED lines=11> */
.L_x_475:
[----:B------:R-:W-:Y:S05]  /*15290*/  BSYNC B0 ;  /* 0x0000000000007941 */ /* 0x000fea0003800000 */
.L_x_474:
[----:B0----5:R-:W-:Y:S01]  /*152a0*/  LOP3.LUT R12, R15, 0xffffe000, RZ, 0xc0, !PT ;  /* 0xffffe0000f0c7812 */ /* 0x021fe200078ec0ff */
        /* <DEDUP_REMOVED lines=10> */
.L_x_477:
[----:B------:R-:W-:Y:S05]  /*15350*/  BSYNC B0 ;  /* 0x0000000000007941 */ /* 0x000fea0003800000 */
.L_x_476:
        /* <DEDUP_REMOVED lines=11> */
.L_x_479:
[----:B------:R-:W-:Y:S05]  /*15410*/  BSYNC B0 ;  /* 0x0000000000007941 */ /* 0x000fea0003800000 */
.L_x_478:
        /* <DEDUP_REMOVED lines=11> */
.L_x_481:
[----:B------:R-:W-:Y:S05]  /*154d0*/  BSYNC B0 ;  /* 0x0000000000007941 */ /* 0x000fea0003800000 */
.L_x_480:
        /* <DEDUP_REMOVED lines=11> */
.L_x_483:
[----:B------:R-:W-:Y:S05]  /*15590*/  BSYNC B0 ;  /* 0x0000000000007941 */ /* 0x000fea0003800000 */
.L_x_482:
        /* <DEDUP_REMOVED lines=11> */
.L_x_485:
[----:B------:R-:W-:Y:S05]  /*15650*/  BSYNC B0 ;  /* 0x0000000000007941 */ /* 0x000fea0003800000 */
.L_x_484:
[----:B0----5:R-:W-:Y:S01]  /*15660*/  LOP3.LUT R12, R15, 0xffffe000, RZ, 0xc0, !PT ;  /* 0xffffe0000f0c7812 */ /* 0x021fe200078ec0ff */
[----:B------:R-:W-:Y:S01]  /*15670*/  BSSY B0, `(.L_x_486) ;  /* 0x000000a000007945 */ /* 0x000fe20003800000 */
[----:B------:R-:W-:-:S03]  /*15680*/  ISETP.GT.AND P3, PT, R0, 0x51, P1 ;  /* 0x000000510000780c */ /* 0x000fc60000f64270 */
[----:B------:R-:W-:Y:S01]  /*15690*/  FMUL R13, R12, UR22 ;  /* 0x000000160c0d7c20 */ /* 0x000fe20008400000 */
[----:B------:R-:W-:-:S03]  /*156a0*/  IADD3 R12, R2, UR8, RZ ;  /* 0x00000008020c7c10 */ /* 0x000fc6000fffe0ff */
[----:B------:R-:W-:Y:S01]  /*156b0*/  FFMA R17, R66, UR11, R13 ;  /* 0x0000000b42117c23 */ /* 0x000fe2000800000d */
[----:B------:R-:W-:-:S04]  /*156c0*/  @P2 IMAD.MOV.U32 R13, RZ, RZ, R11 ;  /* 0x000000ffff0d2224 */ /* 0x000fc800078e000b */
[----:B------:R-:W-:-:S05]  /*156d0*/  F2FP.TF32.F32.PACK_B R17, R17 ;  /* 0x00000011ff11723e */ /* 0x000fca00024050ff */
[----:B------:R0:W-:Y:S01]  /*156e0*/  @P2 STG.E desc[UR20][R12.64+0x140], R17 ;  /* 0x000140110c002986 */ /* 0x0001e2000c101914 */
[----:B------:R-:W-:Y:S05]  /*156f0*/  @!P3 BRA `(.L_x_487) ;  /* 0x000000000004b947 */ /* 0x000fea0003800000 */
[----:B------:R0:W5:Y:S02]  /*15700*/  LDG.E.LTC128B R15, desc[UR20][R8.64+0x144] ;  /* 0x00014414080f7981 */ /* 0x000164000c1e1920 */
.L_x_487:
[----:B------:R-:W-:Y:S05]  /*15710*/  BSYNC B0 ;  /* 0x0000000000007941 */ /* 0x000fea0003800000 */
.L_x_486:
        /* <DEDUP_REMOVED lines=11> */
.L_x_489:
[----:B------:R-:W-:Y:S05]  /*157d0*/  BSYNC B0 ;  /* 0x0000000000007941 */ /* 0x000fea0003800000 */
.L_x_488:
        /* <DEDUP_REMOVED lines=11> */
.L_x_491:
[----:B------:R-:W-:Y:S05]  /*15890*/  BSYNC B0 ;  /* 0x0000000000007941 */ /* 0x000fea0003800000 */
.L_x_490:
        /* <DEDUP_REMOVED lines=11> */
.L_x_493:
[----:B------:R-:W-:Y:S05]  /*15950*/  BSYNC B0 ;  /* 0x0000000000007941 */ /* 0x000fea0003800000 */
.L_x_492:
        /* <DEDUP_REMOVED lines=11> */
.L_x_495:
[----:B------:R-:W-:Y:S05]  /*15a10*/  BSYNC B0 ;  /* 0x0000000000007941 */ /* 0x000fea0003800000 */
.L_x_494:
[----:B0----5:R-:W-:Y:S01]  /*15a20*/  LOP3.LUT R12, R15, 0xffffe000, RZ, 0xc0, !PT ;  /* 0xffffe0000f0c7812 */ /* 0x021fe200078ec0ff */
[----:B------:R-:W-:Y:S01]  /*15a30*/  @P3 IMAD.MOV.U32 R13, RZ, RZ, R11 ;  /* 0x000000ffff0d3224 */ /* 0x000fe200078e000b */
        /* <DEDUP_REMOVED lines=9> */
.L_x_497:
[----:B------:R-:W-:Y:S05]  /*15ad0*/  BSYNC B0 ;  /* 0x0000000000007941 */ /* 0x000fea0003800000 */
.L_x_496:
        /* <DEDUP_REMOVED lines=11> */
.L_x_499:
[----:B------:R-:W-:Y:S05]  /*15b90*/  BSYNC B0 ;  /* 0x0000000000007941 */ /* 0x000fea0003800000 */
.L_x_498:
        /* <DEDUP_REMOVED lines=11> */
.L_x_501:
[----:B------:R-:W-:Y:S05]  /*15c50*/  BSYNC B0 ;  /* 0x0000000000007941 */ /* 0x000fea0003800000 */
.L_x_500:
        /* <DEDUP_REMOVED lines=11> */
.L_x_503:
[----:B------:R-:W-:Y:S05]  /*15d10*/  BSYNC B0 ;  /* 0x0000000000007941 */ /* 0x000fea0003800000 */
.L_x_502:
        /* <DEDUP_REMOVED lines=11> */
.L_x_505:
[----:B------:R-:W-:Y:S05]  /*15dd0*/  BSYNC B0 ;  /* 0x0000000000007941 */ /* 0x000fea0003800000 */
.L_x_504:
        /* <DEDUP_REMOVED lines=11> */
.L_x_507:
[----:B------:R-:W-:Y:S05]  /*15e90*/  BSYNC B0 ;  /* 0x0000000000007941 */ /* 0x000fea0003800000 */
.L_x_506:
        /* <DEDUP_REMOVED lines=11> */
.L_x_509:
[----:B------:R-:W-:Y:S05]  /*15f50*/  BSYNC B0 ;  /* 0x0000000000007941 */ /* 0x000fea0003800000 */
.L_x_508:
        /* <DEDUP_REMOVED lines=11> */
.L_x_511:
[----:B------:R-:W-:Y:S05]  /*16010*/  BSYNC B0 ;  /* 0x0000000000007941 */ /* 0x000fea0003800000 */
.L_x_510:
        /* <DEDUP_REMOVED lines=11> */
.L_x_513:
[----:B------:R-:W-:Y:S05]  /*160d0*/  BSYNC B0 ;  /* 0x0000000000007941 */ /* 0x000fea0003800000 */
.L_x_512:
        /* <DEDUP_REMOVED lines=11> */
.L_x_515:
[----:B------:R-:W-:Y:S05]  /*16190*/  BSYNC B0 ;  /* 0x0000000000007941 */ /* 0x000fea0003800000 */
.L_x_514:
        /* <DEDUP_REMOVED lines=11> */
.L_x_517:
[----:B------:R-:W-:Y:S05]  /*16250*/  BSYNC B0 ;  /* 0x0000000000007941 */ /* 0x000fea0003800000 */
.L_x_516:
        /* <DEDUP_REMOVED lines=11> */
.L_x_519:
[----:B------:R-:W-:Y:S05]  /*16310*/  BSYNC B0 ;  /* 0x0000000000007941 */ /* 0x000fea0003800000 */
.L_x_518:
        /* <DEDUP_REMOVED lines=11> */
.L_x_521:
[----:B------:R-:W-:Y:S05]  /*163d0*/  BSYNC B0 ;  /* 0x0000000000007941 */ /* 0x000fea0003800000 */
.L_x_520:
        /* <DEDUP_REMOVED lines=11> */
.L_x_523:
[----:B------:R-:W-:Y:S05]  /*16490*/  BSYNC B0 ;  /* 0x0000000000007941 */ /* 0x000fea0003800000 */
.L_x_522:
[----:B01---5:R-:W-:Y:S01]  /*164a0*/  LOP3.LUT R4, R15, 0xffffe000, RZ, 0xc0, !PT ;  /* 0xffffe0000f047812 */ /* 0x023fe200078ec0ff */
[----:B------:R-:W-:Y:S01]  /*164b0*/  @P0 IMAD.MOV.U32 R6, RZ, RZ, R2 ;  /* 0x000000ffff060224 */ /* 0x000fe200078e0002 */
[----:B------:R-:W-:Y:S01]  /*164c0*/  ISETP.GT.AND P2, PT, R0, 0x78, P1 ;  /* 0x000000780000780c */ /* 0x000fe20000f44270 */
[----:B------:R-:W-:Y:S02]  /*164d0*/  BSSY B0, `(.L_x_524) ;  /* 0x0000007000007945 */ /* 0x000fe40003800000 */
[----:B------:R-:W-:-:S04]  /*164e0*/  FMUL R4, R4, UR22 ;  /* 0x0000001604047c20 */ /* 0x000fc80008400000 */
[----:B------:R-:W-:-:S05]  /*164f0*/  FFMA R85, R85, UR11, R4 ;  /* 0x0000000b55557c23 */ /* 0x000fca0008000004 */
[----:B------:R-:W-:-:S05]  /*16500*/  F2FP.TF32.F32.PACK_B R85, R85 ;  /* 0x00000055ff55723e */ /* 0x000fca00024050ff */
[----:B------:R0:W-:Y:S01]  /*16510*/  @P0 STG.E desc[UR20][R6.64+0x1e4], R85 ;  /* 0x0001e45506000986 */ /* 0x0001e2000c101914 */
[----:B------:R-:W-:Y:S05]  /*16520*/  @!P2 BRA `(.L_x_525) ;  /* 0x000000000004a947 */ /* 0x000fea0003800000 */
[----:B------:R1:W5:Y:S02]  /*16530*/  LDG.E.LTC128B R15, desc[UR20][R8.64+0x1e0] ;  /* 0x0001e014080f7981 */ /* 0x000364000c1e1920 */
.L_x_525:
[----:B------:R-:W-:Y:S05]  /*16540*/  BSYNC B0 ;  /* 0x0000000000007941 */ /* 0x000fea0003800000 */
.L_x_524:
[----:B-----5:R-:W-:Y:S01]  /*16550*/  LOP3.LUT R4, R15, 0xffffe000, RZ, 0xc0, !PT ;  /* 0xffffe0000f047812 */ /* 0x020fe200078ec0ff */
[----:B------:R-:W-:Y:S01]  /*16560*/  BSSY B0, `(.L_x_526) ;  /* 0x000000a000007945 */ /* 0x000fe20003800000 */
[----:B------:R-:W-:-:S03]  /*16570*/  ISETP.GT.AND P1, PT, R0, 0x79, P1 ;  /* 0x000000790000780c */ /* 0x000fc60000f24270 */
[----:B------:R-:W-:Y:S01]  /*16580*/  FMUL R5, R4, UR22 ;  /* 0x0000001604057c20 */ /* 0x000fe20008400000 */
[----:B------:R-:W-:-:S03]  /*16590*/  VIADD R4, R2, UR8 ;  /* 0x0000000802047c36 */ /* 0x000fc60008000000 */
[----:B0-----:R-:W-:Y:S01]  /*165a0*/  FFMA R7, R86, UR11, R5 ;  /* 0x0000000b56077c23 */ /* 0x001fe20008000005 */
[----:B------:R-:W-:-:S04]  /*165b0*/  @P2 MOV R5, R11 ;  /* 0x0000000b00052202 */ /* 0x000fc80000000f00 */
[----:B------:R-:W-:-:S05]  /*165c0*/  F2FP.TF32.F32.PACK_B R7, R7 ;  /* 0x00000007ff07723e */ /* 0x000fca00024050ff */
[----:B------:R0:W-:Y:S01]  /*165d0*/  @P2 STG.E desc[UR20][R4.64+0x1e0], R7 ;  /* 0x0001e00704002986 */ /* 0x0001e2000c101914 */
[----:B------:R-:W-:Y:S05]  /*165e0*/  @!P1 BRA `(.L_x_527) ;  /* 0x0000000000049947 */ /* 0x000fea0003800000 */
[----:B------:R0:W5:Y:S02]  /*165f0*/  LDG.E.LTC128B R15, desc[UR20][R8.64+0x1e4] ;  /* 0x0001e414080f7981 */ /* 0x000164000c1e1920 */
.L_x_527:
[----:B------:R-:W-:Y:S05]  /*16600*/  BSYNC B0 ;  /* 0x0000000000007941 */ /* 0x000fea0003800000 */
.L_x_526:
[----:B-----5:R-:W-:Y:S01]  /*16610*/  LOP3.LUT R15, R15, 0xffffe000, RZ, 0xc0, !PT ;  /* 0xffffe0000f0f7812 */ /* 0x020fe200078ec0ff */
[----:B------:R-:W-:-:S04]  /*16620*/  VIADD R2, R2, UR8 ;  /* 0x0000000802027c36 */ /* 0x000fc80008000000 */
[----:B------:R-:W-:-:S04]  /*16630*/  FMUL R0, R15, UR22 ;  /* 0x000000160f007c20 */ /* 0x000fc80008400000 */
[----:B------:R-:W-:Y:S01]  /*16640*/  FFMA R0, R87, UR11, R0 ;  /* 0x0000000b57007c23 */ /* 0x000fe20008000000 */
[----:B------:R-:W-:Y:S06]  /*16650*/  @!P1 EXIT ;  /* 0x000000000000994d */ /* 0x000fec0003800000 */
[----:B0-----:R-:W-:Y:S01]  /*16660*/  F2FP.TF32.F32.PACK_B R5, R0 ;  /* 0x00000000ff05723e */ /* 0x001fe200024050ff */
[----:B------:R-:W-:-:S05]  /*16670*/  IMAD.MOV.U32 R3, RZ, RZ, R11 ;  /* 0x000000ffff037224 */ /* 0x000fca00078e000b */
[----:B------:R-:W-:Y:S01]  /*16680*/  STG.E desc[UR20][R2.64+0x1e4], R5 ;  /* 0x0001e40502007986 */ /* 0x000fe2000c101914 */
[----:B------:R-:W-:Y:S05]  /*16690*/  EXIT ;  /* 0x000000000000794d */ /* 0x000fea0003800000 */
.L_x_25:
[----:B------:R-:W2:Y:S01]  /*166a0*/  LDL.LU R6, [R1+0x8] ;  /* 0x0000080001067983 */ /* 0x000ea20000300800 */
[----:B------:R-:W-:-:S03]  /*166b0*/  ULDC.64 UR6, c[0x0][0x5c8] ;  /* 0x0001720000067ab9 */ /* 0x000fc60000000a00 */
[----:B------:R-:W3:Y:S04]  /*166c0*/  LDL.LU R7, [R1+0x14] ;  /* 0x0000140001077983 */ /* 0x000ee80000300800 */
[----:B------:R-:W4:Y:S04]  /*166d0*/  LDL.LU R9, [R1+0x30] ;  /* 0x0000300001097983 */ /* 0x000f280000300800 */
[----:B------:R-:W5:Y:S04]  /*166e0*/  LDL.LU R252, [R1+0x34] ;  /* 0x0000340001fc7983 */ /* 0x000f680000300800 */
        /* <DEDUP_REMOVED lines=41> */
[----:B------:R-:W5:Y:S01]  /*16980*/  LDL.LU R218, [R1+0xdc] ;  /* 0x0000dc0001da7983 */ /* 0x000f620000300800 */
[----:B------:R-:W-:-:S03]  /*16990*/  LEA R2, P2, R4, UR6, 0x2 ;  /* 0x0000000604027c11 */ /* 0x000fc6000f8410ff */
[----:B------:R-:W5:Y:S04]  /*169a0*/  LDL.LU R216, [R1+0xe0] ;  /* 0x0000e00001d87983 */ /* 0x000f680000300800 */
[----:B------:R-:W5:Y:S04]  /*169b0*/  LDL.LU R22, [R1+0xe4] ;  /* 0x0000e40001167983 */ /* 0x000f680000300800 */
[----:B------:R-:W5:Y:S04]  /*169c0*/  LDL.LU R20, [R1+0xe8] ;  /* 0x0000e80001147983 */ /* 0x000f680000300800 */
[----:B------:R-:W5:Y:S01]  /*169d0*/  LDL.LU R18, [R1+0xec] ;  /* 0x0000ec0001127983 */ /* 0x000f620000300800 */
[----:B------:R-:W-:-:S03]  /*169e0*/  LEA.HI.X R3, R4, UR7, R3, 0x2, P2 ;  /* 0x0000000704037c11 */ /* 0x000fc600090f1403 */
[----:B------:R-:W5:Y:S04]  /*169f0*/  LDL.LU R16, [R1+0xf0] ;  /* 0x0000f00001107983 */ /* 0x000f680000300800 */
[----:B------:R-:W5:Y:S04]  /*16a00*/  LDL.LU R12, [R1+0xf4] ;  /* 0x0000f400010c7983 */ /* 0x000f680000300800 */
[----:B------:R-:W5:Y:S04]  /*16a10*/  LDL.LU R10, [R1+0xf8] ;  /* 0x0000f800010a7983 */ /* 0x000f680000300800 */
[----:B------:R-:W5:Y:S04]  /*16a20*/  LDL.LU R8, [R1+0xfc] ;  /* 0x0000fc0001087983 */ /* 0x000f680000300800 */
[----:B------:R-:W3:Y:S04]  /*16a30*/  LDL.LU R4, [R1+0x4] ;  /* 0x0000040001047983 */ /* 0x000ee80000300800 */
[----:B------:R-:W4:Y:S01]  /*16a40*/  LDL.LU R5, [R1] ;  /* 0x0000000001057983 */ /* 0x000f220000300800 */
[----:B------:R-:W-:Y:S01]  /*16a50*/  ISETP.GT.AND P2, PT, R0, 0x1, P1 ;  /* 0x000000010000780c */ /* 0x000fe20000f44270 */
[----:B------:R-:W-:-:S02]  /*16a60*/  USHF.L.U32 UR9, UR4, 0x2, URZ ;  /* 0x0000000204097899 */ /* 0x000fc4000800063f */
[----:B------:R-:W-:Y:S01]  /*16a70*/  USHF.L.U64.HI UR8, UR4, 0x2, UR5 ;  /* 0x0000000204087899 */ /* 0x000fe20008010205 */
[----:B--2---:R-:W-:-:S05]  /*16a80*/  FMUL R6, R6, UR11 ;  /* 0x0000000b06067c20 */ /* 0x004fca0008400000 */
[----:B------:R-:W-:Y:S01]  /*16a90*/  F2FP.TF32.F32.PACK_B R6, R6 ;  /* 0x00000006ff06723e */ /* 0x000fe200024050ff */
[----:B---3--:R-:W-:-:S05]  /*16aa0*/  FMUL R4, R4, UR11 ;  /* 0x0000000b04047c20 */ /* 0x008fca0008400000 */
[----:B------:R-:W-:-:S05]  /*16ab0*/  F2FP.TF32.F32.PACK_B R4, R4 ;  /* 0x00000004ff04723e */ /* 0x000fca00024050ff */
[----:B------:R4:W-:Y:S02]  /*16ac0*/  @P2 STG.E desc[UR20][R2.64+0x4], R4 ;  /* 0x0000040402002986 */ /* 0x0009e4000c101914 */
[----:B----4-:R-:W-:-:S05]  /*16ad0*/  FMUL R4, R5, UR11 ;  /* 0x0000000b05047c20 */ /* 0x010fca0008400000 */
[----:B------:R-:W-:-:S05]  /*16ae0*/  F2FP.TF32.F32.PACK_B R4, R4 ;  /* 0x00000004ff04723e */ /* 0x000fca00024050ff */
[----:B------:R1:W-:Y:S01]  /*16af0*/  @P0 STG.E desc[UR20][R2.64], R4 ;  /* 0x0000000402000986 */ /* 0x0003e2000c101914 */
[----:B------:R-:W-:-:S04]  /*16b00*/  ISETP.GT.AND P0, PT, R14, 0x8, PT ;  /* 0x000000080e00780c */ /* 0x000fc80003f04270 */
[----:B------:R-:W-:Y:S02]  /*16b10*/  ISETP.GT.AND P2, PT, R0, RZ, P0 ;  /* 0x000000ff0000720c */ /* 0x000fe40000744270 */
[----:B-1----:R-:W-:-:S04]  /*16b20*/  IADD3 R4, P3, R2, UR9, RZ ;  /* 0x0000000902047c10 */ /* 0x002fc8000ff7e0ff */
[----:B------:R-:W-:-:S07]  /*16b30*/  IADD3.X R5, R3, UR8, RZ, P3, !PT ;  /* 0x0000000803057c10 */ /* 0x000fce0009ffe4ff */
[----:B------:R1:W-:Y:S04]  /*16b40*/  @P2 STG.E desc[UR20][R4.64], R6 ;  /* 0x0000000604002986 */ /* 0x0003e8000c101914 */
[----:B-1----:R-:W2:Y:S01]  /*16b50*/  LDL.LU R6, [R1+0xc] ;  /* 0x00000c0001067983 */ /* 0x002ea20000300800 */
[----:B------:R-:W-:Y:S01]  /*16b60*/  ISETP.GT.AND P2, PT, R0, 0x1, P0 ;  /* 0x000000010000780c */ /* 0x000fe20000744270 */
[----:B--2---:R-:W-:-:S05]  /*16b70*/  FMUL R6, R6, UR11 ;  /* 0x0000000b06067c20 */ /* 0x004fca0008400000 */
[----:B------:R-:W-:-:S07]  /*16b80*/  F2FP.TF32.F32.PACK_B R6, R6 ;  /* 0x00000006ff06723e */ /* 0x000fce00024050ff */
[----:B------:R1:W-:Y:S04]  /*16b90*/  @P2 STG.E desc[UR20][R4.64+0x4], R6 ;  /* 0x0000040604002986 */ /* 0x0003e8000c101914 */
[----:B-1----:R-:W2:Y:S01]  /*16ba0*/  LDL.LU R6, [R1+0x10] ;  /* 0x0000100001067983 */ /* 0x002ea20000300800 */
[----:B------:R-:W-:Y:S01]  /*16bb0*/  ISETP.GT.AND P2, PT, R0, 0x8, P1 ;  /* 0x000000080000780c */ /* 0x000fe20000f44270 */
[----:B--2---:R-:W-:-:S05]  /*16bc0*/  FMUL R6, R6, UR11 ;  /* 0x0000000b06067c20 */ /* 0x004fca0008400000 */
[----:B------:R-:W-:-:S07]  /*16bd0*/  F2FP.TF32.F32.PACK_B R6, R6 ;  /* 0x00000006ff06723e */ /* 0x000fce00024050ff */
[----:B------:R1:W-:Y:S04]  /*16be0*/  @P2 STG.E desc[UR20][R2.64+0x20], R6 ;  /* 0x0000200602002986 */ /* 0x0003e8000c101914 */
[----:B-1----:R-:W2:Y:S01]  /*16bf0*/  LDL.LU R6, [R1+0x18] ;  /* 0x0000180001067983 */ /* 0x002ea20000300800 */
[C---:B------:R-:W-:Y:S01]  /*16c00*/  ISETP.GT.AND P2, PT, R0.reuse, 0x9, P1 ;  /* 0x000000090000780c */ /* 0x040fe20000f44270 */
[----:B------:R-:W-:Y:S01]  /*16c10*/  FMUL R7, R7, UR11 ;  /* 0x0000000b07077c20 */ /* 0x000fe20008400000 */
[----:B------:R-:W-:-:S04]  /*16c20*/  ISETP.GT.AND P3, PT, R0, 0x8, P0 ;  /* 0x000000080000780c */ /* 0x000fc80000764270 */
[----:B------:R-:W-:-:S07]  /*16c30*/  F2FP.TF32.F32.PACK_B R7, R7 ;  /* 0x00000007ff07723e */ /* 0x000fce00024050ff */
[----:B------:R1:W-:Y:S04]  /*16c40*/  @P2 STG.E desc[UR20][R2.64+0x24], R7 ;  /* 0x0000240702002986 */ /* 0x0003e8000c101914 */
[----:B-1----:R-:W3:Y:S01]  /*16c50*/  LDL.LU R7, [R1+0x24] ;  /* 0x0000240001077983 */ /* 0x002ee20000300800 */
[----:B--2---:R-:W-:-:S05]  /*16c60*/  FMUL R6, R6, UR11 ;  /* 0x0000000b06067c20 */ /* 0x004fca0008400000 */
[----:B------:R-:W-:-:S05]  /*16c70*/  F2FP.TF32.F32.PACK_B R6, R6 ;  /* 0x00000006ff06723e */ /* 0x000fca00024050ff */
        /* <DEDUP_REMOVED lines=8> */
[----:B---3--:R-:W-:-:S05]  /*16d00*/  FMUL R7, R7, UR11 ;  /* 0x0000000b07077c20 */ /* 0x008fca0008400000 */
[----:B------:R-:W-:Y:S01]  /*16d10*/  F2FP.TF32.F32.PACK_B R7, R7 ;  /* 0x00000007ff07723e */ /* 0x000fe200024050ff */
[----:B--2---:R-:W-:-:S05]  /*16d20*/  FMUL R6, R6, UR11 ;  /* 0x0000000b06067c20 */ /* 0x004fca0008400000 */
[----:B------:R-:W-:-:S05]  /*16d30*/  F2FP.TF32.F32.PACK_B R6, R6 ;  /* 0x00000006ff06723e */ /* 0x000fca00024050ff */
[----:B------:R1:W-:Y:S01]  /*16d40*/  @P2 STG.E desc[UR20][R2.64+0x40], R6 ;  /* 0x0000400602002986 */ /* 0x0003e2000c101914 */
[----:B------:R-:W-:-:S03]  /*16d50*/  ISETP.GT.AND P2, PT, R0, 0x11, P1 ;  /* 0x000000110000780c */ /* 0x000fc60000f44270 */
[----:B-1----:R-:W2:Y:S10]  /*16d60*/  LDL.LU R6, [R1+0x28] ;  /* 0x0000280001067983 */ /* 0x002eb40000300800 */
[----:B------:R1:W-:Y:S04]  /*16d70*/  @P2 STG.E desc[UR20][R2.64+0x44], R7 ;  /* 0x0000440702002986 */ /* 0x0003e8000c101914 */
[----:B-1----:R-:W3:Y:S01]  /*16d80*/  LDL.LU R7, [R1+0x2c] ;  /* 0x00002c0001077983 */ /* 0x002ee20000300800 */
[----:B------:R-:W-:-:S02]  /*16d90*/  ISETP.GT.AND P3, PT, R0, 0x10, P0 ;  /* 0x000000100000780c */ /* 0x000fc40000764270 */
[----:B------:R-:W-:Y:S01]  /*16da0*/  ISETP.GT.AND P2, PT, R0, 0x11, P0 ;  /* 0x000000110000780c */ /* 0x000fe20000744270 */
[----:B------:R-:W-:-:S05]  /*16db0*/  FMUL R9, R9, UR11 ;  /* 0x0000000b09097c20 */ /* 0x000fca0008400000 */
[----:B------:R-:W-:Y:S01]  /*16dc0*/  F2FP.TF32.F32.PACK_B R9, R9 ;  /* 0x00000009ff09723e */ /* 0x000fe200024050ff */
[----:B-----5:R-:W-:-:S05]  /*16dd0*/  FMUL R11, R11, UR11 ;  /* 0x0000000b0b0b7c20 */ /* 0x020fca0008400000 */
[----:B------:R-:W-:Y:S01]  /*16de0*/  F2FP.TF32.F32.PACK_B R11, R11 ;  /* 0x0000000bff0b723e */ /* 0x000fe200024050ff */
[----:B------:R-:W-:-:S05]  /*16df0*/  FMUL R13, R13, UR11 ;  /* 0x0000000b0d0d7c20 */ /* 0x000fca0008400000 */
[----:B------:R-:W-:Y:S02]  /*16e00*/  F2FP.TF32.F32.PACK_B R13, R13 ;  /* 0x0000000dff0d723e */ /* 0x000fe400024050ff */
[C---:B------:R-:W-:Y:S02]  /*16e10*/  ISETP.GT.AND P4, PT, R0.reuse, 0x29, P1 ;  /* 0x000000290000780c */ /* 0x040fe40000f84270 */
[----:B------:R-:W-:Y:S01]  /*16e20*/  ISETP.GT.AND P5, PT, R0, 0x31, P1 ;  /* 0x000000310000780c */ /* 0x000fe20000fa4270 */
[----:B------:R-:W-:Y:S01]  /*16e30*/  FMUL R17, R17, UR11 ;  /* 0x0000000b11117c20 */ /* 0x000fe20008400000 */
[----:B------:R-:W-:-:S04]  /*16e40*/  FMUL R15, R15, UR11 ;  /* 0x0000000b0f0f7c20 */ /* 0x000fc80008400000 */
[----:B------:R-:W-:Y:S02]  /*16e50*/  F2FP.TF32.F32.PACK_B R17, R17 ;  /* 0x00000011ff11723e */ /* 0x000fe400024050ff */
[----:B------:R-:W-:Y:S01]  /*16e60*/  F2FP.TF32.F32.PACK_B R15, R15 ;  /* 0x0000000fff0f723e */ /* 0x000fe200024050ff */
[----:B------:R-:W-:-:S05]  /*16e70*/  FMUL R19, R19, UR11 ;  /* 0x0000000b13137c20 */ /* 0x000fca0008400000 */
[----:B------:R-:W-:Y:S02]  /*16e80*/  F2FP.TF32.F32.PACK_B R19, R19 ;  /* 0x00000013ff13723e */ /* 0x000fe400024050ff */
[----:B------:R-:W-:Y:S01]  /*16e90*/  ISETP.GT.AND P6, PT, R0, 0x48, P0 ;  /* 0x000000480000780c */ /* 0x000fe200007c4270 */
[----:B------:R-:W-:Y:S01]  /*16ea0*/  FMUL R21, R21, UR11 ;  /* 0x0000000b15157c20 */ /* 0x000fe20008400000 */
[----:B------:R-:W-:-:S04]  /*16eb0*/  FMUL R23, R23, UR11 ;  /* 0x0000000b17177c20 */ /* 0x000fc80008400000 */
[----:B------:R-:W-:Y:S02]  /*16ec0*/  F2FP.TF32.F32.PACK_B R21, R21 ;  /* 0x00000015ff15723e */ /* 0x000fe400024050ff */
[----:B------:R-:W-:Y:S01]  /*16ed0*/  F2FP.TF32.F32.PACK_B R23, R23 ;  /* 0x00000017ff17723e */ /* 0x000fe200024050ff */
[----:B------:R-:W-:Y:S01]  /*16ee0*/  FMUL R217, R217, UR11 ;  /* 0x0000000bd9d97c20 */ /* 0x000fe20008400000 */
[----:B------:R-:W-:Y:S01]  /*16ef0*/  FMUL R219, R219, UR11 ;  /* 0x0000000bdbdb7c20 */ /* 0x000fe20008400000 */
[----:B------:R-:W-:-:S03]  /*16f00*/  FMUL R221, R221, UR11 ;  /* 0x0000000bdddd7c20 */ /* 0x000fc60008400000 */
[----:B------:R-:W-:Y:S01]  /*16f10*/  F2FP.TF32.F32.PACK_B R217, R217 ;  /* 0x000000d9ffd9723e */ /* 0x000fe200024050ff */
[----:B------:R-:W-:Y:S01]  /*16f20*/  FMUL R223, R223, UR11 ;  /* 0x0000000bdfdf7c20 */ /* 0x000fe20008400000 */
[----:B------:R-:W-:Y:S02]  /*16f30*/  F2FP.TF32.F32.PACK_B R219, R219 ;  /* 0x000000dbffdb723e */ /* 0x000fe400024050ff */
[----:B------:R-:W-:Y:S02]  /*16f40*/  F2FP.TF32.F32.PACK_B R221, R221 ;  /* 0x000000ddffdd723e */ /* 0x000fe400024050ff */
[----:B------:R-:W-:Y:S01]  /*16f50*/  F2FP.TF32.F32.PACK_B R223, R223 ;  /* 0x000000dfffdf723e */ /* 0x000fe200024050ff */
[----:B--2---:R-:W-:-:S05]  /*16f60*/  FMUL R6, R6, UR11 ;  /* 0x0000000b06067c20 */ /* 0x004fca0008400000 */
[----:B------:R-:W-:-:S05]  /*16f70*/  F2FP.TF32.F32.PACK_B R6, R6 ;  /* 0x00000006ff06723e */ /* 0x000fca00024050ff */
[----:B------:R3:W-:Y:S02]  /*16f80*/  @P3 STG.E desc[UR20][R4.64+0x40], R6 ;  /* 0x0000400604003986 */ /* 0x0007e4000c101914 */
[----:B---3--:R-:W-:-:S05]  /*16f90*/  FMUL R6, R7, UR11 ;  /* 0x0000000b07067c20 */ /* 0x008fca0008400000 */
[----:B------:R-:W-:-:S05]  /*16fa0*/  F2FP.TF32.F32.PACK_B R6, R6 ;  /* 0x00000006ff06723e */ /* 0x000fca00024050ff */
[----:B------:R-:W-:Y:S01]  /*16fb0*/  @P2 STG.E desc[UR20][R4.64+0x44], R6 ;  /* 0x0000440604002986 */ /* 0x000fe2000c101914 */
[----:B------:R-:W-:Y:S01]  /*16fc0*/  ISETP.GT.AND P2, PT, R0, 0x18, P1 ;  /* 0x000000180000780c */ /* 0x000fe20000f44270 */
[----:B------:R-:W-:-:S12]  /*16fd0*/  FMUL R7, R252, UR11 ;  /* 0x0000000bfc077c20 */ /* 0x000fd80008400000 */
[----:B------:R1:W-:Y:S01]  /*16fe0*/  @P2 STG.E desc[UR20][R2.64+0x60], R9 ;  /* 0x0000600902002986 */ /* 0x0003e2000c101914 */
[C---:B------:R-:W-:Y:S02]  /*16ff0*/  ISETP.GT.AND P2, PT, R0.reuse, 0x19, P1 ;  /* 0x000000190000780c */ /* 0x040fe40000f44270 */
[----:B------:R-:W-:Y:S02]  /*17000*/  F2FP.TF32.F32.PACK_B R7, R7 ;  /* 0x00000007ff07723e */ /* 0x000fe400024050ff */
[----:B------:R-:W-:-:S09]  /*17010*/  ISETP.GT.AND P3, PT, R0, 0x18, P0 ;  /* 0x000000180000780c */ /* 0x000fd20000764270 */
[----:B------:R2:W-:Y:S01]  /*17020*/  @P2 STG.E desc[UR20][R2.64+0x64], R7 ;  /* 0x0000640702002986 */ /* 0x0005e2000c101914 */
[----:B------:R-:W-:Y:S01]  /*17030*/  ISETP.GT.AND P2, PT, R0, 0x19, P0 ;  /* 0x000000190000780c */ /* 0x000fe20000744270 */
[----:B-1----:R-:W-:-:S05]  /*17040*/  FMUL R9, R251, UR11 ;  /* 0x0000000bfb097c20 */ /* 0x002fca0008400000 */
[----:B------:R-:W-:Y:S01]  /*17050*/  F2FP.TF32.F32.PACK_B R9, R9 ;  /* 0x00000009ff09723e */ /* 0x000fe200024050ff */
[----:B------:R1:W-:Y:S06]  /*17060*/  @P3 STG.E desc[UR20][R4.64+0x60], R11 ;  /* 0x0000600b04003986 */ /* 0x0003ec000c101914 */
[----:B------:R3:W-:Y:S01]  /*17070*/  @P2 STG.E desc[UR20][R4.64+0x64], R9 ;  /* 0x0000640904002986 */ /* 0x0007e2000c101914 */
[C---:B------:R-:W-:Y:S02]  /*17080*/  ISETP.GT.AND P2, PT, R0.reuse, 0x20, P1 ;  /* 0x000000200000780c */ /* 0x040fe40000f44270 */
[----:B------:R-:W-:Y:S01]  /*17090*/  ISETP.GT.AND P3, PT, R0, 0x20, P0 ;  /* 0x000000200000780c */ /* 0x000fe20000764270 */
[----:B--2---:R-:W-:Y:S01]  /*170a0*/  FMUL R7, R250, UR11 ;  /* 0x0000000bfa077c20 */ /* 0x004fe20008400000 */
[----:B-1----:R-:W-:-:S09]  /*170b0*/  FMUL R11, R249, UR11 ;  /* 0x0000000bf90b7c20 */ /* 0x002fd20008400000 */
[----:B------:R1:W-:Y:S01]  /*170c0*/  @P2 STG.E desc[UR20][R2.64+0x80], R13 ;  /* 0x0000800d02002986 */ /* 0x0003e2000c101914 */
[----:B------:R-:W-:Y:S02]  /*170d0*/  ISETP.GT.AND P2, PT, R0, 0x21, P1 ;  /* 0x000000210000780c */ /* 0x000fe40000f44270 */
[----:B------:R-:W-:Y:S02]  /*170e0*/  F2FP.TF32.F32.PACK_B R7, R7 ;  /* 0x00000007ff07723e */ /* 0x000fe400024050ff */
[----:B------:R-:W-:Y:S01]  /*170f0*/  F2FP.TF32.F32.PACK_B R11, R11 ;  /* 0x0000000bff0b723e */ /* 0x000fe200024050ff */
[----:B---3--:R-:W-:-:S08]  /*17100*/  FMUL R9, R248, UR11 ;  /* 0x0000000bf8097c20 */ /* 0x008fd00008400000 */
[----:B------:R2:W-:Y:S01]  /*17110*/  @P2 STG.E desc[UR20][R2.64+0x84], R7 ;  /* 0x0000840702002986 */ /* 0x0005e2000c101914 */
[----:B------:R-:W-:-:S03]  /*17120*/  ISETP.GT.AND P2, PT, R0, 0x21, P0 ;  /* 0x000000210000780c */ /* 0x000fc60000744270 */
[----:B------:R3:W-:Y:S01]  /*17130*/  @P3 STG.E desc[UR20][R4.64+0x80], R11 ;  /* 0x0000800b04003986 */ /* 0x0007e2000c101914 */
[----:B------:R-:W-:Y:S01]  /*17140*/  ISETP.GT.AND P3, PT, R0, 0x28, P1 ;  /* 0x000000280000780c */ /* 0x000fe20000f64270 */
[----:B-1----:R-:W-:Y:S01]  /*17150*/  FMUL R13, R247, UR11 ;  /* 0x0000000bf70d7c20 */ /* 0x002fe20008400000 */
[----:B------:R-:W-:-:S04]  /*17160*/  F2FP.TF32.F32.PACK_B R9, R9 ;  /* 0x00000009ff09723e */ /* 0x000fc800024050ff */
[----:B------:R-:W-:Y:S01]  /*17170*/  F2FP.TF32.F32.PACK_B R13, R13 ;  /* 0x0000000dff0d723e */ /* 0x000fe200024050ff */
[----:B--2---:R-:W-:Y:S02]  /*17180*/  FMUL R7, R246, UR11 ;  /* 0x0000000bf6077c20 */ /* 0x004fe40008400000 */
[----:B------:R1:W-:Y:S01]  /*17190*/  @P2 STG.E desc[UR20][R4.64+0x84], R9 ;  /* 0x0000840904002986 */ /* 0x0003e2000c101914 */
[C---:B------:R-:W-:Y:S02]  /*171a0*/  ISETP.GT.AND P2, PT, R0.reuse, 0x28, P0 ;  /* 0x000000280000780c */ /* 0x040fe40000744270 */
[----:B------:R-:W-:Y:S01]  /*171b0*/  F2FP.TF32.F32.PACK_B R7, R7 ;  /* 0x00000007ff07723e */ /* 0x000fe200024050ff */
[----:B------:R-:W-:Y:S01]  /*171c0*/  @P3 STG.E desc[UR20][R2.64+0xa0], R13 ;  /* 0x0000a00d02003986 */ /* 0x000fe2000c101914 */
[C---:B------:R-:W-:Y:S01]  /*171d0*/  ISETP.GT.AND P3, PT, R0.reuse, 0x29, P0 ;  /* 0x000000290000780c */ /* 0x040fe20000764270 */
[----:B---3--:R-:W-:Y:S02]  /*171e0*/  FMUL R11, R245, UR11 ;  /* 0x0000000bf50b7c20 */ /* 0x008fe40008400000 */
[----:B------:R2:W-:Y:S01]  /*171f0*/  @P4 STG.E desc[UR20][R2.64+0xa4], R7 ;  /* 0x0000a40702004986 */ /* 0x0005e2000c101914 */
[----:B------:R-:W-:Y:S01]  /*17200*/  ISETP.GT.AND P4, PT, R0, 0x30, P1 ;  /* 0x000000300000780c */ /* 0x000fe20000f84270 */
[----:B-1----:R-:W-:Y:S01]  /*17210*/  FMUL R9, R244, UR11 ;  /* 0x0000000bf4097c20 */ /* 0x002fe20008400000 */
[----:B------:R-:W-:-:S04]  /*17220*/  F2FP.TF32.F32.PACK_B R11, R11 ;  /* 0x0000000bff0b723e */ /* 0x000fc800024050ff */
[----:B------:R-:W-:Y:S01]  /*17230*/  F2FP.TF32.F32.PACK_B R9, R9 ;  /* 0x00000009ff09723e */ /* 0x000fe200024050ff */
[----:B------:R1:W-:Y:S01]  /*17240*/  @P2 STG.E desc[UR20][R4.64+0xa0], R11 ;  /* 0x0000a00b04002986 */ /* 0x0003e2000c101914 */
[----:B------:R-:W-:-:S03]  /*17250*/  ISETP.GT.AND P2, PT, R0, 0x30, P0 ;  /* 0x000000300000780c */ /* 0x000fc60000744270 */
[----:B------:R3:W-:Y:S01]  /*17260*/  @P3 STG.E desc[UR20][R4.64+0xa4], R9 ;  /* 0x0000a40904003986 */ /* 0x0007e2000c101914 */
[C---:B------:R-:W-:Y:S01]  /*17270*/  ISETP.GT.AND P3, PT, R0.reuse, 0x31, P0 ;  /* 0x000000310000780c */ /* 0x040fe20000764270 */
[----:B--2---:R-:W-:Y:S02]  /*17280*/  FMUL R7, R243, UR11 ;  /* 0x0000000bf3077c20 */ /* 0x004fe40008400000 */
[----:B------:R2:W-:Y:S01]  /*17290*/  @P5 STG.E desc[UR20][R2.64+0xc4], R17 ;  /* 0x0000c41102005986 */ /* 0x0005e2000c101914 */
[----:B------:R-:W-:Y:S01]  /*172a0*/  ISETP.GT.AND P5, PT, R0, 0x39, P1 ;  /* 0x000000390000780c */ /* 0x000fe20000fa4270 */
[----:B-1----:R-:W-:Y:S02]  /*172b0*/  FMUL R11, R242, UR11 ;  /* 0x0000000bf20b7c20 */ /* 0x002fe40008400000 */
[----:B------:R-:W-:Y:S01]  /*172c0*/  @P4 STG.E desc[UR20][R2.64+0xc0], R15 ;  /* 0x0000c00f02004986 */ /* 0x000fe2000c101914 */
[----:B------:R-:W-:Y:S01]  /*172d0*/  ISETP.GT.AND P4, PT, R0, 0x38, P1 ;  /* 0x000000380000780c */ /* 0x000fe20000f84270 */
[----:B------:R-:W-:Y:S01]  /*172e0*/  FMUL R13, R241, UR11 ;  /* 0x0000000bf10d7c20 */ /* 0x000fe20008400000 */
[----:B------:R-:W-:-:S02]  /*172f0*/  F2FP.TF32.F32.PACK_B R7, R7 ;  /* 0x00000007ff07723e */ /* 0x000fc400024050ff */
[----:B------:R-:W-:Y:S02]  /*17300*/  F2FP.TF32.F32.PACK_B R11, R11 ;  /* 0x0000000bff0b723e */ /* 0x000fe400024050ff */
[----:B------:R-:W-:Y:S01]  /*17310*/  F2FP.TF32.F32.PACK_B R13, R13 ;  /* 0x0000000dff0d723e */ /* 0x000fe200024050ff */
[----:B------:R1:W-:Y:S01]  /*17320*/  @P2 STG.E desc[UR20][R4.64+0xc0], R7 ;  /* 0x0000c00704002986 */ /* 0x0003e2000c101914 */
[----:B------:R-:W-:-:S03]  /*17330*/  ISETP.GT.AND P2, PT, R0, 0x38, P0 ;  /* 0x000000380000780c */ /* 0x000fc60000744270 */
[----:B------:R4:W-:Y:S01]  /*17340*/  @P3 STG.E desc[UR20][R4.64+0xc4], R11 ;  /* 0x0000c40b04003986 */ /* 0x0009e2000c101914 */
[----:B------:R-:W-:Y:S01]  /*17350*/  ISETP.GT.AND P3, PT, R0, 0x39, P0 ;  /* 0x000000390000780c */ /* 0x000fe20000764270 */
[----:B---3--:R-:W-:Y:S02]  /*17360*/  FMUL R9, R240, UR11 ;  /* 0x0000000bf0097c20 */ /* 0x008fe40008400000 */
[----:B------:R-:W-:Y:S01]  /*17370*/  @P5 STG.E desc[UR20][R2.64+0xe4], R19 ;  /* 0x0000e41302005986 */ /* 0x000fe2000c101914 */
[C---:B------:R-:W-:Y:S01]  /*17380*/  ISETP.GT.AND P5, PT, R0.reuse, 0x41, P1 ;  /* 0x000000410000780c */ /* 0x040fe20000fa4270 */
[----:B--2---:R-:W-:Y:S01]  /*17390*/  FMUL R17, R237, UR11 ;  /* 0x0000000bed117c20 */ /* 0x004fe20008400000 */
[----:B-1----:R-:W-:Y:S01]  /*173a0*/  FMUL R7, R239, UR11 ;  /* 0x0000000bef077c20 */ /* 0x002fe20008400000 */
[----:B------:R1:W-:Y:S01]  /*173b0*/  @P4 STG.E desc[UR20][R2.64+0xe0], R13 ;  /* 0x0000e00d02004986 */ /* 0x0003e2000c101914 */
[----:B------:R-:W-:Y:S01]  /*173c0*/  ISETP.GT.AND P4, PT, R0, 0x40, P1 ;  /* 0x000000400000780c */ /* 0x000fe20000f84270 */
[----:B------:R-:W-:Y:S01]  /*173d0*/  FMUL R15, R238, UR11 ;  /* 0x0000000bee0f7c20 */ /* 0x000fe20008400000 */
[----:B------:R-:W-:-:S02]  /*173e0*/  F2FP.TF32.F32.PACK_B R9, R9 ;  /* 0x00000009ff09723e */ /* 0x000fc400024050ff */
[----:B------:R-:W-:Y:S02]  /*173f0*/  F2FP.TF32.F32.PACK_B R7, R7 ;  /* 0x00000007ff07723e */ /* 0x000fe400024050ff */
[----:B------:R-:W-:Y:S01]  /*17400*/  F2FP.TF32.F32.PACK_B R17, R17 ;  /* 0x00000011ff11723e */ /* 0x000fe200024050ff */
[----:B------:R2:W-:Y:S01]  /*17410*/  @P2 STG.E desc[UR20][R4.64+0xe0], R9 ;  /* 0x0000e00904002986 */ /* 0x0005e2000c101914 */
[----:B------:R-:W-:Y:S02]  /*17420*/  F2FP.TF32.F32.PACK_B R15, R15 ;  /* 0x0000000fff0f723e */ /* 0x000fe400024050ff */
[C---:B------:R-:W-:Y:S01]  /*17430*/  ISETP.GT.AND P2, PT, R0.reuse, 0x40, P0 ;  /* 0x000000400000780c */ /* 0x040fe20000744270 */
[----:B------:R3:W-:Y:S01]  /*17440*/  @P3 STG.E desc[UR20][R4.64+0xe4], R7 ;  /* 0x0000e40704003986 */ /* 0x0007e2000c101914 */
[----:B------:R-:W-:Y:S01]  /*17450*/  ISETP.GT.AND P3, PT, R0, 0x41, P0 ;  /* 0x000000410000780c */ /* 0x000fe20000764270 */
[----:B----4-:R-:W-:Y:S02]  /*17460*/  FMUL R11, R236, UR11 ;  /* 0x0000000bec0b7c20 */ /* 0x010fe40008400000 */
[----:B------:R-:W-:Y:S01]  /*17470*/  @P5 STG.E desc[UR20][R2.64+0x104], R17 ;  /* 0x0001041102005986 */ /* 0x000fe2000c101914 */
[C---:B------:R-:W-:Y:S01]  /*17480*/  ISETP.GT.AND P5, PT, R0.reuse, 0x49, P1 ;  /* 0x000000490000780c */ /* 0x040fe20000fa4270 */
[----:B-1----:R-:W-:Y:S01]  /*17490*/  FMUL R13, R235, UR11 ;  /* 0x0000000beb0d7c20 */ /* 0x002fe20008400000 */
[----:B------:R-:W-:Y:S01]  /*174a0*/  FMUL R19, R233, UR11 ;  /* 0x0000000be9137c20 */ /* 0x000fe20008400000 */
[----:B------:R1:W-:Y:S01]  /*174b0*/  @P4 STG.E desc[UR20][R2.64+0x100], R15 ;  /* 0x0001000f02004986 */ /* 0x0003e2000c101914 */
[----:B------:R-:W-:Y:S01]  /*174c0*/  ISETP.GT.AND P4, PT, R0, 0x48, P1 ;  /* 0x000000480000780c */ /* 0x000fe20000f84270 */
[----:B--2---:R-:W-:Y:S01]  /*174d0*/  FMUL R9, R234, UR11 ;  /* 0x0000000bea097c20 */ /* 0x004fe20008400000 */
[----:B------:R-:W-:Y:S01]  /*174e0*/  F2FP.TF32.F32.PACK_B R11, R11 ;  /* 0x0000000bff0b723e */ /* 0x000fe200024050ff */
[----:B---3--:R-:W-:Y:S01]  /*174f0*/  FMUL R7, R232, UR11 ;  /* 0x0000000be8077c20 */ /* 0x008fe20008400000 */
[----:B------:R-:W-:-:S02]  /*17500*/  F2FP.TF32.F32.PACK_B R13, R13 ;  /* 0x0000000dff0d723e */ /* 0x000fc400024050ff */
[----:B------:R-:W-:Y:S01]  /*17510*/  F2FP.TF32.F32.PACK_B R19, R19 ;  /* 0x00000013ff13723e */ /* 0x000fe200024050ff */
[----:B------:R2:W-:Y:S01]  /*17520*/  @P2 STG.E desc[UR20][R4.64+0x100], R11 ;  /* 0x0001000b04002986 */ /* 0x0005e2000c101914 */
[----:B------:R-:W-:Y:S02]  /*17530*/  F2FP.TF32.F32.PACK_B R9, R9 ;  /* 0x00000009ff09723e */ /* 0x000fe400024050ff */
[----:B------:R-:W-:Y:S01]  /*17540*/  F2FP.TF32.F32.PACK_B R7, R7 ;  /* 0x00000007ff07723e */ /* 0x000fe200024050ff */
[----:B------:R3:W-:Y:S01]  /*17550*/  @P3 STG.E desc[UR20][R4.64+0x104], R13 ;  /* 0x0001040d04003986 */ /* 0x0007e2000c101914 */
[----:B------:R-:W-:-:S03]  /*17560*/  ISETP.GT.AND P2, PT, R0, 0x49, P0 ;  /* 0x000000490000780c */ /* 0x000fc60000744270 */
[----:B------:R-:W-:Y:S01]  /*17570*/  @P5 STG.E desc[UR20][R2.64+0x124], R19 ;  /* 0x0001241302005986 */ /* 0x000fe2000c101914 */
[----:B------:R-:W-:Y:S01]  /*17580*/  ISETP.GT.AND P5, PT, R0, 0x50, P1 ;  /* 0x000000500000780c */ /* 0x000fe20000fa4270 */
[----:B-1----:R-:W-:Y:S02]  /*17590*/  FMUL R15, R231, UR11 ;  /* 0x0000000be70f7c20 */ /* 0x002fe40008400000 */
[----:B------:R1:W-:Y:S01]  /*175a0*/  @P4 STG.E desc[UR20][R2.64+0x120], R9 ;  /* 0x0001200902004986 */ /* 0x0003e2000c101914 */
[----:B--2---:R-:W-:Y:S01]  /*175b0*/  FMUL R11, R230, UR11 ;  /* 0x0000000be60b7c20 */ /* 0x004fe20008400000 */
[C---:B------:R-:W-:Y:S02]  /*175c0*/  ISETP.GT.AND P3, PT, R0.reuse, 0x50, P0 ;  /* 0x000000500000780c */ /* 0x040fe40000764270 */
[----:B------:R2:W-:Y:S01]  /*175d0*/  @P6 STG.E desc[UR20][R4.64+0x120], R7 ;  /* 0x0001200704006986 */ /* 0x0005e2000c101914 */
[----:B------:R-:W-:Y:S01]  /*175e0*/  ISETP.GT.AND P6, PT, R0, 0x51, P1 ;  /* 0x000000510000780c */ /* 0x000fe20000fc4270 */
[----:B------:R-:W-:Y:S01]  /*175f0*/  FMUL R17, R229, UR11 ;  /* 0x0000000be5117c20 */ /* 0x000fe20008400000 */
[----:B------:R-:W-:-:S02]  /*17600*/  F2FP.TF32.F32.PACK_B R15, R15 ;  /* 0x0000000fff0f723e */ /* 0x000fc400024050ff */
[----:B------:R-:W-:Y:S02]  /*17610*/  F2FP.TF32.F32.PACK_B R11, R11 ;  /* 0x0000000bff0b723e */ /* 0x000fe400024050ff */
[C---:B------:R-:W-:Y:S01]  /*17620*/  ISETP.GT.AND P4, PT, R0.reuse, 0x51, P0 ;  /* 0x000000510000780c */ /* 0x040fe20000784270 */
[----:B------:R-:W-:Y:S01]  /*17630*/  @P2 STG.E desc[UR20][R4.64+0x124], R15 ;  /* 0x0001240f04002986 */ /* 0x000fe2000c101914 */
[----:B------:R-:W-:Y:S02]  /*17640*/  F2FP.TF32.F32.PACK_B R17, R17 ;  /* 0x00000011ff11723e */ /* 0x000fe400024050ff */
[C---:B------:R-:W-:Y:S01]  /*17650*/  ISETP.GT.AND P2, PT, R0.reuse, 0x58, P1 ;  /* 0x000000580000780c */ /* 0x040fe20000f44270 */
[----:B------:R-:W-:Y:S01]  /*17660*/  @P5 STG.E desc[UR20][R2.64+0x140], R11 ;  /* 0x0001400b02005986 */ /* 0x000fe2000c101914 */
[----:B------:R-:W-:Y:S01]  /*17670*/  ISETP.GT.AND P5, PT, R0, 0x59, P1 ;  /* 0x000000590000780c */ /* 0x000fe20000fa4270 */
[----:B---3--:R-:W-:Y:S01]  /*17680*/  FMUL R13, R228, UR11 ;  /* 0x0000000be40d7c20 */ /* 0x008fe20008400000 */
[----:B-1----:R-:W-:Y:S01]  /*17690*/  FMUL R9, R227, UR11 ;  /* 0x0000000be3097c20 */ /* 0x002fe20008400000 */
[----:B------:R-:W-:Y:S01]  /*176a0*/  @P6 STG.E desc[UR20][R2.64+0x144], R17 ;  /* 0x0001441102006986 */ /* 0x000fe2000c101914 */
[----:B------:R-:W-:-:S03]  /*176b0*/  ISETP.GT.AND P6, PT, R0, 0x58, P0 ;  /* 0x000000580000780c */ /* 0x000fc600007c4270 */
[----:B------:R-:W-:Y:S01]  /*176c0*/  @P3 STG.E desc[UR20][R4.64+0x140], R21 ;  /* 0x0001401504003986 */ /* 0x000fe2000c101914 */
[----:B------:R-:W-:Y:S02]  /*176d0*/  ISETP.GT.AND P3, PT, R0, 0x59, P0 ;  /* 0x000000590000780c */ /* 0x000fe40000764270 */
[----:B------:R-:W-:Y:S01]  /*176e0*/  F2FP.TF32.F32.PACK_B R13, R13 ;  /* 0x0000000dff0d723e */ /* 0x000fe200024050ff */
[----:B------:R-:W-:Y:S01]  /*176f0*/  FMUL R19, R226, UR11 ;  /* 0x0000000be2137c20 */ /* 0x000fe20008400000 */
[----:B------:R-:W-:Y:S01]  /*17700*/  F2FP.TF32.F32.PACK_B R9, R9 ;  /* 0x00000009ff09723e */ /* 0x000fe200024050ff */
[----:B------:R-:W-:Y:S01]  /*17710*/  @P4 STG.E desc[UR20][R4.64+0x144], R23 ;  /* 0x0001441704004986 */ /* 0x000fe2000c101914 */
[----:B------:R-:W-:-:S03]  /*17720*/  ISETP.GT.AND P4, PT, R0, 0x60, P1 ;  /* 0x000000600000780c */ /* 0x000fc60000f84270 */
[----:B------:R-:W-:Y:S01]  /*17730*/  @P2 STG.E desc[UR20][R2.64+0x160], R13 ;  /* 0x0001600d02002986 */ /* 0x000fe2000c101914 */
[C---:B------:R-:W-:Y:S02]  /*17740*/  ISETP.GT.AND P2, PT, R0.reuse, 0x61, P1 ;  /* 0x000000610000780c */ /* 0x040fe40000f44270 */
[----:B------:R-:W-:Y:S01]  /*17750*/  F2FP.TF32.F32.PACK_B R19, R19 ;  /* 0x00000013ff13723e */ /* 0x000fe200024050ff */
[----:B------:R1:W-:Y:S01]  /*17760*/  @P5 STG.E desc[UR20][R2.64+0x164], R9 ;  /* 0x0001640902005986 */ /* 0x0003e2000c101914 */
[----:B------:R-:W-:-:S03]  /*17770*/  ISETP.GT.AND P5, PT, R0, 0x60, P0 ;  /* 0x000000600000780c */ /* 0x000fc600007a4270 */
[----:B------:R-:W-:Y:S01]  /*17780*/  @P6 STG.E desc[UR20][R4.64+0x160], R217 ;  /* 0x000160d904006986 */ /* 0x000fe2000c101914 */
[----:B------:R-:W-:-:S03]  /*17790*/  ISETP.GT.AND P6, PT, R0, 0x61, P0 ;  /* 0x000000610000780c */ /* 0x000fc600007c4270 */
[----:B------:R-:W-:Y:S01]  /*177a0*/  @P3 STG.E desc[UR20][R4.64+0x164], R19 ;  /* 0x0001641304003986 */ /* 0x000fe2000c101914 */
[----:B------:R-:W-:Y:S01]  /*177b0*/  ISETP.GT.AND P3, PT, R0, 0x69, P1 ;  /* 0x000000690000780c */ /* 0x000fe20000f64270 */
[----:B--2---:R-:W-:Y:S01]  /*177c0*/  FMUL R7, R225, UR11 ;  /* 0x0000000be1077c20 */ /* 0x004fe20008400000 */
[----:B------:R-:W-:Y:S01]  /*177d0*/  FMUL R227, R222, UR11 ;  /* 0x0000000bdee37c20 */ /* 0x000fe20008400000 */
[----:B------:R-:W-:Y:S01]  /*177e0*/  @P4 STG.E desc[UR20][R2.64+0x180], R219 ;  /* 0x000180db02004986 */ /* 0x000fe2000c101914 */
[C---:B------:R-:W-:Y:S02]  /*177f0*/  ISETP.GT.AND P4, PT, R0.reuse, 0x68, P1 ;  /* 0x000000680000780c */ /* 0x040fe40000f84270 */
[----:B------:R-:W-:Y:S01]  /*17800*/  F2FP.TF32.F32.PACK_B R7, R7 ;  /* 0x00000007ff07723e */ /* 0x000fe200024050ff */
[----:B------:R-:W-:Y:S01]  /*17810*/  @P2 STG.E desc[UR20][R2.64+0x184], R221 ;  /* 0x000184dd02002986 */ /* 0x000fe2000c101914 */
[----:B------:R-:W-:Y:S01]  /*17820*/  ISETP.GT.AND P2, PT, R0, 0x68, P0 ;  /* 0x000000680000780c */ /* 0x000fe20000744270 */
[----:B------:R-:W-:Y:S01]  /*17830*/  FMUL R225, R224, UR11 ;  /* 0x0000000be0e17c20 */ /* 0x000fe20008400000 */
[----:B------:R-:W-:Y:S01]  /*17840*/  F2FP.TF32.F32.PACK_B R227, R227 ;  /* 0x000000e3ffe3723e */ /* 0x000fe200024050ff */
[----:B------:R-:W-:Y:S01]  /*17850*/  @P5 STG.E desc[UR20][R4.64+0x180], R223 ;  /* 0x000180df04005986 */ /* 0x000fe2000c101914 */
[----:B------:R-:W-:Y:S01]  /*17860*/  ISETP.GT.AND P5, PT, R0, 0x69, P0 ;  /* 0x000000690000780c */ /* 0x000fe200007a4270 */
[----:B------:R-:W-:Y:S01]  /*17870*/  FMUL R229, R220, UR11 ;  /* 0x0000000bdce57c20 */ /* 0x000fe20008400000 */
[----:B------:R-:W-:Y:S01]  /*17880*/  FMUL R231, R218, UR11 ;  /* 0x0000000bdae77c20 */ /* 0x000fe20008400000 */
[----:B------:R2:W-:Y:S01]  /*17890*/  @P6 STG.E desc[UR20][R4.64+0x184], R7 ;  /* 0x0001840704006986 */ /* 0x0005e2000c101914 */
[----:B------:R-:W-:-:S03]  /*178a0*/  F2FP.TF32.F32.PACK_B R225, R225 ;  /* 0x000000e1ffe1723e */ /* 0x000fc600024050ff */
        /* <DEDUP_REMOVED lines=8> */
[----:B------:R-:W-:Y:S01]  /*17930*/  ISETP.GT.AND P2, PT, R0, 0x70, P0 ;  /* 0x000000700000780c */ /* 0x000fe20000744270 */
[----:B------:R-:W-:Y:S01]  /*17940*/  FMUL R233, R216, UR11 ;  /* 0x0000000bd8e97c20 */ /* 0x000fe20008400000 */
[----:B------:R-:W-:Y:S01]  /*17950*/  F2FP.TF32.F32.PACK_B R235, R235 ;  /* 0x000000ebffeb723e */ /* 0x000fe200024050ff */
[----:B------:R-:W-:Y:S01]  /*17960*/  @P5 STG.E desc[UR20][R4.64+0x1a4], R231 ;  /* 0x0001a4e704005986 */ /* 0x000fe2000c101914 */
[C---:B------:R-:W-:Y:S02]  /*17970*/  ISETP.GT.AND P4, PT, R0.reuse, 0x71, P0 ;  /* 0x000000710000780c */ /* 0x040fe40000784270 */
[----:B------:R-:W-:Y:S01]  /*17980*/  ISETP.GT.AND P5, PT, R0, 0x78, P1 ;  /* 0x000000780000780c */ /* 0x000fe20000fa4270 */
[----:B------:R-:W-:Y:S01]  /*17990*/  FMUL R237, R20, UR11 ;  /* 0x0000000b14ed7c20 */ /* 0x000fe20008400000 */
[----:B------:R-:W-:Y:S01]  /*179a0*/  ISETP.GT.AND P1, PT, R0, 0x79, P1 ;  /* 0x000000790000780c */ /* 0x000fe20000f24270 */
[----:B------:R-:W-:Y:S01]  /*179b0*/  FMUL R239, R18, UR11 ;  /* 0x0000000b12ef7c20 */ /* 0x000fe20008400000 */
[----:B------:R-:W-:Y:S01]  /*179c0*/  FMUL R243, R12, UR11 ;  /* 0x0000000b0cf37c20 */ /* 0x000fe20008400000 */
[----:B------:R-:W-:Y:S01]  /*179d0*/  @P3 STG.E desc[UR20][R2.64+0x1c4], R235 ;  /* 0x0001c4eb02003986 */ /* 0x000fe2000c101914 */
[----:B------:R-:W-:-:S02]  /*179e0*/  F2FP.TF32.F32.PACK_B R233, R233 ;  /* 0x000000e9ffe9723e */ /* 0x000fc400024050ff */
[----:B------:R-:W-:Y:S01]  /*179f0*/  ISETP.GT.AND P3, PT, R0, 0x78, P0 ;  /* 0x000000780000780c */ /* 0x000fe20000764270 */
[----:B------:R-:W-:Y:S01]  /*17a00*/  FMUL R241, R16, UR11 ;  /* 0x0000000b10f17c20 */ /* 0x000fe20008400000 */
[----:B------:R-:W-:Y:S01]  /*17a10*/  F2FP.TF32.F32.PACK_B R237, R237 ;  /* 0x000000edffed723e */ /* 0x000fe200024050ff */
[----:B------:R-:W-:Y:S01]  /*17a20*/  FMUL R245, R10, UR11 ;  /* 0x0000000b0af57c20 */ /* 0x000fe20008400000 */
[----:B------:R-:W-:Y:S02]  /*17a30*/  F2FP.TF32.F32.PACK_B R239, R239 ;  /* 0x000000efffef723e */ /* 0x000fe400024050ff */
[----:B------:R-:W-:Y:S01]  /*17a40*/  F2FP.TF32.F32.PACK_B R243, R243 ;  /* 0x000000f3fff3723e */ /* 0x000fe200024050ff */
[----:B------:R-:W-:Y:S01]  /*17a50*/  @P6 STG.E desc[UR20][R2.64+0x1c0], R233 ;  /* 0x0001c0e902006986 */ /* 0x000fe2000c101914 */
[----:B------:R-:W-:Y:S01]  /*17a60*/  F2FP.TF32.F32.PACK_B R241, R241 ;  /* 0x000000f1fff1723e */ /* 0x000fe200024050ff */
[----:B------:R-:W-:Y:S02]  /*17a70*/  USHF.L.U32 UR6, UR14, 0x6, URZ ;  /* 0x000000060e067899 */ /* 0x000fe4000800063f */
[----:B------:R-:W-:Y:S01]  /*17a80*/  @P2 STG.E desc[UR20][R4.64+0x1c0], R237 ;  /* 0x0001c0ed04002986 */ /* 0x000fe2000c101914 */
[----:B------:R-:W-:-:S03]  /*17a90*/  F2FP.TF32.F32.PACK_B R245, R245 ;  /* 0x000000f5fff5723e */ /* 0x000fc600024050ff */
[----:B------:R-:W-:Y:S01]  /*17aa0*/  @P4 STG.E desc[UR20][R4.64+0x1c4], R239 ;  /* 0x0001c4ef04004986 */ /* 0x000fe2000c101914 */
[----:B------:R-:W-:-:S03]  /*17ab0*/  USHF.L.U64.HI UR7, UR14, 0x6, UR15 ;  /* 0x000000060e077899 */ /* 0x000fc6000801020f */
[----:B------:R-:W-:Y:S01]  /*17ac0*/  @P1 STG.E desc[UR20][R2.64+0x1e4], R243 ;  /* 0x0001e4f302001986 */ /* 0x000fe2000c101914 */
[----:B------:R-:W-:Y:S01]  /*17ad0*/  ISETP.GT.AND P1, PT, R14, 0x40, PT ;  /* 0x000000400e00780c */ /* 0x000fe20003f24270 */
[----:B------:R-:W-:Y:S01]  /*17ae0*/  USHF.L.U32 UR10, UR6, 0x2, URZ ;  /* 0x00000002060a7899 */ /* 0x000fe2000800063f */
[C---:B------:R-:W-:Y:S01]  /*17af0*/  ISETP.GT.AND P2, PT, R0.reuse, 0x79, P0 ;  /* 0x000000790000780c */ /* 0x040fe20000744270 */
[----:B------:R-:W-:Y:S01]  /*17b00*/  @P5 STG.E desc[UR20][R2.64+0x1e0], R241 ;  /* 0x0001e0f102005986 */ /* 0x000fe2000c101914 */
[----:B------:R-:W-:Y:S01]  /*17b10*/  ISETP.GT.AND P5, PT, R0, 0x1, P1 ;  /* 0x000000010000780c */ /* 0x000fe20000fa4270 */
[----:B------:R-:W-:Y:S02]  /*17b20*/  FMUL R8, R8, UR11 ;  /* 0x0000000b08087c20 */ /* 0x000fe40008400000 */
[----:B------:R-:W-:Y:S01]  /*17b30*/  @P3 STG.E desc[UR20][R4.64+0x1e0], R245 ;  /* 0x0001e0f504003986 */ /* 0x000fe2000c101914 */
[----:B------:R-:W-:Y:S01]  /*17b40*/  ISETP.GT.AND P3, PT, R0, RZ, P1 ;  /* 0x000000ff0000720c */ /* 0x000fe20000f64270 */
[----:B------:R-:W-:Y:S01]  /*17b50*/  USHF.L.U64.HI UR6, UR6, 0x2, UR7 ;  /* 0x0000000206067899 */ /* 0x000fe20008010207 */
[----:B------:R-:W-:Y:S01]  /*17b60*/  FMUL R153, R153, UR11 ;  /* 0x0000000b99997c20 */ /* 0x000fe20008400000 */
[----:B-1----:R-:W-:Y:S01]  /*17b70*/  FMUL R9, R152, UR11 ;  /* 0x0000000b98097c20 */ /* 0x002fe20008400000 */
[----:B------:R-:W-:-:S02]  /*17b80*/  IADD3 R6, P4, R2, UR10, RZ ;  /* 0x0000000a02067c10 */ /* 0x000fc4000ff9e0ff */
[----:B------:R-:W-:Y:S02]  /*17b90*/  F2FP.TF32.F32.PACK_B R8, R8 ;  /* 0x00000008ff08723e */ /* 0x000fe400024050ff */
[----:B--2---:R-:W-:Y:S02]  /*17ba0*/  IADD3.X R7, R3, UR6, RZ, P4, !PT ;  /* 0x0000000603077c10 */ /* 0x004fe4000a7fe4ff */
[----:B------:R-:W-:Y:S02]  /*17bb0*/  F2FP.TF32.F32.PACK_B R153, R153 ;  /* 0x00000099ff99723e */ /* 0x000fe400024050ff */
[----:B------:R-:W-:Y:S02]  /*17bc0*/  ISETP.GT.AND P0, PT, R14, 0x48, PT ;  /* 0x000000480e00780c */ /* 0x000fe40003f04270 */
[----:B------:R-:W-:Y:S01]  /*17bd0*/  F2FP.TF32.F32.PACK_B R9, R9 ;  /* 0x00000009ff09723e */ /* 0x000fe200024050ff */
[----:B------:R1:W-:Y:S01]  /*17be0*/  @P2 STG.E desc[UR20][R4.64+0x1e4], R8 ;  /* 0x0001e40804002986 */ /* 0x0003e2000c101914 */
[----:B------:R-:W-:-:S03]  /*17bf0*/  ISETP.GT.AND P2, PT, R0, RZ, P0 ;  /* 0x000000ff0000720c */ /* 0x000fc60000744270 */
[----:B------:R-:W-:Y:S01]  /*17c00*/  @P5 STG.E desc[UR20][R6.64+0x4], R153 ;  /* 0x0000049906005986 */ /* 0x000fe2000c101914 */
[----:B------:R-:W-:Y:S01]  /*17c10*/  ISETP.GT.AND P5, PT, R0, 0x1, P0 ;  /* 0x000000010000780c */ /* 0x000fe200007a4270 */
[----:B------:R-:W-:Y:S02]  /*17c20*/  FMUL R13, R154, UR11 ;  /* 0x0000000b9a0d7c20 */ /* 0x000fe40008400000 */
[----:B------:R2:W-:Y:S01]  /*17c30*/  @P3 STG.E desc[UR20][R6.64], R9 ;  /* 0x0000000906003986 */ /* 0x0005e2000c101914 */
[----:B------:R-:W-:Y:S01]  /*17c40*/  ISETP.GT.AND P3, PT, R0, 0x9, P1 ;  /* 0x000000090000780c */ /* 0x000fe20000f64270 */
[----:B------:R-:W-:Y:S01]  /*17c50*/  FMUL R155, R155, UR11 ;  /* 0x0000000b9b9b7c20 */ /* 0x000fe20008400000 */
[----:B------:R-:W-:Y:S01]  /*17c60*/  IADD3 R10, P4, R6, UR9, RZ ;  /* 0x00000009060a7c10 */ /* 0x000fe2000ff9e0ff */
[----:B------:R-:W-:Y:S01]  /*17c70*/  FMUL R157, R157, UR11 ;  /* 0x0000000b9d9d7c20 */ /* 0x000fe20008400000 */
[----:B------:R-:W-:Y:S02]  /*17c80*/  F2FP.TF32.F32.PACK_B R13, R13 ;  /* 0x0000000dff0d723e */ /* 0x000fe400024050ff */
[----:B------:R-:W-:-:S02]  /*17c90*/  IADD3.X R11, R7, UR8, RZ, P4, !PT ;  /* 0x00000008070b7c10 */ /* 0x000fc4000a7fe4ff */
[----:B------:R-:W-:Y:S01]  /*17ca0*/  F2FP.TF32.F32.PACK_B R155, R155 ;  /* 0x0000009bff9b723e */ /* 0x000fe200024050ff */
[----:B-1----:R-:W-:Y:S01]  /*17cb0*/  IMAD.U32 R5, RZ, RZ, UR9 ;  /* 0x00000009ff057e24 */ /* 0x002fe2000f8e00ff */
[----:B------:R-:W-:Y:S01]  /*17cc0*/  F2FP.TF32.F32.PACK_B R157, R157 ;  /* 0x0000009dff9d723e */ /* 0x000fe200024050ff */
[----:B------:R-:W-:Y:S01]  /*17cd0*/  @P2 STG.E desc[UR20][R10.64], R13 ;  /* 0x0000000d0a002986 */ /* 0x000fe2000c101914 */
[----:B------:R-:W-:Y:S01]  /*17ce0*/  ISETP.GT.AND P6, PT, R0, 0x8, P1 ;  /* 0x000000080000780c */ /* 0x000fe20000fc4270 */
[----:B------:R-:W-:Y:S02]  /*17cf0*/  IMAD.U32 R17, RZ, RZ, UR8 ;  /* 0x00000008ff117e24 */ /* 0x000fe4000f8e00ff */
[----:B------:R1:W-:Y:S01]  /*17d00*/  @P5 STG.E desc[UR20][R10.64+0x4], R155 ;  /* 0x0000049b0a005986 */ /* 0x0003e2000c101914 */
[----:B------:R-:W-:Y:S01]  /*17d10*/  FMUL R15, R156, UR11 ;  /* 0x0000000b9c0f7c20 */ /* 0x000fe20008400000 */
[----:B------:R-:W-:Y:S02]  /*17d20*/  ISETP.GT.AND P4, PT, R0, 0x8, P0 ;  /* 0x000000080000780c */ /* 0x000fe40000784270 */
[----:B------:R-:W-:Y:S01]  /*17d30*/  @P3 STG.E desc[UR20][R6.64+0x24], R157 ;  /* 0x0000249d06003986 */ /* 0x000fe2000c101914 */
[----:B------:R-:W-:Y:S01]  /*17d40*/  IADD3 R4, P3, P5, R5, UR10, R2 ;  /* 0x0000000a05047c10 */ /* 0x000fe2000fd7e002 */
[----:B--2---:R-:W-:Y:S01]  /*17d50*/  FMUL R9, R158, UR11 ;  /* 0x0000000b9e097c20 */ /* 0x004fe20008400000 */
[----:B------:R-:W-:-:S02]  /*17d60*/  ISETP.GT.AND P2, PT, R0, 0x9, P0 ;  /* 0x000000090000780c */ /* 0x000fc40000744270 */
[----:B------:R-:W-:Y:S02]  /*17d70*/  IADD3.X R5, R17, UR6, R3, P3, P5 ;  /* 0x0000000611057c10 */ /* 0x000fe40009fea403 */
[----:B------:R-:W-:Y:S01]  /*17d80*/  ISETP.GT.AND P5, PT, R0, 0x10, P1 ;  /* 0x000000100000780c */ /* 0x000fe20000fa4270 */
[----:B------:R-:W-:Y:S01]  /*17d90*/  FMUL R159, R159, UR11 ;  /* 0x0000000b9f9f7c20 */ /* 0x000fe20008400000 */
[----:B------:R-:W-:Y:S01]  /*17da0*/  F2FP.TF32.F32.PACK_B R15, R15 ;  /* 0x0000000fff0f723e */ /* 0x000fe200024050ff */
[----:B-1----:R-:W-:Y:S01]  /*17db0*/  FMUL R11, R160, UR11 ;  /* 0x0000000ba00b7c20 */ /* 0x002fe20008400000 */
[----:B------:R-:W-:Y:S02]  /*17dc0*/  F2FP.TF32.F32.PACK_B R9, R9 ;  /* 0x00000009ff09723e */ /* 0x000fe400024050ff */
[----:B------:R-:W-:Y:S01]  /*17dd0*/  F2FP.TF32.F32.PACK_B R159, R159 ;  /* 0x0000009fff9f723e */ /* 0x000fe200024050ff */
[----:B------:R-:W-:Y:S01]  /*17de0*/  @P6 STG.E desc[UR20][R6.64+0x20], R15 ;  /* 0x0000200f06006986 */ /* 0x000fe2000c101914 */
[----:B------:R-:W-:-:S02]  /*17df0*/  ISETP.GT.AND P6, PT, R0, 0x11, P1 ;  /* 0x000000110000780c */ /* 0x000fc40000fc4270 */
[----:B------:R-:W-:Y:S01]  /*17e00*/  F2FP.TF32.F32.PACK_B R11, R11 ;  /* 0x0000000bff0b723e */ /* 0x000fe200024050ff */
[----:B------:R1:W-:Y:S01]  /*17e10*/  @P4 STG.E desc[UR20][R4.64+0x20], R9 ;  /* 0x0000200904004986 */ /* 0x0003e2000c101914 */
[C---:B------:R-:W-:Y:S01]  /*17e20*/  ISETP.GT.AND P3, PT, R0.reuse, 0x10, P0 ;  /* 0x000000100000780c */ /* 0x040fe20000764270 */
[----:B------:R-:W-:Y:S01]  /*17e30*/  FMUL R161, R161, UR11 ;  /* 0x0000000ba1a17c20 */ /* 0x000fe20008400000 */
[----:B------:R-:W-:Y:S01]  /*17e40*/  ISETP.GT.AND P4, PT, R0, 0x11, P0 ;  /* 0x000000110000780c */ /* 0x000fe20000784270 */
[----:B------:R-:W-:Y:S01]  /*17e50*/  @P2 STG.E desc[UR20][R4.64+0x24], R159 ;  /* 0x0000249f04002986 */ /* 0x000fe2000c101914 */
[----:B------:R-:W-:Y:S01]  /*17e60*/  FMUL R13, R162, UR11 ;  /* 0x0000000ba20d7c20 */ /* 0x000fe20008400000 */
[----:B------:R-:W-:Y:S02]  /*17e70*/  FMUL R163, R163, UR11 ;  /* 0x0000000ba3a37c20 */ /* 0x000fe40008400000 */
[----:B------:R2:W-:Y:S01]  /*17e80*/  @P5 STG.E desc[UR20][R6.64+0x40], R11 ;  /* 0x0000400b06005986 */ /* 0x0005e2000c101914 */
[----:B------:R-:W-:-:S02]  /*17e90*/  ISETP.GT.AND P5, PT, R0, 0x18, P1 ;  /* 0x000000180000780c */ /* 0x000fc40000fa4270 */
[----:B------:R-:W-:Y:S01]  /*17ea0*/  F2FP.TF32.F32.PACK_B R161, R161 ;  /* 0x000000a1ffa1723e */ /* 0x000fe200024050ff */
[----:B-1----:R-:W-:Y:S01]  /*17eb0*/  FMUL R9, R164, UR11 ;  /* 0x0000000ba4097c20 */ /* 0x002fe20008400000 */
[----:B------:R-:W-:Y:S02]  /*17ec0*/  F2FP.TF32.F32.PACK_B R13, R13 ;  /* 0x0000000dff0d723e */ /* 0x000fe400024050ff */
[----:B------:R-:W-:Y:S01]  /*17ed0*/  F2FP.TF32.F32.PACK_B R163, R163 ;  /* 0x000000a3ffa3723e */ /* 0x000fe200024050ff */
[----:B------:R-:W-:Y:S01]  /*17ee0*/  @P6 STG.E desc[UR20][R6.64+0x44], R161 ;  /* 0x000044a106006986 */ /* 0x000fe2000c101914 */
[C---:B------:R-:W-:Y:S02]  /*17ef0*/  ISETP.GT.AND P6, PT, R0.reuse, 0x19, P1 ;  /* 0x000000190000780c */ /* 0x040fe40000fc4270 */
[----:B------:R-:W-:Y:S01]  /*17f00*/  F2FP.TF32.F32.PACK_B R9, R9 ;  /* 0x00000009ff09723e */ /* 0x000fe200024050ff */
[----:B------:R1:W-:Y:S01]  /*17f10*/  @P3 STG.E desc[UR20][R4.64+0x40], R13 ;  /* 0x0000400d04003986 */ /* 0x0003e2000c101914 */
[C---:B------:R-:W-:Y:S01]  /*17f20*/  ISETP.GT.AND P2, PT, R0.reuse, 0x18, P0 ;  /* 0x000000180000780c */ /* 0x040fe20000744270 */
[----:B------:R-:W-:Y:S01]  /*17f30*/  FMUL R165, R165, UR11 ;  /* 0x0000000ba5a57c20 */ /* 0x000fe20008400000 */
[C---:B------:R-:W-:Y:S01]  /*17f40*/  ISETP.GT.AND P3, PT, R0.reuse, 0x19, P0 ;  /* 0x000000190000780c */ /* 0x040fe20000764270 */
[----:B------:R-:W-:Y:S01]  /*17f50*/  @P4 STG.E desc[UR20][R4.64+0x44], R163 ;  /* 0x000044a304004986 */ /* 0x000fe2000c101914 */
[----:B------:R-:W-:Y:S01]  /*17f60*/  ISETP.GT.AND P4, PT, R0, 0x20, P1 ;  /* 0x000000200000780c */ /* 0x000fe20000f84270 */
[----:B--2---:R-:W-:Y:S01]  /*17f70*/  FMUL R11, R166, UR11 ;  /* 0x0000000ba60b7c20 */ /* 0x004fe20008400000 */
[----:B------:R-:W-:Y:S01]  /*17f80*/  FMUL R167, R167, UR11 ;  /* 0x0000000ba7a77c20 */ /* 0x000fe20008400000 */
[----:B------:R2:W-:Y:S01]  /*17f90*/  @P5 STG.E desc[UR20][R6.64+0x60], R9 ;  /* 0x0000600906005986 */ /* 0x0005e2000c101914 */
[----:B------:R-:W-:Y:S01]  /*17fa0*/  ISETP.GT.AND P5, PT, R0, 0x21, P1 ;  /* 0x000000210000780c */ /* 0x000fe20000fa4270 */
[----:B-1----:R-:W-:Y:S01]  /*17fb0*/  FMUL R13, R168, UR11 ;  /* 0x0000000ba80d7c20 */ /* 0x002fe20008400000 */
[----:B------:R-:W-:Y:S01]  /*17fc0*/  F2FP.TF32.F32.PACK_B R165, R165 ;  /* 0x000000a5ffa5723e */ /* 0x000fe200024050ff */
[----:B------:R-:W-:Y:S01]  /*17fd0*/  FMUL R169, R169, UR11 ;  /* 0x0000000ba9a97c20 */ /* 0x000fe20008400000 */
[----:B------:R-:W-:-:S02]  /*17fe0*/  F2FP.TF32.F32.PACK_B R11, R11 ;  /* 0x0000000bff0b723e */ /* 0x000fc400024050ff */
[----:B------:R-:W-:Y:S02]  /*17ff0*/  F2FP.TF32.F32.PACK_B R167, R167 ;  /* 0x000000a7ffa7723e */ /* 0x000fe400024050ff */
[----:B------:R-:W-:Y:S01]  /*18000*/  F2FP.TF32.F32.PACK_B R13, R13 ;  /* 0x0000000dff0d723e */ /* 0x000fe200024050ff */
[----:B------:R-:W-:Y:S01]  /*18010*/  @P6 STG.E desc[UR20][R6.64+0x64], R165 ;  /* 0x000064a506006986 */ /* 0x000fe2000c101914 */
[----:B------:R-:W-:-:S03]  /*18020*/  F2FP.TF32.F32.PACK_B R169, R169 ;  /* 0x000000a9ffa9723e */ /* 0x000fc600024050ff */
[----:B------:R1:W-:Y:S01]  /*18030*/  @P2 STG.E desc[UR20][R4.64+0x60], R11 ;  /* 0x0000600b04002986 */ /* 0x0003e2000c101914 */
[----:B------:R-:W-:-:S03]  /*18040*/  ISETP.GT.AND P2, PT, R0, 0x20, P0 ;  /* 0x000000200000780c */ /* 0x000fc60000744270 */
[----:B------:R-:W-:Y:S01]  /*18050*/  @P3 STG.E desc[UR20][R4.64+0x64], R167 ;  /* 0x000064a704003986 */ /* 0x000fe2000c101914 */
[----:B------:R-:W-:Y:S01]  /*18060*/  ISETP.GT.AND P3, PT, R0, 0x21, P0 ;  /* 0x000000210000780c */ /* 0x000fe20000764270 */
[----:B--2---:R-:W-:Y:S02]  /*18070*/  FMUL R9, R170, UR11 ;  /* 0x0000000baa097c20 */ /* 0x004fe40008400000 */
[----:B------:R2:W-:Y:S01]  /*18080*/  @P4 STG.E desc[UR20][R6.64+0x80], R13 ;  /* 0x0000800d06004986 */ /* 0x0005e2000c101914 */
[----:B------:R-:W-:Y:S01]  /*18090*/  ISETP.GT.AND P4, PT, R0, 0x28, P1 ;  /* 0x000000280000780c */ /* 0x000fe20000f84270 */
[----:B------:R-:W-:Y:S02]  /*180a0*/  FMUL R171, R171, UR11 ;  /* 0x0000000babab7c20 */ /* 0x000fe40008400000 */
[----:B------:R-:W-:Y:S01]  /*180b0*/  @P5 STG.E desc[UR20][R6.64+0x84], R169 ;  /* 0x000084a906005986 */ /* 0x000fe2000c101914 */
[----:B-1----:R-:W-:Y:S01]  /*180c0*/  FMUL R11, R172, UR11 ;  /* 0x0000000bac0b7c20 */ /* 0x002fe20008400000 */
        /* <DEDUP_REMOVED lines=8> */
[----:B------:R-:W-:Y:S01]  /*18150*/  @P3 STG.E desc[UR20][R4.64+0x84], R171 ;  /* 0x000084ab04003986 */ /* 0x000fe2000c101914 */
[----:B------:R-:W-:Y:S01]  /*18160*/  ISETP.GT.AND P3, PT, R0, 0x29, P0 ;  /* 0x000000290000780c */ /* 0x000fe20000764270 */
[----:B--2---:R-:W-:Y:S02]  /*18170*/  FMUL R13, R174, UR11 ;  /* 0x0000000bae0d7c20 */ /* 0x004fe40008400000 */
[----:B------:R2:W-:Y:S01]  /*18180*/  @P4 STG.E desc[UR20][R6.64+0xa0], R11 ;  /* 0x0000a00b06004986 */ /* 0x0005e2000c101914 */
[----:B------:R-:W-:Y:S01]  /*18190*/  ISETP.GT.AND P4, PT, R0, 0x30, P1 ;  /* 0x000000300000780c */ /* 0x000fe20000f84270 */
[----:B------:R-:W-:-:S02]  /*181a0*/  FMUL R175, R175, UR11 ;  /* 0x0000000bafaf7c20 */ /* 0x000fc40008400000 */
[----:B------:R-:W-:Y:S01]  /*181b0*/  @P5 STG.E desc[UR20][R6.64+0xa4], R173 ;  /* 0x0000a4ad06005986 */ /* 0x000fe2000c101914 */
[----:B-1----:R-:W-:Y:S01]  /*181c0*/  FMUL R9, R176, UR11 ;  /* 0x0000000bb0097c20 */ /* 0x002fe20008400000 */
[----:B------:R-:W-:Y:S01]  /*181d0*/  ISETP.GT.AND P5, PT, R0, 0x31, P1 ;  /* 0x000000310000780c */ /* 0x000fe20000fa4270 */
[----:B------:R-:W-:Y:S01]  /*181e0*/  FMUL R177, R177, UR11 ;  /* 0x0000000bb1b17c20 */ /* 0x000fe20008400000 */
[----:B------:R-:W-:Y:S02]  /*181f0*/  F2FP.TF32.F32.PACK_B R13, R13 ;  /* 0x0000000dff0d723e */ /* 0x000fe400024050ff */
[----:B------:R-:W-:Y:S02]  /*18200*/  F2FP.TF32.F32.PACK_B R175, R175 ;  /* 0x000000afffaf723e */ /* 0x000fe400024050ff */
[----:B------:R-:W-:Y:S01]  /*18210*/  F2FP.TF32.F32.PACK_B R9, R9 ;  /* 0x00000009ff09723e */ /* 0x000fe200024050ff */
[----:B------:R1:W-:Y:S01]  /*18220*/  @P2 STG.E desc[UR20][R4.64+0xa0], R13 ;  /* 0x0000a00d04002986 */ /* 0x0003e2000c101914 */
[----:B------:R-:W-:-:S02]  /*18230*/  F2FP.TF32.F32.PACK_B R177, R177 ;  /* 0x000000b1ffb1723e */ /* 0x000fc400024050ff */
[C---:B------:R-:W-:Y:S01]  /*18240*/  ISETP.GT.AND P2, PT, R0.reuse, 0x30, P0 ;  /* 0x000000300000780c */ /* 0x040fe20000744270 */
        /* <DEDUP_REMOVED lines=24> */
[C---:B------:R-:W-:Y:S02]  /*183d0*/  ISETP.GT.AND P5, PT, R0.reuse, 0x41, P1 ;  /* 0x000000410000780c */ /* 0x040fe40000fa4270 */
[----:B------:R-:W-:Y:S01]  /*183e0*/  ISETP.GT.AND P6, PT, R0, 0x40, P0 ;  /* 0x000000400000780c */ /* 0x000fe200007c4270 */
[----:B------:R-:W-:Y:S01]  /*183f0*/  FMUL R185, R185, UR11 ;  /* 0x0000000bb9b97c20 */ /* 0x000fe20008400000 */
[----:B------:R-:W-:Y:S02]  /*18400*/  F2FP.TF32.F32.PACK_B R9, R9 ;  /* 0x00000009ff09723e */ /* 0x000fe400024050ff */
[----:B------:R-:W-:Y:S01]  /*18410*/  F2FP.TF32.F32.PACK_B R183, R183 ;  /* 0x000000b7ffb7723e */ /* 0x000fe200024050ff */
[----:B--2---:R-:W-:Y:S01]  /*18420*/  FMUL R13, R186, UR11 ;  /* 0x0000000bba0d7c20 */ /* 0x004fe20008400000 */
[----:B------:R-:W-:Y:S01]  /*18430*/  F2FP.TF32.F32.PACK_B R11, R11 ;  /* 0x0000000bff0b723e */ /* 0x000fe200024050ff */
[----:B------:R1:W-:Y:S01]  /*18440*/  @P2 STG.E desc[UR20][R4.64+0xe0], R9 ;  /* 0x0000e00904002986 */ /* 0x0003e2000c101914 */
[----:B------:R-:W-:-:S02]  /*18450*/  F2FP.TF32.F32.PACK_B R185, R185 ;  /* 0x000000b9ffb9723e */ /* 0x000fc400024050ff */
[----:B------:R-:W-:Y:S01]  /*18460*/  F2FP.TF32.F32.PACK_B R13, R13 ;  /* 0x0000000dff0d723e */ /* 0x000fe200024050ff */
[----:B------:R-:W-:Y:S01]  /*18470*/  @P3 STG.E desc[UR20][R4.64+0xe4], R183 ;  /* 0x0000e4b704003986 */ /* 0x000fe2000c101914 */
[----:B------:R-:W-:-:S03]  /*18480*/  ISETP.GT.AND P3, PT, R0, 0x41, P0 ;  /* 0x000000410000780c */ /* 0x000fc60000764270 */
[----:B------:R2:W-:Y:S01]  /*18490*/  @P4 STG.E desc[UR20][R6.64+0x100], R11 ;  /* 0x0001000b06004986 */ /* 0x0005e2000c101914 */
[----:B------:R-:W-:Y:S01]  /*184a0*/  ISETP.GT.AND P4, PT, R0, 0x48, P1 ;  /* 0x000000480000780c */ /* 0x000fe20000f84270 */
[----:B------:R-:W-:Y:S02]  /*184b0*/  FMUL R187, R187, UR11 ;  /* 0x0000000bbbbb7c20 */ /* 0x000fe40008400000 */
[----:B------:R-:W-:Y:S01]  /*184c0*/  @P5 STG.E desc[UR20][R6.64+0x104], R185 ;  /* 0x000104b906005986 */ /* 0x000fe2000c101914 */
[----:B-1----:R-:W-:-:S03]  /*184d0*/  FMUL R9, R188, UR11 ;  /* 0x0000000bbc097c20 */ /* 0x002fc60008400000 */
[----:B------:R1:W-:Y:S01]  /*184e0*/  @P6 STG.E desc[UR20][R4.64+0x100], R13 ;  /* 0x0001000d04006986 */ /* 0x0003e2000c101914 */
[C---:B------:R-:W-:Y:S01]  /*184f0*/  ISETP.GT.AND P6, PT, R0.reuse, 0x49, P1 ;  /* 0x000000490000780c */ /* 0x040fe20000fc4270 */
[----:B------:R-:W-:Y:S01]  /*18500*/  FMUL R189, R189, UR11 ;  /* 0x0000000bbdbd7c20 */ /* 0x000fe20008400000 */
[----:B------:R-:W-:Y:S02]  /*18510*/  F2FP.TF32.F32.PACK_B R187, R187 ;  /* 0x000000bbffbb723e */ /* 0x000fe400024050ff */
[----:B------:R-:W-:Y:S02]  /*18520*/  F2FP.TF32.F32.PACK_B R9, R9 ;  /* 0x00000009ff09723e */ /* 0x000fe400024050ff */
[----:B------:R-:W-:Y:S01]  /*18530*/  ISETP.GT.AND P2, PT, R0, 0x48, P0 ;  /* 0x000000480000780c */ /* 0x000fe20000744270 */
[----:B------:R-:W-:Y:S01]  /*18540*/  @P3 STG.E desc[UR20][R4.64+0x104], R187 ;  /* 0x000104bb04003986 */ /* 0x000fe2000c101914 */
[----:B------:R-:W-:Y:S01]  /*18550*/  F2FP.TF32.F32.PACK_B R189, R189 ;  /* 0x000000bdffbd723e */ /* 0x000fe200024050ff */
[----:B------:R-:W-:Y:S01]  /*18560*/  FMUL R15, R190, UR11 ;  /* 0x0000000bbe0f7c20 */ /* 0x000fe20008400000 */
[C---:B------:R-:W-:Y:S01]  /*18570*/  ISETP.GT.AND P5, PT, R0.reuse, 0x49, P0 ;  /* 0x000000490000780c */ /* 0x040fe200007a4270 */
[----:B------:R3:W-:Y:S01]  /*18580*/  @P4 STG.E desc[UR20][R6.64+0x120], R9 ;  /* 0x0001200906004986 */ /* 0x0007e2000c101914 */
[----:B------:R-:W-:Y:S01]  /*18590*/  ISETP.GT.AND P4, PT, R0, 0x50, P1 ;  /* 0x000000500000780c */ /* 0x000fe20000f84270 */
[----:B------:R-:W-:Y:S01]  /*185a0*/  FMUL R191, R191, UR11 ;  /* 0x0000000bbfbf7c20 */ /* 0x000fe20008400000 */
[----:B------:R-:W-:Y:S01]  /*185b0*/  FMUL R17, R192, UR11 ;  /* 0x0000000bc0117c20 */ /* 0x000fe20008400000 */
[----:B------:R-:W-:Y:S01]  /*185c0*/  @P6 STG.E desc[UR20][R6.64+0x124], R189 ;  /* 0x000124bd06006986 */ /* 0x000fe2000c101914 */
[----:B------:R-:W-:-:S02]  /*185d0*/  ISETP.GT.AND P3, PT, R0, 0x51, P1 ;  /* 0x000000510000780c */ /* 0x000fc40000f64270 */
[----:B------:R-:W-:Y:S02]  /*185e0*/  F2FP.TF32.F32.PACK_B R15, R15 ;  /* 0x0000000fff0f723e */ /* 0x000fe400024050ff */
[----:B------:R-:W-:Y:S01]  /*185f0*/  ISETP.GT.AND P6, PT, R0, 0x50, P0 ;  /* 0x000000500000780c */ /* 0x000fe200007c4270 */
[----:B------:R-:W-:Y:S01]  /*18600*/  FMUL R193, R193, UR11 ;  /* 0x0000000bc1c17c20 */ /* 0x000fe20008400000 */
[----:B------:R-:W-:Y:S01]  /*18610*/  F2FP.TF32.F32.PACK_B R191, R191 ;  /* 0x000000bfffbf723e */ /* 0x000fe200024050ff */
[----:B--2---:R-:W-:Y:S01]  /*18620*/  FMUL R11, R194, UR11 ;  /* 0x0000000bc20b7c20 */ /* 0x004fe20008400000 */
[----:B------:R-:W-:Y:S01]  /*18630*/  F2FP.TF32.F32.PACK_B R17, R17 ;  /* 0x00000011ff11723e */ /* 0x000fe200024050ff */
[----:B------:R-:W-:Y:S01]  /*18640*/  @P2 STG.E desc[UR20][R4.64+0x120], R15 ;  /* 0x0001200f04002986 */ /* 0x000fe2000c101914 */
[----:B------:R-:W-:Y:S02]  /*18650*/  ISETP.GT.AND P2, PT, R0, 0x51, P0 ;  /* 0x000000510000780c */ /* 0x000fe40000744270 */
[----:B------:R-:W-:Y:S01]  /*18660*/  F2FP.TF32.F32.PACK_B R193, R193 ;  /* 0x000000c1ffc1723e */ /* 0x000fe200024050ff */
[----:B------:R-:W-:Y:S01]  /*18670*/  @P5 STG.E desc[UR20][R4.64+0x124], R191 ;  /* 0x000124bf04005986 */ /* 0x000fe2000c101914 */
[----:B------:R-:W-:Y:S01]  /*18680*/  F2FP.TF32.F32.PACK_B R11, R11 ;  /* 0x0000000bff0b723e */ /* 0x000fe200024050ff */
[----:B------:R-:W-:-:S02]  /*18690*/  FMUL R195, R195, UR11 ;  /* 0x0000000bc3c37c20 */ /* 0x000fc40008400000 */
[----:B------:R-:W-:Y:S01]  /*186a0*/  @P4 STG.E desc[UR20][R6.64+0x140], R17 ;  /* 0x0001401106004986 */ /* 0x000fe2000c101914 */
[C---:B------:R-:W-:Y:S02]  /*186b0*/  ISETP.GT.AND P4, PT, R0.reuse, 0x59, P1 ;  /* 0x000000590000780c */ /* 0x040fe40000f84270 */
[----:B------:R-:W-:Y:S01]  /*186c0*/  ISETP.GT.AND P5, PT, R0, 0x58, P1 ;  /* 0x000000580000780c */ /* 0x000fe20000fa4270 */
[----:B------:R-:W-:Y:S01]  /*186d0*/  FMUL R197, R197, UR11 ;  /* 0x0000000bc5c57c20 */ /* 0x000fe20008400000 */
[----:B------:R-:W-:Y:S01]  /*186e0*/  @P3 STG.E desc[UR20][R6.64+0x144], R193 ;  /* 0x000144c106003986 */ /* 0x000fe2000c101914 */
[----:B------:R-:W-:Y:S01]  /*186f0*/  FMUL R19, R196, UR11 ;  /* 0x0000000bc4137c20 */ /* 0x000fe20008400000 */
[----:B------:R-:W-:Y:S02]  /*18700*/  ISETP.GT.AND P3, PT, R0, 0x58, P0 ;  /* 0x000000580000780c */ /* 0x000fe40000764270 */
[----:B------:R-:W-:Y:S01]  /*18710*/  @P6 STG.E desc[UR20][R4.64+0x140], R11 ;  /* 0x0001400b04006986 */ /* 0x000fe2000c101914 */
[----:B------:R-:W-:-:S02]  /*18720*/  F2FP.TF32.F32.PACK_B R195, R195 ;  /* 0x000000c3ffc3723e */ /* 0x000fc400024050ff */
[----:B------:R-:W-:Y:S01]  /*18730*/  ISETP.GT.AND P6, PT, R0, 0x59, P0 ;  /* 0x000000590000780c */ /* 0x000fe200007c4270 */
[----:B------:R-:W-:Y:S01]  /*18740*/  FMUL R21, R198, UR11 ;  /* 0x0000000bc6157c20 */ /* 0x000fe20008400000 */
[----:B------:R-:W-:Y:S01]  /*18750*/  FMUL R199, R199, UR11 ;  /* 0x0000000bc7c77c20 */ /* 0x000fe20008400000 */
[----:B------:R-:W-:Y:S01]  /*18760*/  F2FP.TF32.F32.PACK_B R197, R197 ;  /* 0x000000c5ffc5723e */ /* 0x000fe200024050ff */
[----:B------:R-:W-:Y:S01]  /*18770*/  @P2 STG.E desc[UR20][R4.64+0x144], R195 ;  /* 0x000144c304002986 */ /* 0x000fe2000c101914 */
[----:B------:R-:W-:Y:S02]  /*18780*/  F2FP.TF32.F32.PACK_B R19, R19 ;  /* 0x00000013ff13723e */ /* 0x000fe400024050ff */
[----:B------:R-:W-:Y:S01]  /*18790*/  ISETP.GT.AND P2, PT, R0, 0x60, P1 ;  /* 0x000000600000780c */ /* 0x000fe20000f44270 */
[----:B------:R-:W-:Y:S01]  /*187a0*/  @P4 STG.E desc[UR20][R6.64+0x164], R197 ;  /* 0x000164c506004986 */ /* 0x000fe2000c101914 */
[----:B------:R-:W-:Y:S01]  /*187b0*/  F2FP.TF32.F32.PACK_B R21, R21 ;  /* 0x00000015ff15723e */ /* 0x000fe200024050ff */
[----:B-1----:R-:W-:Y:S01]  /*187c0*/  FMUL R13, R200, UR11 ;  /* 0x0000000bc80d7c20 */ /* 0x002fe20008400000 */
[----:B------:R-:W-:Y:S01]  /*187d0*/  F2FP.TF32.F32.PACK_B R199, R199 ;  /* 0x000000c7ffc7723e */ /* 0x000fe200024050ff */
[----:B------:R-:W-:Y:S01]  /*187e0*/  @P5 STG.E desc[UR20][R6.64+0x160], R19 ;  /* 0x0001601306005986 */ /* 0x000fe2000c101914 */
[----:B------:R-:W-:-:S02]  /*187f0*/  ISETP.GT.AND P4, PT, R0, 0x61, P1 ;  /* 0x000000610000780c */ /* 0x000fc40000f84270 */
[----:B------:R-:W-:Y:S01]  /*18800*/  ISETP.GT.AND P5, PT, R0, 0x60, P0 ;  /* 0x000000600000780c */ /* 0x000fe200007a4270 */
[----:B------:R-:W-:Y:S01]  /*18810*/  FMUL R201, R201, UR11 ;  /* 0x0000000bc9c97c20 */ /* 0x000fe20008400000 */
[----:B------:R-:W-:Y:S01]  /*18820*/  @P3 STG.E desc[UR20][R4.64+0x160], R21 ;  /* 0x0001601504003986 */ /* 0x000fe2000c101914 */
[----:B------:R-:W-:Y:S01]  /*18830*/  FMUL R23, R202, UR11 ;  /* 0x0000000bca177c20 */ /* 0x000fe20008400000 */
[----:B------:R-:W-:Y:S02]  /*18840*/  F2FP.TF32.F32.PACK_B R13, R13 ;  /* 0x0000000dff0d723e */ /* 0x000fe400024050ff */
[----:B------:R-:W-:Y:S01]  /*18850*/  @P6 STG.E desc[UR20][R4.64+0x164], R199 ;  /* 0x000164c704006986 */ /* 0x000fe2000c101914 */
[----:B------:R-:W-:Y:S01]  /*18860*/  ISETP.GT.AND P6, PT, R0, 0x61, P0 ;  /* 0x000000610000780c */ /* 0x000fe200007c4270 */
[----:B------:R-:W-:Y:S01]  /*18870*/  FMUL R203, R203, UR11 ;  /* 0x0000000bcbcb7c20 */ /* 0x000fe20008400000 */
[----:B------:R-:W-:Y:S01]  /*18880*/  F2FP.TF32.F32.PACK_B R201, R201 ;  /* 0x000000c9ffc9723e */ /* 0x000fe200024050ff */
[----:B------:R1:W-:Y:S01]  /*18890*/  @P2 STG.E desc[UR20][R6.64+0x180], R13 ;  /* 0x0001800d06002986 */ /* 0x0003e2000c101914 */
[----:B------:R-:W-:-:S02]  /*188a0*/  F2FP.TF32.F32.PACK_B R23, R23 ;  /* 0x00000017ff17723e */ /* 0x000fc400024050ff */
[C---:B------:R-:W-:Y:S01]  /*188b0*/  ISETP.GT.AND P2, PT, R0.reuse, 0x68, P1 ;  /* 0x000000680000780c */ /* 0x040fe20000f44270 */
[----:B------:R-:W-:Y:S01]  /*188c0*/  @P4 STG.E desc[UR20][R6.64+0x184], R201 ;  /* 0x000184c906004986 */ /* 0x000fe2000c101914 */
[----:B------:R-:W-:Y:S01]  /*188d0*/  ISETP.GT.AND P3, PT, R0, 0x69, P1 ;  /* 0x000000690000780c */ /* 0x000fe20000f64270 */
[----:B------:R-:W-:Y:S01]  /*188e0*/  FMUL R153, R204, UR11 ;  /* 0x0000000bcc997c20 */ /* 0x000fe20008400000 */
[----:B------:R-:W-:Y:S01]  /*188f0*/  F2FP.TF32.F32.PACK_B R203, R203 ;  /* 0x000000cbffcb723e */ /* 0x000fe200024050ff */
[----:B------:R-:W-:Y:S01]  /*18900*/  @P5 STG.E desc[UR20][R4.64+0x180], R23 ;  /* 0x0001801704005986 */ /* 0x000fe2000c101914 */
[C---:B------:R-:W-:Y:S01]  /*18910*/  ISETP.GT.AND P4, PT, R0.reuse, 0x68, P0 ;  /* 0x000000680000780c */ /* 0x040fe20000784270 */
[----:B------:R-:W-:Y:S01]  /*18920*/  FMUL R205, R205, UR11 ;  /* 0x0000000bcdcd7c20 */ /* 0x000fe20008400000 */
[----:B------:R-:W-:Y:S01]  /*18930*/  ISETP.GT.AND P5, PT, R0, 0x69, P0 ;  /* 0x000000690000780c */ /* 0x000fe200007a4270 */
[----:B------:R-:W-:Y:S01]  /*18940*/  FMUL R155, R206, UR11 ;  /* 0x0000000bce9b7c20 */ /* 0x000fe20008400000 */
[----:B------:R-:W-:Y:S01]  /*18950*/  FMUL R207, R207, UR11 ;  /* 0x0000000bcfcf7c20 */ /* 0x000fe20008400000 */
[----:B------:R-:W-:Y:S01]  /*18960*/  @P6 STG.E desc[UR20][R4.64+0x184], R203 ;  /* 0x000184cb04006986 */ /* 0x000fe2000c101914 */
[----:B------:R-:W-:-:S02]  /*18970*/  F2FP.TF32.F32.PACK_B R153, R153 ;  /* 0x00000099ff99723e */ /* 0x000fc400024050ff */
[----:B------:R-:W-:Y:S02]  /*18980*/  ISETP.GT.AND P6, PT, R0, 0x70, P1 ;  /* 0x000000700000780c */ /* 0x000fe40000fc4270 */
[----:B------:R-:W-:Y:S01]  /*18990*/  F2FP.TF32.F32.PACK_B R205, R205 ;  /* 0x000000cdffcd723e */ /* 0x000fe200024050ff */
[----:B------:R-:W-:Y:S01]  /*189a0*/  FMUL R157, R208, UR11 ;  /* 0x0000000bd09d7c20 */ /* 0x000fe20008400000 */
[----:B------:R-:W-:Y:S01]  /*189b0*/  F2FP.TF32.F32.PACK_B R155, R155 ;  /* 0x0000009bff9b723e */ /* 0x000fe200024050ff */
[----:B------:R-:W-:Y:S01]  /*189c0*/  @P2 STG.E desc[UR20][R6.64+0x1a0], R153 ;  /* 0x0001a09906002986 */ /* 0x000fe2000c101914 */
[----:B------:R-:W-:Y:S02]  /*189d0*/  F2FP.TF32.F32.PACK_B R207, R207 ;  /* 0x000000cfffcf723e */ /* 0x000fe400024050ff */
[C---:B------:R-:W-:Y:S01]  /*189e0*/  ISETP.GT.AND P2, PT, R0.reuse, 0x71, P1 ;  /* 0x000000710000780c */ /* 0x040fe20000f44270 */
[----:B------:R-:W-:Y:S01]  /*189f0*/  @P3 STG.E desc[UR20][R6.64+0x1a4], R205 ;  /* 0x0001a4cd06003986 */ /* 0x000fe2000c101914 */
[----:B------:R-:W-:Y:S01]  /*18a00*/  ISETP.GT.AND P3, PT, R0, 0x70, P0 ;  /* 0x000000700000780c */ /* 0x000fe20000764270 */
[----:B------:R-:W-:Y:S01]  /*18a10*/  FMUL R209, R209, UR11 ;  /* 0x0000000bd1d17c20 */ /* 0x000fe20008400000 */
[----:B------:R-:W-:Y:S01]  /*18a20*/  F2FP.TF32.F32.PACK_B R157, R157 ;  /* 0x0000009dff9d723e */ /* 0x000fe200024050ff */
[----:B------:R-:W-:Y:S01]  /*18a30*/  @P4 STG.E desc[UR20][R4.64+0x1a0], R155 ;  /* 0x0001a09b04004986 */ /* 0x000fe2000c101914 */
[----:B------:R-:W-:Y:S01]  /*18a40*/  FMUL R159, R210, UR11 ;  /* 0x0000000bd29f7c20 */ /* 0x000fe20008400000 */
[----:B------:R-:W-:-:S02]  /*18a50*/  ISETP.GT.AND P4, PT, R0, 0x71, P0 ;  /* 0x000000710000780c */ /* 0x000fc40000784270 */
[----:B------:R-:W-:Y:S01]  /*18a60*/  @P5 STG.E desc[UR20][R4.64+0x1a4], R207 ;  /* 0x0001a4cf04005986 */ /* 0x000fe2000c101914 */
[C---:B------:R-:W-:Y:S02]  /*18a70*/  ISETP.GT.AND P5, PT, R0.reuse, 0x78, P1 ;  /* 0x000000780000780c */ /* 0x040fe40000fa4270 */
[C---:B------:R-:W-:Y:S01]  /*18a80*/  ISETP.GT.AND P1, PT, R0.reuse, 0x79, P1 ;  /* 0x000000790000780c */ /* 0x040fe20000f24270 */
[----:B------:R-:W-:Y:S01]  /*18a90*/  FMUL R211, R211, UR11 ;  /* 0x0000000bd3d37c20 */ /* 0x000fe20008400000 */
[----:B------:R-:W-:Y:S01]  /*18aa0*/  @P6 STG.E desc[UR20][R6.64+0x1c0], R157 ;  /* 0x0001c09d06006986 */ /* 0x000fe2000c101914 */
[----:B------:R-:W-:Y:S01]  /*18ab0*/  FMUL R213, R213, UR11 ;  /* 0x0000000bd5d57c20 */ /* 0x000fe20008400000 */
[----:B------:R-:W-:Y:S02]  /*18ac0*/  F2FP.TF32.F32.PACK_B R209, R209 ;  /* 0x000000d1ffd1723e */ /* 0x000fe400024050ff */
[----:B------:R-:W-:Y:S01]  /*18ad0*/  ISETP.GT.AND P6, PT, R0, 0x78, P0 ;  /* 0x000000780000780c */ /* 0x000fe200007c4270 */
[----:B------:R-:W-:Y:S01]  /*18ae0*/  FMUL R161, R212, UR11 ;  /* 0x0000000bd4a17c20 */ /* 0x000fe20008400000 */
[----:B------:R-:W-:Y:S01]  /*18af0*/  F2FP.TF32.F32.PACK_B R159, R159 ;  /* 0x0000009fff9f723e */ /* 0x000fe200024050ff */
[----:B------:R-:W-:Y:S01]  /*18b00*/  FMUL R163, R214, UR11 ;  /* 0x0000000bd6a37c20 */ /* 0x000fe20008400000 */
[----:B------:R-:W-:Y:S01]  /*18b10*/  USHF.L.U32 UR7, UR14, 0x9, URZ ;  /* 0x000000090e077899 */ /* 0x000fe2000800063f */
[----:B------:R-:W-:Y:S01]  /*18b20*/  F2FP.TF32.F32.PACK_B R211, R211 ;  /* 0x000000d3ffd3723e */ /* 0x000fe200024050ff */
[----:B------:R-:W-:Y:S01]  /*18b30*/  @P2 STG.E desc[UR20][R6.64+0x1c4], R209 ;  /* 0x0001c4d106002986 */ /* 0x000fe2000c101914 */
[----:B------:R-:W-:Y:S01]  /*18b40*/  F2FP.TF32.F32.PACK_B R213, R213 ;  /* 0x000000d5ffd5723e */ /* 0x000fe200024050ff */
[----:B------:R-:W-:Y:S01]  /*18b50*/  USHF.L.U64.HI UR6, UR14, 0x9, UR15 ;  /* 0x000000090e067899 */ /* 0x000fe2000801020f */
[----:B------:R-:W-:Y:S01]  /*18b60*/  F2FP.TF32.F32.PACK_B R161, R161 ;  /* 0x000000a1ffa1723e */ /* 0x000fe200024050ff */
[----:B------:R-:W-:Y:S01]  /*18b70*/  @P3 STG.E desc[UR20][R4.64+0x1c0], R159 ;  /* 0x0001c09f04003986 */ /* 0x000fe2000c101914 */
[----:B------:R-:W-:Y:S01]  /*18b80*/  ISETP.GT.AND P3, PT, R14, 0x80, PT ;  /* 0x000000800e00780c */ /* 0x000fe20003f64270 */
[----:B---3--:R-:W-:Y:S01]  /*18b90*/  IMAD.U32 R9, RZ, RZ, UR7 ;  /* 0x00000007ff097e24 */ /* 0x008fe2000f8e00ff */
[----:B------:R-:W-:Y:S01]  /*18ba0*/  F2FP.TF32.F32.PACK_B R163, R163 ;  /* 0x000000a3ffa3723e */ /* 0x000fe200024050ff */
[----:B------:R-:W-:Y:S01]  /*18bb0*/  @P4 STG.E desc[UR20][R4.64+0x1c4], R211 ;  /* 0x0001c4d304004986 */ /* 0x000fe2000c101914 */
[----:B------:R-:W-:-:S03]  /*18bc0*/  ISETP.GT.AND P0, PT, R0, 0x79, P0 ;  /* 0x000000790000780c */ /* 0x000fc60000704270 */
[----:B------:R-:W-:Y:S01]  /*18bd0*/  @P1 STG.E desc[UR20][R6.64+0x1e4], R213 ;  /* 0x0001e4d506001986 */ /* 0x000fe2000c101914 */
[----:B------:R-:W-:Y:S01]  /*18be0*/  ISETP.GT.AND P1, PT, R0, RZ, P3 ;  /* 0x000000ff0000720c */ /* 0x000fe20001f24270 */
[----:B------:R-:W-:Y:S02]  /*18bf0*/  FMUL R215, R215, UR11 ;  /* 0x0000000bd7d77c20 */ /* 0x000fe40008400000 */
[----:B------:R2:W-:Y:S01]  /*18c00*/  @P5 STG.E desc[UR20][R6.64+0x1e0], R161 ;  /* 0x0001e0a106005986 */ /* 0x0005e2000c101914 */
[----:B-1----:R-:W-:Y:S01]  /*18c10*/  FMUL R13, R88, UR11 ;  /* 0x0000000b580d7c20 */ /* 0x002fe20008400000 */
[----:B------:R-:W-:Y:S02]  /*18c20*/  ISETP.GT.AND P4, PT, R0, 0x1, P3 ;  /* 0x000000010000780c */ /* 0x000fe40001f84270 */
[----:B------:R-:W-:Y:S01]  /*18c30*/  @P6 STG.E desc[UR20][R4.64+0x1e0], R163 ;  /* 0x0001e0a304006986 */ /* 0x000fe2000c101914 */
[C---:B------:R-:W-:Y:S01]  /*18c40*/  IADD3 R8, P2, P6, R2.reuse, UR9, R9 ;  /* 0x0000000902087c10 */ /* 0x040fe2000fe5e009 */
[----:B------:R-:W-:Y:S01]  /*18c50*/  FMUL R89, R89, UR11 ;  /* 0x0000000b59597c20 */ /* 0x000fe20008400000 */
[----:B------:R-:W-:Y:S01]  /*18c60*/  F2FP.TF32.F32.PACK_B R215, R215 ;  /* 0x000000d7ffd7723e */ /* 0x000fe200024050ff */
[----:B--2---:R-:W-:Y:S01]  /*18c70*/  IMAD.U32 R7, RZ, RZ, UR6 ;  /* 0x00000006ff077e24 */ /* 0x004fe2000f8e00ff */
[----:B------:R-:W-:-:S02]  /*18c80*/  IADD3 R6, P5, R2, UR7, RZ ;  /* 0x0000000702067c10 */ /* 0x000fc4000ffbe0ff */
[----:B------:R-:W-:Y:S02]  /*18c90*/  F2FP.TF32.F32.PACK_B R13, R13 ;  /* 0x0000000dff0d723e */ /* 0x000fe400024050ff */
[C---:B------:R-:W-:Y:S02]  /*18ca0*/  IADD3.X R9, R3.reuse, UR8, R7, P2, P6 ;  /* 0x0000000803097c10 */ /* 0x040fe400097ec407 */
[----:B------:R-:W-:Y:S02]  /*18cb0*/  IADD3.X R7, R3, UR6, RZ, P5, !PT ;  /* 0x0000000603077c10 */ /* 0x000fe4000affe4ff */
[----:B------:R-:W-:Y:S01]  /*18cc0*/  ISETP.GT.AND P2, PT, R14, 0x88, PT ;  /* 0x000000880e00780c */ /* 0x000fe20003f44270 */
[----:B------:R1:W-:Y:S01]  /*18cd0*/  @P0 STG.E desc[UR20][R4.64+0x1e4], R215 ;  /* 0x0001e4d704000986 */ /* 0x0003e2000c101914 */
[----:B------:R-:W-:Y:S02]  /*18ce0*/  F2FP.TF32.F32.PACK_B R89, R89 ;  /* 0x00000059ff59723e */ /* 0x000fe400024050ff */
[C---:B------:R-:W-:Y:S01]  /*18cf0*/  ISETP.GT.AND P0, PT, R0.reuse, RZ, P2 ;  /* 0x000000ff0000720c */ /* 0x040fe20001704270 */
[----:B------:R2:W-:Y:S01]  /*18d00*/  @P1 STG.E desc[UR20][R6.64], R13 ;  /* 0x0000000d06001986 */ /* 0x0005e2000c101914 */
[----:B------:R-:W-:Y:S01]  /*18d10*/  ISETP.GT.AND P1, PT, R0, 0x1, P2 ;  /* 0x000000010000780c */ /* 0x000fe20001724270 */
[----:B------:R-:W-:Y:S01]  /*18d20*/  FMUL R15, R90, UR11 ;  /* 0x0000000b5a0f7c20 */ /* 0x000fe20008400000 */
[----:B------:R-:W-:Y:S01]  /*18d30*/  FMUL R91, R91, UR11 ;  /* 0x0000000b5b5b7c20 */ /* 0x000fe20008400000 */
[----:B------:R-:W-:Y:S01]  /*18d40*/  @P4 STG.E desc[UR20][R6.64+0x4], R89 ;  /* 0x0000045906004986 */ /* 0x000fe2000c101914 */
[----:B------:R-:W-:-:S02]  /*18d50*/  IADD3 R10, P4, R6, UR9, RZ ;  /* 0x00000009060a7c10 */ /* 0x000fc4000ff9e0ff */
[----:B------:R-:W-:Y:S02]  /*18d60*/  F2FP.TF32.F32.PACK_B R15, R15 ;  /* 0x0000000fff0f723e */ /* 0x000fe400024050ff */
[----:B------:R-:W-:Y:S02]  /*18d70*/  IADD3.X R11, R7, UR8, RZ, P4, !PT ;  /* 0x00000008070b7c10 */ /* 0x000fe4000a7fe4ff */
[----:B------:R-:W-:Y:S02]  /*18d80*/  F2FP.TF32.F32.PACK_B R91, R91 ;  /* 0x0000005bff5b723e */ /* 0x000fe400024050ff */
[C---:B------:R-:W-:Y:S01]  /*18d90*/  ISETP.GT.AND P4, PT, R0.reuse, 0x8, P3 ;  /* 0x000000080000780c */ /* 0x040fe20001f84270 */
[----:B------:R-:W-:Y:S01]  /*18da0*/  @P0 STG.E desc[UR20][R10.64], R15 ;  /* 0x0000000f0a000986 */ /* 0x000fe2000c101914 */
[C---:B------:R-:W-:Y:S02]  /*18db0*/  ISETP.GT.AND P5, PT, R0.reuse, 0x9, P3 ;  /* 0x000000090000780c */ /* 0x040fe40001fa4270 */
[C---:B------:R-:W-:Y:S01]  /*18dc0*/  ISETP.GT.AND P0, PT, R0.reuse, 0x8, P2 ;  /* 0x000000080000780c */ /* 0x040fe20001704270 */
[----:B------:R-:W-:Y:S01]  /*18dd0*/  @P1 STG.E desc[UR20][R10.64+0x4], R91 ;  /* 0x0000045b0a001986 */ /* 0x000fe2000c101914 */
[----:B------:R-:W-:Y:S01]  /*18de0*/  ISETP.GT.AND P1, PT, R0, 0x9, P2 ;  /* 0x000000090000780c */ /* 0x000fe20001724270 */
[----:B-1----:R-:W-:Y:S01]  /*18df0*/  FMUL R5, R92, UR11 ;  /* 0x0000000b5c057c20 */ /* 0x002fe20008400000 */
[----:B------:R-:W-:Y:S01]  /*18e00*/  FMUL R93, R93, UR11 ;  /* 0x0000000b5d5d7c20 */ /* 0x000fe20008400000 */
[----:B--2---:R-:W-:Y:S01]  /*18e10*/  FMUL R13, R94, UR11 ;  /* 0x0000000b5e0d7c20 */ /* 0x004fe20008400000 */
[----:B------:R-:W-:-:S02]  /*18e20*/  FMUL R95, R95, UR11 ;  /* 0x0000000b5f5f7c20 */ /* 0x000fc40008400000 */
[----:B------:R-:W-:Y:S02]  /*18e30*/  F2FP.TF32.F32.PACK_B R5, R5 ;  /* 0x00000005ff05723e */ /* 0x000fe400024050ff */
[----:B------:R-:W-:Y:S02]  /*18e40*/  F2FP.TF32.F32.PACK_B R93, R93 ;  /* 0x0000005dff5d723e */ /* 0x000fe400024050ff */
[----:B------:R-:W-:Y:S01]  /*18e50*/  F2FP.TF32.F32.PACK_B R13, R13 ;  /* 0x0000000dff0d723e */ /* 0x000fe200024050ff */
[----:B------:R1:W-:Y:S01]  /*18e60*/  @P4 STG.E desc[UR20][R6.64+0x20], R5 ;  /* 0x0000200506004986 */ /* 0x0003e2000c101914 */
[----:B------:R-:W-:Y:S01]  /*18e70*/  F2FP.TF32.F32.PACK_B R95, R95 ;  /* 0x0000005fff5f723e */ /* 0x000fe200024050ff */
[----:B------:R-:W-:Y:S02]  /*18e80*/  @P1 IMAD.MOV.U32 R4, RZ, RZ, R8 ;  /* 0x000000ffff041224 */ /* 0x000fe400078e0008 */
[----:B------:R-:W-:Y:S04]  /*18e90*/  @P5 STG.E desc[UR20][R6.64+0x24], R93 ;  /* 0x0000245d06005986 */ /* 0x000fe8000c101914 */
[----:B------:R-:W-:Y:S01]  /*18ea0*/  @P0 STG.E desc[UR20][R8.64+0x20], R13 ;  /* 0x0000200d08000986 */ /* 0x000fe2000c101914 */
[C---:B------:R-:W-:Y:S01]  /*18eb0*/  ISETP.GT.AND P0, PT, R0.reuse, 0x10, P2 ;  /* 0x000000100000780c */ /* 0x040fe20001704270 */
[----:B-1----:R-:W-:Y:S01]  /*18ec0*/  @P1 IMAD.MOV.U32 R5, RZ, RZ, R9 ;  /* 0x000000ffff051224 */ /* 0x002fe200078e0009 */
[----:B------:R-:W-:-:S02]  /*18ed0*/  ISETP.GT.AND P4, PT, R0, 0x10, P3 ;  /* 0x000000100000780c */ /* 0x000fc40001f84270 */
[C---:B------:R-:W-:Y:S02]  /*18ee0*/  ISETP.GT.AND P5, PT, R0.reuse, 0x11, P3 ;  /* 0x000000110000780c */ /* 0x040fe40001fa4270 */
[----:B------:R1:W-:Y:S01]  /*18ef0*/  @P1 STG.E desc[UR20][R4.64+0x24], R95 ;  /* 0x0000245f04001986 */ /* 0x0003e2000c101914 */
[----:B------:R-:W-:Y:S01]  /*18f00*/  ISETP.GT.AND P1, PT, R0, 0x11, P2 ;  /* 0x000000110000780c */ /* 0x000fe20001724270 */
[----:B------:R-:W-:Y:S01]  /*18f10*/  FMUL R15, R96, UR11 ;  /* 0x0000000b600f7c20 */ /* 0x000fe20008400000 */
[----:B------:R-:W-:Y:S01]  /*18f20*/  FMUL R97, R97, UR11 ;  /* 0x0000000b61617c20 */ /* 0x000fe20008400000 */
[----:B------:R-:W-:Y:S01]  /*18f30*/  FMUL R11, R98, UR11 ;  /* 0x0000000b620b7c20 */ /* 0x000fe20008400000 */
[----:B------:R-:W-:Y:S02]  /*18f40*/  FMUL R99, R99, UR11 ;  /* 0x0000000b63637c20 */ /* 0x000fe40008400000 */
[----:B------:R-:W-:Y:S02]  /*18f50*/  F2FP.TF32.F32.PACK_B R15, R15 ;  /* 0x0000000fff0f723e */ /* 0x000fe400024050ff */
[----:B------:R-:W-:-:S02]  /*18f60*/  F2FP.TF32.F32.PACK_B R97, R97 ;  /* 0x00000061ff61723e */ /* 0x000fc400024050ff */
[----:B------:R-:W-:Y:S01]  /*18f70*/  F2FP.TF32.F32.PACK_B R11, R11 ;  /* 0x0000000bff0b723e */ /* 0x000fe200024050ff */
[----:B-1----:R-:W-:Y:S01]  /*18f80*/  @P0 IMAD.MOV.U32 R4, RZ, RZ, R8 ;  /* 0x000000ffff040224 */ /* 0x002fe200078e0008 */
[----:B------:R-:W-:Y:S01]  /*18f90*/  @P0 MOV R5, R9 ;  /* 0x0000000900050202 */ /* 0x000fe20000000f00 */
[----:B------:R-:W-:Y:S01]  /*18fa0*/  @P4 STG.E desc[UR20][R6.64+0x40], R15 ;  /* 0x0000400f06004986 */ /* 0x000fe2000c101914 */
[----:B------:R-:W-:-:S03]  /*18fb0*/  F2FP.TF32.F32.PACK_B R99, R99 ;  /* 0x00000063ff63723e */ /* 0x000fc600024050ff */
[----:B------:R-:W-:Y:S04]  /*18fc0*/  @P5 STG.E desc[UR20][R6.64+0x44], R97 ;  /* 0x0000446106005986 */ /* 0x000fe8000c101914 */
[----:B------:R1:W-:Y:S01]  /*18fd0*/  @P0 STG.E desc[UR20][R4.64+0x40], R11 ;  /* 0x0000400b04000986 */ /* 0x0003e2000c101914 */
[C---:B------:R-:W-:Y:S02]  /*18fe0*/  ISETP.GT.AND P0, PT, R0.reuse, 0x18, P2 ;  /* 0x000000180000780c */ /* 0x040fe40001704270 */
[C---:B------:R-:W-:Y:S02]  /*18ff0*/  ISETP.GT.AND P4, PT, R0.reuse, 0x18, P3 ;  /* 0x000000180000780c */ /* 0x040fe40001f84270 */
[----:B------:R-:W-:Y:S01]  /*19000*/  ISETP.GT.AND P5, PT, R0, 0x19, P3 ;  /* 0x000000190000780c */ /* 0x000fe20001fa4270 */
[----:B-1----:R-:W-:-:S02]  /*19010*/  @P1 IMAD.MOV.U32 R4, RZ, RZ, R8 ;  /* 0x000000ffff041224 */ /* 0x002fc400078e0008 */
[----:B------:R-:W-:Y:S02]  /*19020*/  @P1 IMAD.MOV.U32 R5, RZ, RZ, R9 ;  /* 0x000000ffff051224 */ /* 0x000fe400078e0009 */
[----:B------:R-:W-:Y:S01]  /*19030*/  FMUL R13, R100, UR11 ;  /* 0x0000000b640d7c20 */ /* 0x000fe20008400000 */
[----:B------:R-:W-:Y:S02]  /*19040*/  FMUL R101, R101, UR11 ;  /* 0x0000000b65657c20 */ /* 0x000fe40008400000 */
[----:B------:R1:W-:Y:S01]  /*19050*/  @P1 STG.E desc[UR20][R4.64+0x44], R99 ;  /* 0x0000446304001986 */ /* 0x0003e2000c101914 */
[----:B------:R-:W-:Y:S01]  /*19060*/  ISETP.GT.AND P1, PT, R0, 0x19, P2 ;  /* 0x000000190000780c */ /* 0x000fe20001724270 */
[----:B------:R-:W-:Y:S01]  /*19070*/  FMUL R15, R102, UR11 ;  /* 0x0000000b660f7c20 */ /* 0x000fe20008400000 */
[----:B------:R-:W-:Y:S02]  /*19080*/  F2FP.TF32.F32.PACK_B R13, R13 ;  /* 0x0000000dff0d723e */ /* 0x000fe400024050ff */
[----:B------:R-:W-:Y:S01]  /*19090*/  F2FP.TF32.F32.PACK_B R101, R101 ;  /* 0x00000065ff65723e */ /* 0x000fe200024050ff */
[----:B------:R-:W-:Y:S01]  /*190a0*/  FMUL R103, R103, UR11 ;  /* 0x0000000b67677c20 */ /* 0x000fe20008400000 */
[----:B------:R-:W-:Y:S01]  /*190b0*/  F2FP.TF32.F32.PACK_B R15, R15 ;  /* 0x0000000fff0f723e */ /* 0x000fe200024050ff */
[----:B------:R-:W-:Y:S01]  /*190c0*/  @P4 STG.E desc[UR20][R6.64+0x60], R13 ;  /* 0x0000600d06004986 */ /* 0x000fe2000c101914 */
[----:B-1----:R-:W-:-:S02]  /*190d0*/  @P0 IMAD.MOV.U32 R4, RZ, RZ, R8 ;  /* 0x000000ffff040224 */ /* 0x002fc400078e0008 */
[----:B------:R-:W-:Y:S01]  /*190e0*/  @P0 IMAD.MOV.U32 R5, RZ, RZ, R9 ;  /* 0x000000ffff050224 */ /* 0x000fe200078e0009 */
[----:B------:R-:W-:Y:S01]  /*190f0*/  @P5 STG.E desc[UR20][R6.64+0x64], R101 ;  /* 0x0000646506005986 */ /* 0x000fe2000c101914 */
[----:B------:R-:W-:-:S03]  /*19100*/  F2FP.TF32.F32.PACK_B R103, R103 ;  /* 0x00000067ff67723e */ /* 0x000fc600024050ff */
[----:B------:R1:W-:Y:S01]  /*19110*/  @P0 STG.E desc[UR20][R4.64+0x60], R15 ;  /* 0x0000600f04000986 */ /* 0x0003e2000c101914 */
[C---:B------:R-:W-:Y:S02]  /*19120*/  ISETP.GT.AND P0, PT, R0.reuse, 0x20, P2 ;  /* 0x000000200000780c */ /* 0x040fe40001704270 */
[C---:B------:R-:W-:Y:S02]  /*19130*/  ISETP.GT.AND P4, PT, R0.reuse, 0x20, P3 ;  /* 0x000000200000780c */ /* 0x040fe40001f84270 */
[----:B------:R-:W-:Y:S01]  /*19140*/  ISETP.GT.AND P5, PT, R0, 0x21, P3 ;  /* 0x000000210000780c */ /* 0x000fe20001fa4270 */
[----:B-1----:R-:W-:Y:S02]  /*19150*/  @P1 IMAD.MOV.U32 R4, RZ, RZ, R8 ;  /* 0x000000ffff041224 */ /* 0x002fe400078e0008 */
[----:B------:R-:W-:Y:S02]  /*19160*/  @P1 IMAD.MOV.U32 R5, RZ, RZ, R9 ;  /* 0x000000ffff051224 */ /* 0x000fe400078e0009 */
[----:B------:R-:W-:Y:S01]  /*19170*/  FMUL R11, R104, UR11 ;  /* 0x0000000b680b7c20 */ /* 0x000fe20008400000 */
[----:B------:R-:W-:-:S02]  /*19180*/  FMUL R105, R105, UR11 ;  /* 0x0000000b69697c20 */ /* 0x000fc40008400000 */
        /* <DEDUP_REMOVED lines=8> */
[----:B-1----:R-:W-:Y:S02]  /*19210*/  @P0 IMAD.MOV.U32 R4, RZ, RZ, R8 ;  /* 0x000000ffff040224 */ /* 0x002fe400078e0008 */
[----:B------:R-:W-:Y:S01]  /*19220*/  @P0 IMAD.MOV.U32 R5, RZ, RZ, R9 ;  /* 0x000000ffff050224 */ /* 0x000fe200078e0009 */
[----:B------:R-:W-:Y:S01]  /*19230*/  @P5 STG.E desc[UR20][R6.64+0x84], R105 ;  /* 0x0000846906005986 */ /* 0x000fe2000c101914 */
[----:B------:R-:W-:-:S03]  /*19240*/  F2FP.TF32.F32.PACK_B R107, R107 ;  /* 0x0000006bff6b723e */ /* 0x000fc600024050ff */
[----:B------:R1:W-:Y:S01]  /*19250*/  @P0 STG.E desc[UR20][R4.64+0x80], R13 ;  /* 0x0000800d04000986 */ /* 0x0003e2000c101914 */
[C---:B------:R-:W-:Y:S02]  /*19260*/  ISETP.GT.AND P0, PT, R0.reuse, 0x28, P2 ;  /* 0x000000280000780c */ /* 0x040fe40001704270 */
[C---:B------:R-:W-:Y:S02]  /*19270*/  ISETP.GT.AND P4, PT, R0.reuse, 0x28, P3 ;  /* 0x000000280000780c */ /* 0x040fe40001f84270 */
[----:B------:R-:W-:Y:S01]  /*19280*/  ISETP.GT.AND P5, PT, R0, 0x29, P3 ;  /* 0x000000290000780c */ /* 0x000fe20001fa4270 */
[----:B-1----:R-:W-:Y:S01]  /*19290*/  @P1 IMAD.MOV.U32 R4, RZ, RZ, R8 ;  /* 0x000000ffff041224 */ /* 0x002fe200078e0008 */
[----:B------:R-:W-:Y:S01]  /*192a0*/  @P1 MOV R5, R9 ;  /* 0x0000000900051202 */ /* 0x000fe20000000f00 */
[----:B------:R-:W-:Y:S01]  /*192b0*/  FMUL R15, R108, UR11 ;  /* 0x0000000b6c0f7c20 */ /* 0x000fe20008400000 */
[----:B------:R-:W-:-:S03]  /*192c0*/  FMUL R109, R109, UR11 ;  /* 0x0000000b6d6d7c20 */ /* 0x000fc60008400000 */
        /* <DEDUP_REMOVED lines=48> */
[----:B-1----:R-:W-:Y:S01]  /*195d0*/  @P0 IMAD.MOV.U32 R4, RZ, RZ, R8 ;  /* 0x000000ffff040224 */ /* 0x002fe200078e0008 */
[----:B------:R-:W-:-:S02]  /*195e0*/  @P0 MOV R5, R9 ;  /* 0x0000000900050202 */ /* 0x000fc40000000f00 */
        /* <DEDUP_REMOVED lines=46> */
[----:B------:R-:W-:Y:S01]  /*198d0*/  FMUL R11, R128, UR11 ;  /* 0x0000000b800b7c20 */ /* 0x000fe20008400000 */
[----:B-1----:R-:W-:Y:S01]  /*198e0*/  @P1 IMAD.MOV.U32 R4, RZ, RZ, R8 ;  /* 0x000000ffff041224 */ /* 0x002fe200078e0008 */
[----:B------:R-:W-:Y:S01]  /*198f0*/  @P1 MOV R5, R9 ;  /* 0x0000000900051202 */ /* 0x000fe20000000f00 */
[----:B------:R-:W-:Y:S01]  /*19900*/  FMUL R129, R129, UR11 ;  /* 0x0000000b81817c20 */ /* 0x000fe20008400000 */
[----:B------:R-:W-:-:S03]  /*19910*/  FMUL R13, R130, UR11 ;  /* 0x0000000b820d7c20 */ /* 0x000fc60008400000 */
[----:B------:R1:W-:Y:S01]  /*19920*/  @P1 STG.E desc[UR20][R4.64+0x124], R127 ;  /* 0x0001247f04001986 */ /* 0x0003e2000c101914 */
[C---:B------:R-:W-:Y:S02]  /*19930*/  ISETP.GT.AND P1, PT, R0.reuse, 0x51, P2 ;  /* 0x000000510000780c */ /* 0x040fe40001724270 */
        /* <DEDUP_REMOVED lines=8> */
[----:B------:R-:W-:-:S02]  /*199c0*/  ISETP.GT.AND P4, PT, R0, 0x58, P3 ;  /* 0x000000580000780c */ /* 0x000fc40001f84270 */
[----:B------:R-:W-:Y:S01]  /*199d0*/  ISETP.GT.AND P5, PT, R0, 0x59, P3 ;  /* 0x000000590000780c */ /* 0x000fe20001fa4270 */
[----:B------:R1:W-:Y:S01]  /*199e0*/  @P0 STG.E desc[UR20][R4.64+0x140], R13 ;  /* 0x0001400d04000986 */ /* 0x0003e2000c101914 */
[----:B------:R-:W-:Y:S01]  /*199f0*/  F2FP.TF32.F32.PACK_B R131, R131 ;  /* 0x00000083ff83723e */ /* 0x000fe200024050ff */
[----:B------:R-:W-:Y:S01]  /*19a00*/  FMUL R15, R132, UR11 ;  /* 0x0000000b840f7c20 */ /* 0x000fe20008400000 */
[----:B------:R-:W-:Y:S01]  /*19a10*/  ISETP.GT.AND P0, PT, R0, 0x58, P2 ;  /* 0x000000580000780c */ /* 0x000fe20001704270 */
[----:B------:R-:W-:Y:S01]  /*19a20*/  FMUL R133, R133, UR11 ;  /* 0x0000000b85857c20 */ /* 0x000fe20008400000 */
[----:B-1----:R-:W-:Y:S02]  /*19a30*/  @P1 IMAD.MOV.U32 R4, RZ, RZ, R8 ;  /* 0x000000ffff041224 */ /* 0x002fe400078e0008 */
[----:B------:R-:W-:Y:S01]  /*19a40*/  @P1 IMAD.MOV.U32 R5, RZ, RZ, R9 ;  /* 0x000000ffff051224 */ /* 0x000fe200078e0009 */
[----:B------:R-:W-:Y:S01]  /*19a50*/  F2FP.TF32.F32.PACK_B R15, R15 ;  /* 0x0000000fff0f723e */ /* 0x000fe200024050ff */
[----:B------:R-:W-:Y:S01]  /*19a60*/  FMUL R11, R134, UR11 ;  /* 0x0000000b860b7c20 */ /* 0x000fe20008400000 */
[----:B------:R-:W-:-:S02]  /*19a70*/  F2FP.TF32.F32.PACK_B R133, R133 ;  /* 0x00000085ff85723e */ /* 0x000fc400024050ff */
[----:B------:R1:W-:Y:S01]  /*19a80*/  @P1 STG.E desc[UR20][R4.64+0x144], R131 ;  /* 0x0001448304001986 */ /* 0x0003e2000c101914 */
[----:B------:R-:W-:-:S03]  /*19a90*/  ISETP.GT.AND P1, PT, R0, 0x59, P2 ;  /* 0x000000590000780c */ /* 0x000fc60001724270 */
[----:B------:R2:W-:Y:S01]  /*19aa0*/  @P4 STG.E desc[UR20][R6.64+0x160], R15 ;  /* 0x0001600f06004986 */ /* 0x0005e2000c101914 */
[C---:B------:R-:W-:Y:S01]  /*19ab0*/  ISETP.GT.AND P4, PT, R0.reuse, 0x60, P2 ;  /* 0x000000600000780c */ /* 0x040fe20001784270 */
[----:B------:R-:W-:Y:S01]  /*19ac0*/  FMUL R135, R135, UR11 ;  /* 0x0000000b87877c20 */ /* 0x000fe20008400000 */
[----:B------:R-:W-:Y:S01]  /*19ad0*/  F2FP.TF32.F32.PACK_B R11, R11 ;  /* 0x0000000bff0b723e */ /* 0x000fe200024050ff */
[----:B------:R-:W-:Y:S01]  /*19ae0*/  @P5 STG.E desc[UR20][R6.64+0x164], R133 ;  /* 0x0001648506005986 */ /* 0x000fe2000c101914 */
[C---:B------:R-:W-:Y:S01]  /*19af0*/  ISETP.GT.AND P5, PT, R0.reuse, 0x60, P3 ;  /* 0x000000600000780c */ /* 0x040fe20001fa4270 */
[----:B-1----:R-:W-:Y:S02]  /*19b00*/  @P0 IMAD.MOV.U32 R4, RZ, RZ, R8 ;  /* 0x000000ffff040224 */ /* 0x002fe400078e0008 */
[----:B------:R-:W-:Y:S01]  /*19b10*/  @P0 IMAD.MOV.U32 R5, RZ, RZ, R9 ;  /* 0x000000ffff050224 */ /* 0x000fe200078e0009 */
[----:B------:R-:W-:Y:S01]  /*19b20*/  ISETP.GT.AND P6, PT, R0, 0x61, P3 ;  /* 0x000000610000780c */ /* 0x000fe20001fc4270 */
[----:B------:R-:W-:Y:S01]  /*19b30*/  FMUL R13, R136, UR11 ;  /* 0x0000000b880d7c20 */ /* 0x000fe20008400000 */
[----:B------:R-:W-:Y:S01]  /*19b40*/  FMUL R137, R137, UR11 ;  /* 0x0000000b89897c20 */ /* 0x000fe20008400000 */
[----:B------:R-:W-:Y:S01]  /*19b50*/  F2FP.TF32.F32.PACK_B R135, R135 ;  /* 0x00000087ff87723e */ /* 0x000fe200024050ff */
[----:B------:R1:W-:Y:S01]  /*19b60*/  @P0 STG.E desc[UR20][R4.64+0x160], R11 ;  /* 0x0001600b04000986 */ /* 0x0003e2000c101914 */
[----:B--2---:R-:W-:Y:S01]  /*19b70*/  FMUL R15, R138, UR11 ;  /* 0x0000000b8a0f7c20 */ /* 0x004fe20008400000 */
[----:B------:R-:W-:-:S02]  /*19b80*/  F2FP.TF32.F32.PACK_B R13, R13 ;  /* 0x0000000dff0d723e */ /* 0x000fc400024050ff */
[----:B------:R-:W-:Y:S02]  /*19b90*/  ISETP.GT.AND P0, PT, R0, 0x61, P2 ;  /* 0x000000610000780c */ /* 0x000fe40001704270 */
[----:B------:R-:W-:Y:S01]  /*19ba0*/  F2FP.TF32.F32.PACK_B R137, R137 ;  /* 0x00000089ff89723e */ /* 0x000fe200024050ff */
[----:B-1----:R-:W-:Y:S02]  /*19bb0*/  @P1 IMAD.MOV.U32 R4, RZ, RZ, R8 ;  /* 0x000000ffff041224 */ /* 0x002fe400078e0008 */
[----:B------:R-:W-:Y:S01]  /*19bc0*/  @P1 IMAD.MOV.U32 R5, RZ, RZ, R9 ;  /* 0x000000ffff051224 */ /* 0x000fe200078e0009 */
[----:B------:R-:W-:-:S04]  /*19bd0*/  F2FP.TF32.F32.PACK_B R15, R15 ;  /* 0x0000000fff0f723e */ /* 0x000fc800024050ff */
[----:B------:R1:W-:Y:S01]  /*19be0*/  @P1 STG.E desc[UR20][R4.64+0x164], R135 ;  /* 0x0001648704001986 */ /* 0x0003e2000c101914 */
[----:B------:R-:W-:-:S03]  /*19bf0*/  FMUL R139, R139, UR11 ;  /* 0x0000000b8b8b7c20 */ /* 0x000fc60008400000 */
[----:B------:R2:W-:Y:S01]  /*19c00*/  @P5 STG.E desc[UR20][R6.64+0x180], R13 ;  /* 0x0001800d06005986 */ /* 0x0005e2000c101914 */
[----:B------:R-:W-:-:S03]  /*19c10*/  ISETP.GT.AND P5, PT, R0, 0x68, P2 ;  /* 0x000000680000780c */ /* 0x000fc600017a4270 */
[----:B------:R-:W-:Y:S01]  /*19c20*/  @P6 STG.E desc[UR20][R6.64+0x184], R137 ;  /* 0x0001848906006986 */ /* 0x000fe2000c101914 */
[----:B-1----:R-:W-:Y:S01]  /*19c30*/  @P4 IMAD.MOV.U32 R4, RZ, RZ, R8 ;  /* 0x000000ffff044224 */ /* 0x002fe200078e0008 */
[----:B------:R-:W-:Y:S02]  /*19c40*/  @P4 MOV R5, R9 ;  /* 0x0000000900054202 */ /* 0x000fe40000000f00 */
[----:B------:R-:W-:-:S03]  /*19c50*/  ISETP.GT.AND P1, PT, R0, 0x68, P3 ;  /* 0x000000680000780c */ /* 0x000fc60001f24270 */
[----:B------:R1:W-:Y:S01]  /*19c60*/  @P4 STG.E desc[UR20][R4.64+0x180], R15 ;  /* 0x0001800f04004986 */ /* 0x0003e2000c101914 */
[----:B------:R-:W-:Y:S01]  /*19c70*/  ISETP.GT.AND P4, PT, R0, 0x69, P3 ;  /* 0x000000690000780c */ /* 0x000fe20001f84270 */
[----:B------:R-:W-:Y:S01]  /*19c80*/  FMUL R11, R140, UR11 ;  /* 0x0000000b8c0b7c20 */ /* 0x000fe20008400000 */
[----:B------:R-:W-:Y:S01]  /*19c90*/  ISETP.GT.AND P6, PT, R0, 0x69, P2 ;  /* 0x000000690000780c */ /* 0x000fe200017c4270 */
[----:B------:R-:W-:Y:S01]  /*19ca0*/  FMUL R141, R141, UR11 ;  /* 0x0000000b8d8d7c20 */ /* 0x000fe20008400000 */
[----:B------:R-:W-:Y:S01]  /*19cb0*/  F2FP.TF32.F32.PACK_B R139, R139 ;  /* 0x0000008bff8b723e */ /* 0x000fe200024050ff */
[----:B--2---:R-:W-:Y:S01]  /*19cc0*/  FMUL R13, R142, UR11 ;  /* 0x0000000b8e0d7c20 */ /* 0x004fe20008400000 */
[----:B------:R-:W-:Y:S01]  /*19cd0*/  F2FP.TF32.F32.PACK_B R11, R11 ;  /* 0x0000000bff0b723e */ /* 0x000fe200024050ff */
[----:B-1----:R-:W-:Y:S02]  /*19ce0*/  @P0 IMAD.MOV.U32 R4, RZ, RZ, R8 ;  /* 0x000000ffff040224 */ /* 0x002fe400078e0008 */
[----:B------:R-:W-:Y:S01]  /*19cf0*/  @P0 IMAD.MOV.U32 R5, RZ, RZ, R9 ;  /* 0x000000ffff050224 */ /* 0x000fe200078e0009 */
[----:B------:R-:W-:Y:S01]  /*19d00*/  F2FP.TF32.F32.PACK_B R141, R141 ;  /* 0x0000008dff8d723e */ /* 0x000fe200024050ff */
[----:B------:R-:W-:Y:S01]  /*19d10*/  FMUL R143, R143, UR11 ;  /* 0x0000000b8f8f7c20 */ /* 0x000fe20008400000 */
[----:B------:R-:W-:-:S02]  /*19d20*/  F2FP.TF32.F32.PACK_B R13, R13 ;  /* 0x0000000dff0d723e */ /* 0x000fc400024050ff */
[----:B------:R1:W-:Y:S02]  /*19d30*/  @P0 STG.E desc[UR20][R4.64+0x184], R139 ;  /* 0x0001848b04000986 */ /* 0x0003e4000c101914 */
[----:B------:R-:W-:Y:S02]  /*19d40*/  F2FP.TF32.F32.PACK_B R143, R143 ;  /* 0x0000008fff8f723e */ /* 0x000fe400024050ff */
[----:B------:R-:W-:Y:S04]  /*19d50*/  @P1 STG.E desc[UR20][R6.64+0x1a0], R11 ;  /* 0x0001a00b06001986 */ /* 0x000fe8000c101914 */
[----:B------:R-:W-:Y:S01]  /*19d60*/  @P4 STG.E desc[UR20][R6.64+0x1a4], R141 ;  /* 0x0001a48d06004986 */ /* 0x000fe2000c101914 */
[----:B-1----:R-:W-:Y:S02]  /*19d70*/  @P5 IMAD.MOV.U32 R4, RZ, RZ, R8 ;  /* 0x000000ffff045224 */ /* 0x002fe400078e0008 */
[----:B------:R-:W-:-:S05]  /*19d80*/  @P5 IMAD.MOV.U32 R5, RZ, RZ, R9 ;  /* 0x000000ffff055224 */ /* 0x000fca00078e0009 */
[----:B------:R1:W-:Y:S01]  /*19d90*/  @P5 STG.E desc[UR20][R4.64+0x1a0], R13 ;  /* 0x0001a00d04005986 */ /* 0x0003e2000c101914 */
[----:B------:R-:W-:Y:S01]  /*19da0*/  ISETP.GT.AND P5, PT, R0, 0x71, P3 ;  /* 0x000000710000780c */ /* 0x000fe20001fa4270 */
[----:B------:R-:W-:Y:S01]  /*19db0*/  FMUL R145, R145, UR11 ;  /* 0x0000000b91917c20 */ /* 0x000fe20008400000 */
[----:B-1----:R-:W-:Y:S02]  /*19dc0*/  @P6 IMAD.MOV.U32 R4, RZ, RZ, R8 ;  /* 0x000000ffff046224 */ /* 0x002fe400078e0008 */
[----:B------:R-:W-:-:S05]  /*19dd0*/  @P6 IMAD.MOV.U32 R5, RZ, RZ, R9 ;  /* 0x000000ffff056224 */ /* 0x000fca00078e0009 */
[----:B------:R1:W-:Y:S01]  /*19de0*/  @P6 STG.E desc[UR20][R4.64+0x1a4], R143 ;  /* 0x0001a48f04006986 */ /* 0x0003e2000c101914 */
[C---:B------:R-:W-:Y:S02]  /*19df0*/  ISETP.GT.AND P6, PT, R0.reuse, 0x70, P2 ;  /* 0x000000700000780c */ /* 0x040fe400017c4270 */
[----:B------:R-:W-:Y:S02]  /*19e00*/  ISETP.GT.AND P4, PT, R0, 0x70, P3 ;  /* 0x000000700000780c */ /* 0x000fe40001f84270 */
[----:B------:R-:W-:Y:S01]  /*19e10*/  F2FP.TF32.F32.PACK_B R145, R145 ;  /* 0x00000091ff91723e */ /* 0x000fe200024050ff */
[----:B------:R-:W-:Y:S01]  /*19e20*/  FMUL R11, R144, UR11 ;  /* 0x0000000b900b7c20 */ /* 0x000fe20008400000 */
[----:B------:R-:W-:-:S03]  /*19e30*/  FMUL R15, R146, UR11 ;  /* 0x0000000b920f7c20 */ /* 0x000fc60008400000 */
[----:B------:R-:W-:Y:S01]  /*19e40*/  @P5 STG.E desc[UR20][R6.64+0x1c4], R145 ;  /* 0x0001c49106005986 */ /* 0x000fe2000c101914 */
[----:B------:R-:W-:Y:S02]  /*19e50*/  ISETP.GT.AND P5, PT, R0, 0x71, P2 ;  /* 0x000000710000780c */ /* 0x000fe400017a4270 */
[----:B------:R-:W-:Y:S01]  /*19e60*/  F2FP.TF32.F32.PACK_B R11, R11 ;  /* 0x0000000bff0b723e */ /* 0x000fe200024050ff */
[----:B-1----:R-:W-:Y:S01]  /*19e70*/  @P6 IMAD.MOV.U32 R4, RZ, RZ, R8 ;  /* 0x000000ffff046224 */ /* 0x002fe200078e0008 */
[----:B------:R-:W-:Y:S01]  /*19e80*/  F2FP.TF32.F32.PACK_B R15, R15 ;  /* 0x0000000fff0f723e */ /* 0x000fe200024050ff */
[----:B------:R-:W-:Y:S02]  /*19e90*/  @P6 IMAD.MOV.U32 R5, RZ, RZ, R9 ;  /* 0x000000ffff056224 */ /* 0x000fe400078e0009 */
[----:B------:R-:W-:Y:S01]  /*19ea0*/  @P4 STG.E desc[UR20][R6.64+0x1c0], R11 ;  /* 0x0001c00b06004986 */ /* 0x000fe2000c101914 */
[----:B------:R-:W-:-:S03]  /*19eb0*/  FMUL R147, R147, UR11 ;  /* 0x0000000b93937c20 */ /* 0x000fc60008400000 */
[----:B------:R1:W-:Y:S01]  /*19ec0*/  @P6 STG.E desc[UR20][R4.64+0x1c0], R15 ;  /* 0x0001c00f04006986 */ /* 0x0003e2000c101914 */
[C---:B------:R-:W-:Y:S02]  /*19ed0*/  ISETP.GT.AND P4, PT, R0.reuse, 0x78, P3 ;  /* 0x000000780000780c */ /* 0x040fe40001f84270 */
[C---:B------:R-:W-:Y:S02]  /*19ee0*/  ISETP.GT.AND P3, PT, R0.reuse, 0x79, P3 ;  /* 0x000000790000780c */ /* 0x040fe40001f64270 */
[----:B------:R-:W-:Y:S02]  /*19ef0*/  ISETP.GT.AND P6, PT, R0, 0x78, P2 ;  /* 0x000000780000780c */ /* 0x000fe400017c4270 */
[----:B------:R-:W-:Y:S01]  /*19f00*/  F2FP.TF32.F32.PACK_B R147, R147 ;  /* 0x00000093ff93723e */ /* 0x000fe200024050ff */
[----:B-1----:R-:W-:Y:S01]  /*19f10*/  IMAD.U32 R5, RZ, RZ, UR14 ;  /* 0x0000000eff057e24 */ /* 0x002fe2000f8e00ff */
[----:B------:R-:W-:-:S03]  /*19f20*/  ISETP.GT.AND P1, PT, R14, 0xc0, PT ;  /* 0x000000c00e00780c */ /* 0x000fc60003f24270 */
[----:B------:R-:W-:Y:S01]  /*19f30*/  IMAD.WIDE.U32 R4, R5, 0x300, R2 ;  /* 0x0000030005047825 */ /* 0x000fe200078e0002 */
[----:B------:R-:W-:-:S03]  /*19f40*/  @P5 MOV R2, R8 ;  /* 0x0000000800025202 */ /* 0x000fc60000000f00 */
[----:B------:R-:W-:Y:S01]  /*19f50*/  FMUL R149, R149, UR11 ;  /* 0x0000000b95957c20 */ /* 0x000fe20008400000 */
[----:B------:R-:W-:Y:S01]  /*19f60*/  @P5 IMAD.MOV.U32 R3, RZ, RZ, R9 ;  /* 0x000000ffff035224 */ /* 0x000fe200078e0009 */
[----:B------:R-:W-:Y:S01]  /*19f70*/  ISETP.GT.AND P2, PT, R0, 0x79, P2 ;  /* 0x000000790000780c */ /* 0x000fe20001744270 */
[----:B------:R-:W-:Y:S01]  /*19f80*/  FMUL R17, R148, UR11 ;  /* 0x0000000b94117c20 */ /* 0x000fe20008400000 */
[----:B------:R-:W-:Y:S02]  /*19f90*/  FMUL R13, R150, UR11 ;  /* 0x0000000b960d7c20 */ /* 0x000fe40008400000 */
[----:B------:R1:W-:Y:S01]  /*19fa0*/  @P5 STG.E desc[UR20][R2.64+0x1c4], R147 ;  /* 0x0001c49302005986 */ /* 0x0003e2000c101914 */
[----:B------:R-:W-:Y:S01]  /*19fb0*/  ISETP.GT.AND P5, PT, R0, RZ, P1 ;  /* 0x000000ff0000720c */ /* 0x000fe20000fa4270 */
[----:B------:R-:W-:Y:S01]  /*19fc0*/  FMUL R151, R151, UR11 ;  /* 0x0000000b97977c20 */ /* 0x000fe20008400000 */
[----:B------:R-:W-:Y:S01]  /*19fd0*/  F2FP.TF32.F32.PACK_B R149, R149 ;  /* 0x00000095ff95723e */ /* 0x000fe200024050ff */
[----:B------:R-:W-:Y:S01]  /*19fe0*/  UIMAD UR6, UR15, 0x300, URZ ;  /* 0x000003000f0678a4 */ /* 0x000fe2000f8e023f */
[----:B------:R-:W-:Y:S01]  /*19ff0*/  FMUL R19, R24, UR11 ;  /* 0x0000000b18137c20 */ /* 0x000fe20008400000 */
[----:B------:R-:W-:-:S02]  /*1a000*/  F2FP.TF32.F32.PACK_B R17, R17 ;  /* 0x00000011ff11723e */ /* 0x000fc400024050ff */
[----:B------:R-:W-:Y:S01]  /*1a010*/  F2FP.TF32.F32.PACK_B R13, R13 ;  /* 0x0000000dff0d723e */ /* 0x000fe200024050ff */
[----:B------:R-:W-:Y:S01]  /*1a020*/  @P3 STG.E desc[UR20][R6.64+0x1e4], R149 ;  /* 0x0001e49506003986 */ /* 0x000fe2000c101914 */
[----:B------:R-:W-:Y:S01]  /*1a030*/  F2FP.TF32.F32.PACK_B R151, R151 ;  /* 0x00000097ff97723e */ /* 0x000fe200024050ff */
[----:B-1----:R-:W-:Y:S01]  /*1a040*/  @P6 IMAD.MOV.U32 R2, RZ, RZ, R8 ;  /* 0x000000ffff026224 */ /* 0x002fe200078e0008 */
[----:B------:R-:W-:Y:S01]  /*1a050*/  ISETP.GT.AND P3, PT, R0, 0x1, P1 ;  /* 0x000000010000780c */ /* 0x000fe20000f64270 */
[----:B------:R-:W-:Y:S01]  /*1a060*/  @P6 IMAD.MOV.U32 R3, RZ, RZ, R9 ;  /* 0x000000ffff036224 */ /* 0x000fe200078e0009 */
[----:B------:R-:W-:Y:S01]  /*1a070*/  F2FP.TF32.F32.PACK_B R19, R19 ;  /* 0x00000013ff13723e */ /* 0x000fe200024050ff */
[----:B------:R-:W-:Y:S01]  /*1a080*/  VIADD R5, R5, UR6 ;  /* 0x0000000605057c36 */ /* 0x000fe20008000000 */
[----:B------:R-:W-:Y:S01]  /*1a090*/  ISETP.GT.AND P0, PT, R14, 0xc8, PT ;  /* 0x000000c80e00780c */ /* 0x000fe20003f04270 */
[----:B------:R1:W-:Y:S04]  /*1a0a0*/  @P4 STG.E desc[UR20][R6.64+0x1e0], R17 ;  /* 0x0001e01106004986 */ /* 0x0003e8000c101914 */
[----:B------:R2:W-:Y:S01]  /*1a0b0*/  @P6 STG.E desc[UR20][R2.64+0x1e0], R13 ;  /* 0x0001e00d02006986 */ /* 0x0005e2000c101914 */
[----:B------:R-:W-:-:S03]  /*1a0c0*/  FMUL R25, R25, UR11 ;  /* 0x0000000b19197c20 */ /* 0x000fc60008400000 */
[----:B------:R-:W-:Y:S04]  /*1a0d0*/  @P2 STG.E desc[UR20][R8.64+0x1e4], R151 ;  /* 0x0001e49708002986 */ /* 0x000fe8000c101914 */
[----:B------:R-:W-:Y:S01]  /*1a0e0*/  @P5 STG.E desc[UR20][R4.64], R19 ;  /* 0x0000001304005986 */ /* 0x000fe2000c101914 */
[C---:B------:R-:W-:Y:S02]  /*1a0f0*/  ISETP.GT.AND P5, PT, R0.reuse, 0x1, P0 ;  /* 0x000000010000780c */ /* 0x040fe400007a4270 */
[----:B------:R-:W-:Y:S02]  /*1a100*/  ISETP.GT.AND P2, PT, R0, RZ, P0 ;  /* 0x000000ff0000720c */ /* 0x000fe40000744270 */
[----:B-1----:R-:W-:Y:S01]  /*1a110*/  IADD3 R6, P4, R4, UR9, RZ ;  /* 0x0000000904067c10 */ /* 0x002fe2000ff9e0ff */
[----:B--2---:R-:W-:Y:S01]  /*1a120*/  @P3 IMAD.MOV.U32 R2, RZ, RZ, R4 ;  /* 0x000000ffff023224 */ /* 0x004fe200078e0004 */
[----:B------:R-:W-:Y:S01]  /*1a130*/  F2FP.TF32.F32.PACK_B R25, R25 ;  /* 0x00000019ff19723e */ /* 0x000fe200024050ff */
[----:B------:R-:W-:Y:S01]  /*1a140*/  @P3 IMAD.MOV.U32 R3, RZ, RZ, R5 ;  /* 0x000000ffff033224 */ /* 0x000fe200078e0005 */
[----:B------:R-:W-:Y:S01]  /*1a150*/  ISETP.GT.AND P6, PT, R0, 0x8, P1 ;  /* 0x000000080000780c */ /* 0x000fe20000fc4270 */
[----:B------:R-:W-:Y:S01]  /*1a160*/  FMUL R21, R26, UR11 ;  /* 0x0000000b1a157c20 */ /* 0x000fe20008400000 */
[----:B------:R-:W-:Y:S01]  /*1a170*/  FMUL R27, R27, UR11 ;  /* 0x0000000b1b1b7c20 */ /* 0x000fe20008400000 */
[----:B------:R-:W-:Y:S01]  /*1a180*/  IADD3.X R7, R5, UR8, RZ, P4, !PT ;  /* 0x0000000805077c10 */ /* 0x000fe2000a7fe4ff */
[----:B------:R1:W-:Y:S01]  /*1a190*/  @P3 STG.E desc[UR20][R2.64+0x4], R25 ;  /* 0x0000041902003986 */ /* 0x0003e2000c101914 */
[----:B------:R-:W-:-:S02]  /*1a1a0*/  ISETP.GT.AND P3, PT, R0, 0x9, P1 ;  /* 0x000000090000780c */ /* 0x000fc40000f64270 */
[----:B------:R-:W-:Y:S01]  /*1a1b0*/  F2FP.TF32.F32.PACK_B R21, R21 ;  /* 0x00000015ff15723e */ /* 0x000fe200024050ff */
[----:B------:R-:W-:Y:S01]  /*1a1c0*/  FMUL R23, R28, UR11 ;  /* 0x0000000b1c177c20 */ /* 0x000fe20008400000 */
[----:B------:R-:W-:-:S03]  /*1a1d0*/  F2FP.TF32.F32.PACK_B R27, R27 ;  /* 0x0000001bff1b723e */ /* 0x000fc600024050ff */
[----:B------:R-:W-:Y:S01]  /*1a1e0*/  @P2 STG.E desc[UR20][R6.64], R21 ;  /* 0x0000001506002986 */ /* 0x000fe2000c101914 */
[----:B-1----:R-:W-:Y:S02]  /*1a1f0*/  @P5 IMAD.MOV.U32 R2, RZ, RZ, R6 ;  /* 0x000000ffff025224 */ /* 0x002fe400078e0006 */
[----:B------:R-:W-:Y:S01]  /*1a200*/  @P5 IMAD.MOV.U32 R3, RZ, RZ, R7 ;  /* 0x000000ffff035224 */ /* 0x000fe200078e0007 */
[C---:B------:R-:W-:Y:S01]  /*1a210*/  ISETP.GT.AND P2, PT, R0.reuse, 0x8, P0 ;  /* 0x000000080000780c */ /* 0x040fe20000744270 */
[----:B------:R-:W-:Y:S01]  /*1a220*/  FMUL R29, R29, UR11 ;  /* 0x0000000b1d1d7c20 */ /* 0x000fe20008400000 */
[----:B------:R-:W-:Y:S02]  /*1a230*/  F2FP.TF32.F32.PACK_B R23, R23 ;  /* 0x00000017ff17723e */ /* 0x000fe400024050ff */
[----:B------:R1:W-:Y:S01]  /*1a240*/  @P5 STG.E desc[UR20][R2.64+0x4], R27 ;  /* 0x0000041b02005986 */ /* 0x0003e2000c101914 */
[----:B------:R-:W-:Y:S01]  /*1a250*/  ISETP.GT.AND P5, PT, R0, 0x9, P0 ;  /* 0x000000090000780c */ /* 0x000fe200007a4270 */
[----:B------:R-:W-:Y:S01]  /*1a260*/  FMUL R89, R30, UR11 ;  /* 0x0000000b1e597c20 */ /* 0x000fe20008400000 */
[----:B------:R-:W-:Y:S01]  /*1a270*/  F2FP.TF32.F32.PACK_B R29, R29 ;  /* 0x0000001dff1d723e */ /* 0x000fe200024050ff */
[----:B-1----:R-:W-:Y:S01]  /*1a280*/  @P6 IMAD.MOV.U32 R2, RZ, RZ, R4 ;  /* 0x000000ffff026224 */ /* 0x002fe200078e0004 */
[----:B------:R-:W-:-:S05]  /*1a290*/  @P6 MOV R3, R5 ;  /* 0x0000000500036202 */ /* 0x000fca0000000f00 */
[----:B------:R1:W-:Y:S01]  /*1a2a0*/  @P6 STG.E desc[UR20][R2.64+0x20], R23 ;  /* 0x0000201702006986 */ /* 0x0003e2000c101914 */
[----:B------:R-:W-:Y:S01]  /*1a2b0*/  ISETP.GT.AND P6, PT, R0, 0x10, P1 ;  /* 0x000000100000780c */ /* 0x000fe20000fc4270 */
[----:B------:R-:W-:Y:S01]  /*1a2c0*/  FMUL R31, R31, UR11 ;  /* 0x0000000b1f1f7c20 */ /* 0x000fe20008400000 */
[----:B------:R-:W-:Y:S01]  /*1a2d0*/  F2FP.TF32.F32.PACK_B R89, R89 ;  /* 0x00000059ff59723e */ /* 0x000fe200024050ff */
[----:B-1----:R-:W-:Y:S02]  /*1a2e0*/  @P3 IMAD.MOV.U32 R2, RZ, RZ, R4 ;  /* 0x000000ffff023224 */ /* 0x002fe400078e0004 */
[----:B------:R-:W-:-:S05]  /*1a2f0*/  @P3 IMAD.MOV.U32 R3, RZ, RZ, R5 ;  /* 0x000000ffff033224 */ /* 0x000fca00078e0005 */
        /* <DEDUP_REMOVED lines=103> */
[----:B------:R-:W-:Y:S02]  /*1a970*/  F2FP.TF32.F32.PACK_B R103, R103 ;  /* 0x00000067ff67723e */ /* 0x000fe400024050ff */
[----:B------:R-:W-:Y:S01]  /*1a980*/  ISETP.GT.AND P2, PT, R0, 0x30, P0 ;  /* 0x000000300000780c */ /* 0x000fe20000744270 */
[----:B------:R-:W-:Y:S01]  /*1a990*/  FMUL R49, R49, UR11 ;  /* 0x0000000b31317c20 */ /* 0x000fe20008400000 */
        /* <DEDUP_REMOVED lines=12> */
[----:B------:R-:W-:Y:S01]  /*1aa60*/  FMUL R107, R52, UR11 ;  /* 0x0000000b346b7c20 */ /* 0x000fe20008400000 */
[----:B-1----:R-:W-:Y:S02]  /*1aa70*/  @P3 IMAD.MOV.U32 R2, RZ, RZ, R4 ;  /* 0x000000ffff023224 */ /* 0x002fe400078e0004 */
[----:B------:R-:W-:-:S05]  /*1aa80*/  @P3 IMAD.MOV.U32 R3, RZ, RZ, R5 ;  /* 0x000000ffff033224 */ /* 0x000fca00078e0005 */
[----:B------:R1:W-:Y:S01]  /*1aa90*/  @P3 STG.E desc[UR20][R2.64+0xc4], R49 ;  /* 0x0000c43102003986 */ /* 0x0003e2000c101914 */
[----:B------:R-:W-:Y:S01]  /*1aaa0*/  F2FP.TF32.F32.PACK_B R51, R51 ;  /* 0x00000033ff33723e */ /* 0x000fe200024050ff */
[--C-:B------:R-:W-:Y:S01]  /*1aab0*/  @P5 IMAD.MOV.U32 R8, RZ, RZ, R6.reuse ;  /* 0x000000ffff085224 */ /* 0x100fe200078e0006 */
[----:B------:R-:W-:Y:S02]  /*1aac0*/  IADD3.X R9, R5, UR8, RZ, P4, !PT ;  /* 0x0000000805097c10 */ /* 0x000fe4000a7fe4ff */
[----:B------:R-:W-:Y:S01]  /*1aad0*/  F2FP.TF32.F32.PACK_B R107, R107 ;  /* 0x0000006bff6b723e */ /* 0x000fe200024050ff */
[----:B-1----:R-:W-:Y:S02]  /*1aae0*/  @P2 IMAD.MOV.U32 R2, RZ, RZ, R6 ;  /* 0x000000ffff022224 */ /* 0x002fe400078e0006 */
[----:B------:R-:W-:Y:S01]  /*1aaf0*/  @P2 IMAD.MOV.U32 R3, RZ, RZ, R7 ;  /* 0x000000ffff032224 */ /* 0x000fe200078e0007 */
[----:B------:R-:W-:-:S04]  /*1ab00*/  ISETP.GT.AND P3, PT, R0, 0x39, P1 ;  /* 0x000000390000780c */ /* 0x000fc80000f64270 */
[----:B------:R1:W-:Y:S01]  /*1ab10*/  @P2 STG.E desc[UR20][R2.64+0xc0], R105 ;  /* 0x0000c06902002986 */ /* 0x0003e2000c101914 */
[----:B------:R-:W-:-:S03]  /*1ab20*/  ISETP.GT.AND P2, PT, R0, 0x38, P0 ;  /* 0x000000380000780c */ /* 0x000fc60000744270 */
[----:B------:R-:W-:Y:S01]  /*1ab30*/  @P5 STG.E desc[UR20][R8.64+0xc4], R51 ;  /* 0x0000c43308005986 */ /* 0x000fe2000c101914 */
[----:B------:R-:W-:Y:S01]  /*1ab40*/  ISETP.GT.AND P5, PT, R0, 0x40, P1 ;  /* 0x000000400000780c */ /* 0x000fe20000fa4270 */
[----:B-1----:R-:W-:Y:S02]  /*1ab50*/  @P6 IMAD.MOV.U32 R2, RZ, RZ, R4 ;  /* 0x000000ffff026224 */ /* 0x002fe400078e0004 */
[----:B------:R-:W-:Y:S02]  /*1ab60*/  @P6 IMAD.MOV.U32 R3, RZ, RZ, R5 ;  /* 0x000000ffff036224 */ /* 0x000fe400078e0005 */
[----:B------:R-:W-:-:S03]  /*1ab70*/  FMUL R53, R53, UR11 ;  /* 0x0000000b35357c20 */ /* 0x000fc60008400000 */
[----:B------:R1:W-:Y:S01]  /*1ab80*/  @P6 STG.E desc[UR20][R2.64+0xe0], R107 ;  /* 0x0000e06b02006986 */ /* 0x0003e2000c101914 */
[----:B------:R-:W-:Y:S01]  /*1ab90*/  ISETP.GT.AND P6, PT, R0, 0x39, P0 ;  /* 0x000000390000780c */ /* 0x000fe200007c4270 */
[----:B------:R-:W-:Y:S01]  /*1aba0*/  FMUL R109, R54, UR11 ;  /* 0x0000000b366d7c20 */ /* 0x000fe20008400000 */
[----:B------:R-:W-:Y:S01]  /*1abb0*/  FMUL R55, R55, UR11 ;  /* 0x0000000b37377c20 */ /* 0x000fe20008400000 */
[----:B------:R-:W-:Y:S01]  /*1abc0*/  F2FP.TF32.F32.PACK_B R53, R53 ;  /* 0x00000035ff35723e */ /* 0x000fe200024050ff */
[----:B------:R-:W-:Y:S01]  /*1abd0*/  FMUL R111, R56, UR11 ;  /* 0x0000000b386f7c20 */ /* 0x000fe20008400000 */
[C---:B------:R-:W-:Y:S01]  /*1abe0*/  VIADD R6, R4.reuse, UR9 ;  /* 0x0000000904067c36 */ /* 0x040fe20008000000 */
[----:B------:R-:W-:Y:S01]  /*1abf0*/  F2FP.TF32.F32.PACK_B R109, R109 ;  /* 0x0000006dff6d723e */ /* 0x000fe200024050ff */
[--C-:B------:R-:W-:Y:S02]  /*1ac00*/  @P2 IMAD.MOV.U32 R7, RZ, RZ, R9.reuse ;  /* 0x000000ffff072224 */ /* 0x100fe400078e0009 */
[----:B-1----:R-:W-:Y:S01]  /*1ac10*/  @P3 IMAD.MOV.U32 R2, RZ, RZ, R4 ;  /* 0x000000ffff023224 */ /* 0x002fe200078e0004 */
[----:B------:R-:W-:Y:S01]  /*1ac20*/  @P3 MOV R3, R5 ;  /* 0x0000000500033202 */ /* 0x000fe20000000f00 */
[----:B------:R-:W-:Y:S01]  /*1ac30*/  VIADD R10, R4, UR9 ;  /* 0x00000009040a7c36 */ /* 0x000fe20008000000 */
[----:B------:R-:W-:Y:S01]  /*1ac40*/  F2FP.TF32.F32.PACK_B R55, R55 ;  /* 0x00000037ff37723e */ /* 0x000fe200024050ff */
[----:B------:R-:W-:Y:S01]  /*1ac50*/  @P6 IMAD.MOV.U32 R11, RZ, RZ, R9 ;  /* 0x000000ffff0b6224 */ /* 0x000fe200078e0009 */
[----:B------:R-:W-:Y:S01]  /*1ac60*/  ISETP.GT.AND P4, PT, R0, 0x41, P1 ;  /* 0x000000410000780c */ /* 0x000fe20000f84270 */
[----:B------:R1:W-:Y:S01]  /*1ac70*/  @P3 STG.E desc[UR20][R2.64+0xe4], R53 ;  /* 0x0000e43502003986 */ /* 0x0003e2000c101914 */
[----:B------:R-:W-:-:S02]  /*1ac80*/  F2FP.TF32.F32.PACK_B R111, R111 ;  /* 0x0000006fff6f723e */ /* 0x000fc400024050ff */
[C---:B------:R-:W-:Y:S01]  /*1ac90*/  ISETP.GT.AND P3, PT, R0.reuse, 0x40, P0 ;  /* 0x000000400000780c */ /* 0x040fe20000764270 */
[----:B------:R2:W-:Y:S01]  /*1aca0*/  @P2 STG.E desc[UR20][R6.64+0xe0], R109 ;  /* 0x0000e06d06002986 */ /* 0x0005e2000c101914 */
[----:B------:R-:W-:-:S03]  /*1acb0*/  ISETP.GT.AND P2, PT, R0, 0x41, P0 ;  /* 0x000000410000780c */ /* 0x000fc60000744270 */
[----:B------:R-:W-:Y:S01]  /*1acc0*/  @P6 STG.E desc[UR20][R10.64+0xe4], R55 ;  /* 0x0000e4370a006986 */ /* 0x000fe2000c101914 */
[--C-:B-1----:R-:W-:Y:S02]  /*1acd0*/  @P5 IMAD.MOV.U32 R2, RZ, RZ, R4.reuse ;  /* 0x000000ffff025224 */ /* 0x102fe400078e0004 */
[----:B------:R-:W-:Y:S02]  /*1ace0*/  @P5 IMAD.MOV.U32 R3, RZ, RZ, R5 ;  /* 0x000000ffff035224 */ /* 0x000fe400078e0005 */
[----:B------:R-:W-:Y:S01]  /*1acf0*/  FMUL R57, R57, UR11 ;  /* 0x0000000b39397c20 */ /* 0x000fe20008400000 */
[----:B------:R-:W-:Y:S02]  /*1ad00*/  FMUL R113, R58, UR11 ;  /* 0x0000000b3a717c20 */ /* 0x000fe40008400000 */
[----:B------:R1:W-:Y:S01]  /*1ad10*/  @P5 STG.E desc[UR20][R2.64+0x100], R111 ;  /* 0x0001006f02005986 */ /* 0x0003e2000c101914 */
[C---:B------:R-:W-:Y:S01]  /*1ad20*/  ISETP.GT.AND P5, PT, R0.reuse, 0x48, P1 ;  /* 0x000000480000780c */ /* 0x040fe20000fa4270 */
[----:B------:R-:W-:Y:S01]  /*1ad30*/  FMUL R59, R59, UR11 ;  /* 0x0000000b3b3b7c20 */ /* 0x000fe20008400000 */
[----:B------:R-:W-:Y:S01]  /*1ad40*/  F2FP.TF32.F32.PACK_B R57, R57 ;  /* 0x00000039ff39723e */ /* 0x000fe200024050ff */
[----:B--2---:R-:W-:Y:S01]  /*1ad50*/  @P3 IMAD.MOV.U32 R7, RZ, RZ, R9 ;  /* 0x000000ffff073224 */ /* 0x004fe200078e0009 */
[----:B------:R-:W-:Y:S01]  /*1ad60*/  ISETP.GT.AND P6, PT, R0, 0x49, P1 ;  /* 0x000000490000780c */ /* 0x000fe20000fc4270 */
[----:B------:R-:W-:Y:S01]  /*1ad70*/  FMUL R115, R60, UR11 ;  /* 0x0000000b3c737c20 */ /* 0x000fe20008400000 */
[----:B------:R-:W-:Y:S01]  /*1ad80*/  F2FP.TF32.F32.PACK_B R113, R113 ;  /* 0x00000071ff71723e */ /* 0x000fe200024050ff */
[----:B-1----:R-:W-:-:S02]  /*1ad90*/  @P4 IMAD.MOV.U32 R2, RZ, RZ, R4 ;  /* 0x000000ffff024224 */ /* 0x002fc400078e0004 */
[----:B------:R-:W-:Y:S01]  /*1ada0*/  @P4 IMAD.MOV.U32 R3, RZ, RZ, R5 ;  /* 0x000000ffff034224 */ /* 0x000fe200078e0005 */
[----:B------:R-:W-:Y:S01]  /*1adb0*/  F2FP.TF32.F32.PACK_B R59, R59 ;  /* 0x0000003bff3b723e */ /* 0x000fe200024050ff */
[----:B------:R-:W-:Y:S01]  /*1adc0*/  @P2 IMAD.MOV.U32 R11, RZ, RZ, R9 ;  /* 0x000000ffff0b2224 */ /* 0x000fe200078e0009 */
[----:B------:R-:W-:Y:S02]  /*1add0*/  F2FP.TF32.F32.PACK_B R115, R115 ;  /* 0x00000073ff73723e */ /* 0x000fe400024050ff */
[----:B------:R1:W-:Y:S01]  /*1ade0*/  @P4 STG.E desc[UR20][R2.64+0x104], R57 ;  /* 0x0001043902004986 */ /* 0x0003e2000c101914 */
[----:B------:R-:W-:Y:S01]  /*1adf0*/  FMUL R61, R61, UR11 ;  /* 0x0000000b3d3d7c20 */ /* 0x000fe20008400000 */
[C---:B------:R-:W-:Y:S02]  /*1ae00*/  ISETP.GT.AND P4, PT, R0.reuse, 0x49, P0 ;  /* 0x000000490000780c */ /* 0x040fe40000784270 */
[----:B------:R2:W-:Y:S01]  /*1ae10*/  @P3 STG.E desc[UR20][R6.64+0x100], R113 ;  /* 0x0001007106003986 */ /* 0x0005e2000c101914 */
[----:B------:R-:W-:-:S03]  /*1ae20*/  ISETP.GT.AND P3, PT, R0, 0x48, P0 ;  /* 0x000000480000780c */ /* 0x000fc60000764270 */
[----:B------:R-:W-:Y:S01]  /*1ae30*/  @P2 STG.E desc[UR20][R10.64+0x104], R59 ;  /* 0x0001043b0a002986 */ /* 0x000fe2000c101914 */
[----:B-1----:R-:W-:Y:S01]  /*1ae40*/  @P5 MOV R2, R4 ;  /* 0x0000000400025202 */ /* 0x002fe20000000f00 */
[----:B------:R-:W-:Y:S01]  /*1ae50*/  @P5 IMAD.MOV.U32 R3, RZ, RZ, R5 ;  /* 0x000000ffff035224 */ /* 0x000fe200078e0005 */
[----:B------:R-:W-:Y:S01]  /*1ae60*/  F2FP.TF32.F32.PACK_B R61, R61 ;  /* 0x0000003dff3d723e */ /* 0x000fe200024050ff */
[----:B------:R-:W-:-:S03]  /*1ae70*/  FMUL R117, R62, UR11 ;  /* 0x0000000b3e757c20 */ /* 0x000fc60008400000 */
[----:B------:R1:W-:Y:S01]  /*1ae80*/  @P5 STG.E desc[UR20][R2.64+0x120], R115 ;  /* 0x0001207302005986 */ /* 0x0003e2000c101914 */
[----:B------:R-:W-:Y:S01]  /*1ae90*/  FMUL R63, R63, UR11 ;  /* 0x0000000b3f3f7c20 */ /* 0x000fe20008400000 */
[----:B------:R-:W-:Y:S01]  /*1aea0*/  F2FP.TF32.F32.PACK_B R117, R117 ;  /* 0x00000075ff75723e */ /* 0x000fe200024050ff */
[----:B--2---:R-:W-:Y:S02]  /*1aeb0*/  @P3 IMAD.MOV.U32 R7, RZ, RZ, R9 ;  /* 0x000000ffff073224 */ /* 0x004fe400078e0009 */
[----:B-1----:R-:W-:Y:S02]  /*1aec0*/  @P6 IMAD.MOV.U32 R2, RZ, RZ, R4 ;  /* 0x000000ffff026224 */ /* 0x002fe400078e0004 */
[----:B------:R-:W-:Y:S01]  /*1aed0*/  @P6 IMAD.MOV.U32 R3, RZ, RZ, R5 ;  /* 0x000000ffff036224 */ /* 0x000fe200078e0005 */
[----:B------:R-:W-:Y:S01]  /*1aee0*/  F2FP.TF32.F32.PACK_B R63, R63 ;  /* 0x0000003fff3f723e */ /* 0x000fe200024050ff */
[----:B------:R-:W-:-:S03]  /*1aef0*/  @P4 IMAD.MOV.U32 R11, RZ, RZ, R9 ;  /* 0x000000ffff0b4224 */ /* 0x000fc600078e0009 */
[----:B------:R1:W-:Y:S01]  /*1af00*/  @P6 STG.E desc[UR20][R2.64+0x124], R61 ;  /* 0x0001243d02006986 */ /* 0x0003e2000c101914 */
[C---:B------:R-:W-:Y:S02]  /*1af10*/  ISETP.GT.AND P6, PT, R0.reuse, 0x50, P1 ;  /* 0x000000500000780c */ /* 0x040fe40000fc4270 */
[C---:B------:R-:W-:Y:S01]  /*1af20*/  ISETP.GT.AND P2, PT, R0.reuse, 0x51, P1 ;  /* 0x000000510000780c */ /* 0x040fe20000f44270 */
[----:B------:R-:W-:Y:S01]  /*1af30*/  @P3 STG.E desc[UR20][R6.64+0x120], R117 ;  /* 0x0001207506003986 */ /* 0x000fe2000c101914 */
[----:B------:R-:W-:Y:S01]  /*1af40*/  ISETP.GT.AND P5, PT, R0, 0x50, P0 ;  /* 0x000000500000780c */ /* 0x000fe200007a4270 */
[----:B------:R-:W-:Y:S02]  /*1af50*/  FMUL R119, R64, UR11 ;  /* 0x0000000b40777c20 */ /* 0x000fe40008400000 */
[----:B------:R2:W-:Y:S01]  /*1af60*/  @P4 STG.E desc[UR20][R10.64+0x124], R63 ;  /* 0x0001243f0a004986 */ /* 0x0005e2000c101914 */
[----:B------:R-:W-:Y:S01]  /*1af70*/  ISETP.GT.AND P4, PT, R0, 0x51, P0 ;  /* 0x000000510000780c */ /* 0x000fe20000784270 */
[----:B------:R-:W-:Y:S01]  /*1af80*/  FMUL R65, R65, UR11 ;  /* 0x0000000b41417c20 */ /* 0x000fe20008400000 */
[----:B------:R-:W-:Y:S01]  /*1af90*/  F2FP.TF32.F32.PACK_B R119, R119 ;  /* 0x00000077ff77723e */ /* 0x000fe200024050ff */
[----:B------:R-:W-:-:S02]  /*1afa0*/  FMUL R121, R66, UR11 ;  /* 0x0000000b42797c20 */ /* 0x000fc40008400000 */
[----:B-1----:R-:W-:Y:S02]  /*1afb0*/  @P6 IMAD.MOV.U32 R2, RZ, RZ, R4 ;  /* 0x000000ffff026224 */ /* 0x002fe400078e0004 */
[----:B------:R-:W-:Y:S02]  /*1afc0*/  @P6 IMAD.MOV.U32 R3, RZ, RZ, R5 ;  /* 0x000000ffff036224 */ /* 0x000fe400078e0005 */
[----:B------:R-:W-:Y:S01]  /*1afd0*/  FMUL R67, R67, UR11 ;  /* 0x0000000b43437c20 */ /* 0x000fe20008400000 */
[----:B------:R-:W-:Y:S02]  /*1afe0*/  ISETP.GT.AND P3, PT, R0, 0x58, P1 ;  /* 0x000000580000780c */ /* 0x000fe40000f64270 */
[----:B------:R-:W-:Y:S01]  /*1aff0*/  F2FP.TF32.F32.PACK_B R65, R65 ;  /* 0x00000041ff41723e */ /* 0x000fe200024050ff */
[----:B------:R1:W-:Y:S01]  /*1b000*/  @P6 STG.E desc[UR20][R2.64+0x140], R119 ;  /* 0x0001407702006986 */ /* 0x0003e2000c101914 */
[----:B------:R-:W-:Y:S01]  /*1b010*/  F2FP.TF32.F32.PACK_B R121, R121 ;  /* 0x00000079ff79723e */ /* 0x000fe200024050ff */
[----:B--2---:R-:W-:Y:S01]  /*1b020*/  @P4 IMAD.MOV.U32 R11, RZ, RZ, R9 ;  /* 0x000000ffff0b4224 */ /* 0x004fe200078e0009 */
[----:B------:R-:W-:-:S02]  /*1b030*/  @P5 MOV R7, R9 ;  /* 0x0000000900075202 */ /* 0x000fc40000000f00 */
[----:B------:R-:W-:Y:S01]  /*1b040*/  F2FP.TF32.F32.PACK_B R67, R67 ;  /* 0x00000043ff43723e */ /* 0x000fe200024050ff */
[----:B-1----:R-:W-:Y:S02]  /*1b050*/  @P2 IMAD.MOV.U32 R2, RZ, RZ, R4 ;  /* 0x000000ffff022224 */ /* 0x002fe400078e0004 */
[----:B------:R-:W-:Y:S02]  /*1b060*/  @P2 IMAD.MOV.U32 R3, RZ, RZ, R5 ;  /* 0x000000ffff032224 */ /* 0x000fe400078e0005 */
[----:B------:R-:W-:-:S03]  /*1b070*/  FMUL R123, R68, UR11 ;  /* 0x0000000b447b7c20 */ /* 0x000fc60008400000 */
[----:B------:R1:W-:Y:S01]  /*1b080*/  @P2 STG.E desc[UR20][R2.64+0x144], R65 ;  /* 0x0001444102002986 */ /* 0x0003e2000c101914 */
[----:B------:R-:W-:-:S03]  /*1b090*/  ISETP.GT.AND P2, PT, R0, 0x59, P1 ;  /* 0x000000590000780c */ /* 0x000fc60000f44270 */
[----:B------:R2:W-:Y:S01]  /*1b0a0*/  @P5 STG.E desc[UR20][R6.64+0x140], R121 ;  /* 0x0001407906005986 */ /* 0x0005e2000c101914 */
[----:B------:R-:W-:-:S03]  /*1b0b0*/  ISETP.GT.AND P5, PT, R0, 0x58, P0 ;  /* 0x000000580000780c */ /* 0x000fc600007a4270 */
[----:B------:R3:W-:Y:S01]  /*1b0c0*/  @P4 STG.E desc[UR20][R10.64+0x144], R67 ;  /* 0x000144430a004986 */ /* 0x0007e2000c101914 */
[----:B------:R-:W-:Y:S02]  /*1b0d0*/  ISETP.GT.AND P4, PT, R0, 0x59, P0 ;  /* 0x000000590000780c */ /* 0x000fe40000784270 */
[----:B------:R-:W-:Y:S01]  /*1b0e0*/  F2FP.TF32.F32.PACK_B R123, R123 ;  /* 0x0000007bff7b723e */ /* 0x000fe200024050ff */
[----:B-1----:R-:W-:Y:S02]  /*1b0f0*/  @P3 IMAD.MOV.U32 R2, RZ, RZ, R4 ;  /* 0x000000ffff023224 */ /* 0x002fe400078e0004 */
[----:B------:R-:W-:Y:S02]  /*1b100*/  @P3 IMAD.MOV.U32 R3, RZ, RZ, R5 ;  /* 0x000000ffff033224 */ /* 0x000fe400078e0005 */
[----:B------:R-:W-:Y:S01]  /*1b110*/  FMUL R69, R69, UR11 ;  /* 0x0000000b45457c20 */ /* 0x000fe20008400000 */
[----:B------:R-:W-:Y:S01]  /*1b120*/  FMUL R125, R70, UR11 ;  /* 0x0000000b467d7c20 */ /* 0x000fe20008400000 */
[----:B------:R-:W-:Y:S01]  /*1b130*/  FMUL R71, R71, UR11 ;  /* 0x0000000b47477c20 */ /* 0x000fe20008400000 */
[----:B------:R1:W-:Y:S01]  /*1b140*/  @P3 STG.E desc[UR20][R2.64+0x160], R123 ;  /* 0x0001607b02003986 */ /* 0x0003e2000c101914 */
[----:B------:R-:W-:Y:S01]  /*1b150*/  ISETP.GT.AND P3, PT, R0, 0x60, P1 ;  /* 0x000000600000780c */ /* 0x000fe20000f64270 */
[--C-:B--2---:R-:W-:Y:S01]  /*1b160*/  @P5 IMAD.MOV.U32 R7, RZ, RZ, R9.reuse ;  /* 0x000000ffff075224 */ /* 0x104fe200078e0009 */
[----:B------:R-:W-:Y:S01]  /*1b170*/  F2FP.TF32.F32.PACK_B R69, R69 ;  /* 0x00000045ff45723e */ /* 0x000fe200024050ff */
[----:B---3--:R-:W-:Y:S01]  /*1b180*/  @P4 IMAD.MOV.U32 R11, RZ, RZ, R9 ;  /* 0x000000ffff0b4224 */ /* 0x008fe200078e0009 */
[----:B------:R-:W-:-:S02]  /*1b190*/  F2FP.TF32.F32.PACK_B R125, R125 ;  /* 0x0000007dff7d723e */ /* 0x000fc400024050ff */
        /* <DEDUP_REMOVED lines=17> */
[----:B------:R-:W-:-:S02]  /*1b2b0*/  ISETP.GT.AND P3, PT, R0, 0x68, P1 ;  /* 0x000000680000780c */ /* 0x000fc40000f64270 */
[----:B------:R-:W-:Y:S01]  /*1b2c0*/  F2FP.TF32.F32.PACK_B R73, R73 ;  /* 0x00000049ff49723e */ /* 0x000fe200024050ff */
[--C-:B--2---:R-:W-:Y:S01]  /*1b2d0*/  @P4 IMAD.MOV.U32 R7, RZ, RZ, R9.reuse ;  /* 0x000000ffff074224 */ /* 0x104fe200078e0009 */
[----:B------:R-:W-:Y:S01]  /*1b2e0*/  F2FP.TF32.F32.PACK_B R129, R129 ;  /* 0x00000081ff81723e */ /* 0x000fe200024050ff */
[----:B---3--:R-:W-:Y:S01]  /*1b2f0*/  @P2 IMAD.MOV.U32 R11, RZ, RZ, R9 ;  /* 0x000000ffff0b2224 */ /* 0x008fe200078e0009 */
[----:B------:R-:W-:Y:S02]  /*1b300*/  F2FP.TF32.F32.PACK_B R75, R75 ;  /* 0x0000004bff4b723e */ /* 0x000fe400024050ff */
[----:B-1----:R-:W-:Y:S01]  /*1b310*/  @P5 MOV R2, R4 ;  /* 0x0000000400025202 */ /* 0x002fe20000000f00 */
[----:B------:R-:W-:Y:S01]  /*1b320*/  @P5 IMAD.MOV.U32 R3, RZ, RZ, R5 ;  /* 0x000000ffff035224 */ /* 0x000fe200078e0005 */
[----:B------:R-:W-:Y:S01]  /*1b330*/  ISETP.GT.AND P6, PT, R0, 0x69, P1 ;  /* 0x000000690000780c */ /* 0x000fe20000fc4270 */
[----:B------:R-:W-:-:S03]  /*1b340*/  FMUL R131, R76, UR11 ;  /* 0x0000000b4c837c20 */ /* 0x000fc60008400000 */
[----:B------:R1:W-:Y:S04]  /*1b350*/  @P5 STG.E desc[UR20][R2.64+0x184], R73 ;  /* 0x0001844902005986 */ /* 0x0003e8000c101914 */
[----:B------:R2:W-:Y:S01]  /*1b360*/  @P4 STG.E desc[UR20][R6.64+0x180], R129 ;  /* 0x0001808106004986 */ /* 0x0005e2000c101914 */
[----:B------:R-:W-:-:S03]  /*1b370*/  ISETP.GT.AND P4, PT, R0, 0x69, P0 ;  /* 0x000000690000780c */ /* 0x000fc60000784270 */
[----:B------:R3:W-:Y:S01]  /*1b380*/  @P2 STG.E desc[UR20][R10.64+0x184], R75 ;  /* 0x0001844b0a002986 */ /* 0x0007e2000c101914 */
[C---:B------:R-:W-:Y:S02]  /*1b390*/  ISETP.GT.AND P2, PT, R0.reuse, 0x68, P0 ;  /* 0x000000680000780c */ /* 0x040fe40000744270 */
[----:B------:R-:W-:Y:S01]  /*1b3a0*/  ISETP.GT.AND P5, PT, R0, 0x70, P1 ;  /* 0x000000700000780c */ /* 0x000fe20000fa4270 */
[----:B-1----:R-:W-:Y:S01]  /*1b3b0*/  @P3 IMAD.MOV.U32 R2, RZ, RZ, R4 ;  /* 0x000000ffff023224 */ /* 0x002fe200078e0004 */
[----:B------:R-:W-:Y:S01]  /*1b3c0*/  F2FP.TF32.F32.PACK_B R131, R131 ;  /* 0x00000083ff83723e */ /* 0x000fe200024050ff */
[----:B------:R-:W-:Y:S02]  /*1b3d0*/  @P3 IMAD.MOV.U32 R3, RZ, RZ, R5 ;  /* 0x000000ffff033224 */ /* 0x000fe400078e0005 */
[----:B------:R-:W-:Y:S01]  /*1b3e0*/  FMUL R77, R77, UR11 ;  /* 0x0000000b4d4d7c20 */ /* 0x000fe20008400000 */
[----:B------:R-:W-:Y:S01]  /*1b3f0*/  FMUL R133, R78, UR11 ;  /* 0x0000000b4e857c20 */ /* 0x000fe20008400000 */
[----:B------:R-:W-:Y:S01]  /*1b400*/  FMUL R79, R79, UR11 ;  /* 0x0000000b4f4f7c20 */ /* 0x000fe20008400000 */
[----:B------:R1:W-:Y:S02]  /*1b410*/  @P3 STG.E desc[UR20][R2.64+0x1a0], R131 ;  /* 0x0001a08302003986 */ /* 0x0003e4000c101914 */
[----:B------:R-:W-:Y:S01]  /*1b420*/  F2FP.TF32.F32.PACK_B R77, R77 ;  /* 0x0000004dff4d723e */ /* 0x000fe200024050ff */
[----:B------:R-:W-:Y:S01]  /*1b430*/  FMUL R135, R80, UR11 ;  /* 0x0000000b50877c20 */ /* 0x000fe20008400000 */
[----:B------:R-:W-:Y:S01]  /*1b440*/  F2FP.TF32.F32.PACK_B R133, R133 ;  /* 0x00000085ff85723e */ /* 0x000fe200024050ff */
[--C-:B--2---:R-:W-:Y:S01]  /*1b450*/  @P2 IMAD.MOV.U32 R7, RZ, RZ, R9.reuse ;  /* 0x000000ffff072224 */ /* 0x104fe200078e0009 */
[----:B------:R-:W-:Y:S01]  /*1b460*/  F2FP.TF32.F32.PACK_B R79, R79 ;  /* 0x0000004fff4f723e */ /* 0x000fe200024050ff */
[----:B---3--:R-:W-:-:S02]  /*1b470*/  @P4 IMAD.MOV.U32 R11, RZ, RZ, R9 ;  /* 0x000000ffff0b4224 */ /* 0x008fc400078e0009 */
[----:B-1----:R-:W-:Y:S02]  /*1b480*/  @P6 IMAD.MOV.U32 R2, RZ, RZ, R4 ;  /* 0x000000ffff026224 */ /* 0x002fe400078e0004 */
[----:B------:R-:W-:Y:S01]  /*1b490*/  @P6 IMAD.MOV.U32 R3, RZ, RZ, R5 ;  /* 0x000000ffff036224 */ /* 0x000fe200078e0005 */
[----:B------:R-:W-:-:S04]  /*1b4a0*/  F2FP.TF32.F32.PACK_B R135, R135 ;  /* 0x00000087ff87723e */ /* 0x000fc800024050ff */
[----:B------:R1:W-:Y:S01]  /*1b4b0*/  @P6 STG.E desc[UR20][R2.64+0x1a4], R77 ;  /* 0x0001a44d02006986 */ /* 0x0003e2000c101914 */
[----:B------:R-:W-:-:S03]  /*1b4c0*/  ISETP.GT.AND P6, PT, R0, 0x70, P0 ;  /* 0x000000700000780c */ /* 0x000fc600007c4270 */
[----:B------:R-:W-:Y:S01]  /*1b4d0*/  @P2 STG.E desc[UR20][R6.64+0x1a0], R133 ;  /* 0x0001a08506002986 */ /* 0x000fe2000c101914 */
[----:B------:R-:W-:-:S03]  /*1b4e0*/  ISETP.GT.AND P2, PT, R0, 0x71, P1 ;  /* 0x000000710000780c */ /* 0x000fc60000f44270 */
[----:B------:R-:W-:Y:S01]  /*1b4f0*/  @P4 STG.E desc[UR20][R10.64+0x1a4], R79 ;  /* 0x0001a44f0a004986 */ /* 0x000fe2000c101914 */
[----:B-1----:R-:W-:Y:S01]  /*1b500*/  @P5 MOV R2, R4 ;  /* 0x0000000400025202 */ /* 0x002fe20000000f00 */
[----:B------:R-:W-:Y:S01]  /*1b510*/  @P5 IMAD.MOV.U32 R3, RZ, RZ, R5 ;  /* 0x000000ffff035224 */ /* 0x000fe200078e0005 */
[----:B------:R-:W-:-:S04]  /*1b520*/  ISETP.GT.AND P3, PT, R0, 0x78, P1 ;  /* 0x000000780000780c */ /* 0x000fc80000f64270 */
[----:B------:R1:W-:Y:S01]  /*1b530*/  @P5 STG.E desc[UR20][R2.64+0x1c0], R135 ;  /* 0x0001c08702005986 */ /* 0x0003e2000c101914 */
[C---:B------:R-:W-:Y:S02]  /*1b540*/  ISETP.GT.AND P5, PT, R0.reuse, 0x71, P0 ;  /* 0x000000710000780c */ /* 0x040fe400007a4270 */
[C---:B------:R-:W-:Y:S02]  /*1b550*/  ISETP.GT.AND P1, PT, R0.reuse, 0x79, P1 ;  /* 0x000000790000780c */ /* 0x040fe40000f24270 */
[----:B------:R-:W-:Y:S01]  /*1b560*/  ISETP.GT.AND P4, PT, R0, 0x78, P0 ;  /* 0x000000780000780c */ /* 0x000fe20000784270 */
[----:B------:R-:W-:Y:S01]  /*1b570*/  FMUL R81, R81, UR11 ;  /* 0x0000000b51517c20 */ /* 0x000fe20008400000 */
[----:B------:R-:W-:Y:S01]  /*1b580*/  FMUL R137, R82, UR11 ;  /* 0x0000000b52897c20 */ /* 0x000fe20008400000 */
[----:B------:R-:W-:Y:S01]  /*1b590*/  FMUL R83, R83, UR11 ;  /* 0x0000000b53537c20 */ /* 0x000fe20008400000 */
[----:B------:R-:W-:Y:S01]  /*1b5a0*/  FMUL R139, R84, UR11 ;  /* 0x0000000b548b7c20 */ /* 0x000fe20008400000 */
[----:B------:R-:W-:Y:S01]  /*1b5b0*/  ISETP.GT.AND P0, PT, R0, 0x79, P0 ;  /* 0x000000790000780c */ /* 0x000fe20000704270 */
[----:B------:R-:W-:Y:S01]  /*1b5c0*/  FMUL R85, R85, UR11 ;  /* 0x0000000b55557c20 */ /* 0x000fe20008400000 */
[----:B------:R-:W-:Y:S01]  /*1b5d0*/  FMUL R141, R86, UR11 ;  /* 0x0000000b568d7c20 */ /* 0x000fe20008400000 */
[----:B------:R-:W-:Y:S01]  /*1b5e0*/  F2FP.TF32.F32.PACK_B R81, R81 ;  /* 0x00000051ff51723e */ /* 0x000fe200024050ff */
[--C-:B-1----:R-:W-:Y:S01]  /*1b5f0*/  @P2 IMAD.MOV.U32 R2, RZ, RZ, R4.reuse ;  /* 0x000000ffff022224 */ /* 0x102fe200078e0004 */
[----:B------:R-:W-:Y:S01]  /*1b600*/  F2FP.TF32.F32.PACK_B R137, R137 ;  /* 0x00000089ff89723e */ /* 0x000fe200024050ff */
[----:B------:R-:W-:Y:S01]  /*1b610*/  @P2 IMAD.MOV.U32 R3, RZ, RZ, R5 ;  /* 0x000000ffff032224 */ /* 0x000fe200078e0005 */
[----:B------:R-:W-:Y:S01]  /*1b620*/  F2FP.TF32.F32.PACK_B R83, R83 ;  /* 0x00000053ff53723e */ /* 0x000fe200024050ff */
[--C-:B------:R-:W-:Y:S01]  /*1b630*/  @P6 IMAD.MOV.U32 R7, RZ, RZ, R9.reuse ;  /* 0x000000ffff076224 */ /* 0x100fe200078e0009 */
[----:B------:R-:W-:Y:S01]  /*1b640*/  F2FP.TF32.F32.PACK_B R139, R139 ;  /* 0x0000008bff8b723e */ /* 0x000fe200024050ff */
[----:B------:R-:W-:Y:S01]  /*1b650*/  @P5 IMAD.MOV.U32 R11, RZ, RZ, R9 ;  /* 0x000000ffff0b5224 */ /* 0x000fe200078e0009 */
[----:B------:R-:W-:Y:S01]  /*1b660*/  F2FP.TF32.F32.PACK_B R85, R85 ;  /* 0x00000055ff55723e */ /* 0x000fe200024050ff */
[----:B------:R-:W-:Y:S01]  /*1b670*/  @P1 IMAD.MOV.U32 R12, RZ, RZ, R4 ;  /* 0x000000ffff0c1224 */ /* 0x000fe200078e0004 */
[----:B------:R1:W-:Y:S01]  /*1b680*/  @P2 STG.E desc[UR20][R2.64+0x1c4], R81 ;  /* 0x0001c45102002986 */ /* 0x0003e2000c101914 */
[----:B------:R-:W-:Y:S01]  /*1b690*/  @P1 IMAD.MOV.U32 R13, RZ, RZ, R5 ;  /* 0x000000ffff0d1224 */ /* 0x000fe200078e0005 */
[----:B------:R-:W-:Y:S01]  /*1b6a0*/  F2FP.TF32.F32.PACK_B R141, R141 ;  /* 0x0000008dff8d723e */ /* 0x000fe200024050ff */
[C---:B------:R-:W-:Y:S01]  /*1b6b0*/  VIADD R14, R4.reuse, UR9 ;  /* 0x00000009040e7c36 */ /* 0x040fe20008000000 */
[----:B------:R-:W-:Y:S01]  /*1b6c0*/  @P4 MOV R15, R9 ;  /* 0x00000009000f4202 */ /* 0x000fe20000000f00 */
[----:B------:R1:W-:Y:S01]  /*1b6d0*/  @P6 STG.E desc[UR20][R6.64+0x1c0], R137 ;  /* 0x0001c08906006986 */ /* 0x0003e2000c101914 */
[----:B------:R-:W-:-:S03]  /*1b6e0*/  VIADD R16, R4, UR9 ;  /* 0x0000000904107c36 */ /* 0x000fc60008000000 */
[----:B------:R1:W-:Y:S04]  /*1b6f0*/  @P5 STG.E desc[UR20][R10.64+0x1c4], R83 ;  /* 0x0001c4530a005986 */ /* 0x0003e8000c101914 */
[----:B------:R1:W-:Y:S04]  /*1b700*/  @P3 STG.E desc[UR20][R4.64+0x1e0], R139 ;  /* 0x0001e08b04003986 */ /* 0x0003e8000c101914 */
[----:B------:R1:W-:Y:S01]  /*1b710*/  @P1 STG.E desc[UR20][R12.64+0x1e4], R85 ;  /* 0x0001e4550c001986 */ /* 0x0003e2000c101914 */
[----:B------:R-:W-:-:S03]  /*1b720*/  FMUL R87, R87, UR11 ;  /* 0x0000000b57577c20 */ /* 0x000fc60008400000 */
[----:B------:R1:W-:Y:S01]  /*1b730*/  @P4 STG.E desc[UR20][R14.64+0x1e0], R141 ;  /* 0x0001e08d0e004986 */ /* 0x0003e2000c101914 */
[----:B------:R-:W-:Y:S05]  /*1b740*/  @!P0 EXIT ;  /* 0x000000000000894d */ /* 0x000fea0003800000 */
[----:B------:R-:W-:Y:S01]  /*1b750*/  F2FP.TF32.F32.PACK_B R87, R87 ;  /* 0x00000057ff57723e */ /* 0x000fe200024050ff */
[----:B------:R-:W-:-:S05]  /*1b760*/  IMAD.MOV.U32 R17, RZ, RZ, R9 ;  /* 0x000000ffff117224 */ /* 0x000fca00078e0009 */
[----:B------:R-:W-:Y:S01]  /*1b770*/  STG.E desc[UR20][R16.64+0x1e4], R87 ;  /* 0x0001e45710007986 */ /* 0x000fe2000c101914 */
[----:B------:R-:W-:Y:S05]  /*1b780*/  EXIT ;  /* 0x000000000000794d */ /* 0x000fea0003800000 */
.L_x_13:
[----:B------:R-:W-:-:S13]  /*1b790*/  ISETP.NE.AND P0, PT, RZ, UR8, PT ;  /* 0x00000008ff007c0c */ /* 0x000fda000bf05270 */
[----:B------:R-:W-:Y:S05]  /*1b7a0*/  @P0 EXIT ;  /* 0x000000000000094d */ /* 0x000fea0003800000 */
[----:B------:R-:W0:Y:S01]  /*1b7b0*/  S2UR UR4, SR_CgaCtaId ;  /* 0x00000000000479c3 */ /* 0x000e220000008800 */
[----:B------:R-:W-:Y:S01]  /*1b7c0*/  ELECT P0, URZ, PT ;  /* 0x00000000003f782f */ /* 0x000fe20003800000 */
[----:B0-----:R-:W-:-:S12]  /*1b7d0*/  IMAD.U32 R16, RZ, RZ, UR4 ;  /* 0x00000004ff107e24 */ /* 0x001fd8000f8e00ff */
[----:B------:R-:W-:Y:S05]  /*1b7e0*/  @!P0 BRA `(.L_x_528) ;  /* 0x0000006c008c8947 */ /* 0x000fea0003800000 */
[----:B------:R-:W-:Y:S01]  /*1b7f0*/  R2UR UR4, R0 ;  /* 0x00000000000472ca */ /* 0x000fe200000e0000 */
[----:B------:R-:W-:-:S05]  /*1b800*/  IMAD.SHL.U32 R2, R16, 0x4, RZ ;  /* 0x0000000410027824 */ /* 0x000fca00078e00ff */
[----:B------:R-:W-:-:S05]  /*1b810*/  LOP3.LUT R2, R2, 0x4, RZ, 0xc0, !PT ;  /* 0x0000000402027812 */ /* 0x000fca00078ec0ff */
[----:B------:R-:W-:Y:S02]  /*1b820*/  IMAD R2, R11, 0x80, R2 ;  /* 0x000000800b027824 */ /* 0x000fe400078e0202 */
[----:B------:R-:W-:-:S06]  /*1b830*/  UISETP.GE.AND UP0, UPT, UR4, 0x1, UPT ;  /* 0x000000010400788c */ /* 0x000fcc000bf06270 */
[----:B------:R-:W-:-:S13]  /*1b840*/  PLOP3.LUT P0, PT, PT, PT, UP0, 0x80, 0x0 ;  /* 0x000000000000781c */ /* 0x000fda0003f0f008 */
[----:B------:R-:W-:Y:S05]  /*1b850*/  @!P0 BRA `(.L_x_528) ;  /* 0x0000006c00708947 */ /* 0x000fea0003800000 */
[----:B------:R-:W-:Y:S01]  /*1b860*/  R2UR UR5, R3 ;  /* 0x00000000030572ca */ /* 0x000fe200000e0000 */
[----:B------:R-:W-:Y:S01]  /*1b870*/  IMAD.SHL.U32 R17, R9, 0x100, RZ ;  /* 0x0000010009117824 */ /* 0x000fe200078e00ff */
[----:B------:R-:W-:Y:S01]  /*1b880*/  R2UR UR4, R0 ;  /* 0x00000000000472ca */ /* 0x000fe200000e0000 */
[----:B------:R-:W-:Y:S01]  /*1b890*/  IMAD.SHL.U32 R4, R16, 0x80, RZ ;  /* 0x0000008010047824 */ /* 0x000fe200078e00ff */
[----:B------:R-:W-:Y:S01]  /*1b8a0*/  LOP3.LUT P0, RZ, R8, 0x1f, RZ, 0xc0, !PT ;  /* 0x0000001f08ff7812 */ /* 0x000fe2000780c0ff */
[C---:B------:R-:W-:Y:S01]  /*1b8b0*/  VIADD R62, R2.reuse, 0x8 ;  /* 0x00000008023e7836 */ /* 0x040fe20000000000 */
[C---:B------:R-:W-:Y:S01]  /*1b8c0*/  ISETP.NE.AND P1, PT, R13.reuse, RZ, PT ;  /* 0x000000ff0d00720c */ /* 0x040fe20003f25270 */
[C---:B------:R-:W-:Y:S01]  /*1b8d0*/  VIADD R63, R2.reuse, 0x10 ;  /* 0x00000010023f7836 */ /* 0x040fe20000000000 */
[----:B------:R-:W-:Y:S01]  /*1b8e0*/  ISETP.NE.OR P0, PT, R13, RZ, !P0 ;  /* 0x000000ff0d00720c */ /* 0x000fe20004705670 */
[C---:B------:R-:W-:Y:S01]  /*1b8f0*/  VIADD R65, R2.reuse, 0x20 ;  /* 0x0000002002417836 */ /* 0x040fe20000000000 */
[C---:B------:R-:W-:Y:S01]  /*1b900*/  IADD3 R64, R2.reuse, 0x18, RZ ;  /* 0x0000001802407810 */ /* 0x040fe20007ffe0ff */
[C---:B------:R-:W-:Y:S01]  /*1b910*/  VIADD R66, R2.reuse, 0x28 ;  /* 0x0000002802427836 */ /* 0x040fe20000000000 */
[C---:B------:R-:W-:Y:S01]  /*1b920*/  IADD3 R74, R2.reuse, 0x68, RZ ;  /* 0x00000068024a7810 */ /* 0x040fe20007ffe0ff */
[----:B------:R-:W-:Y:S01]  /*1b930*/  IMAD.U32 R5, RZ, RZ, UR5 ;  /* 0x00000005ff057e24 */ /* 0x000fe2000f8e00ff */
[----:B------:R-:W-:Y:S01]  /*1b940*/  CS2R R10, SRZ ;  /* 0x00000000000a7805 */ /* 0x000fe2000001ff00 */
[----:B------:R-:W-:Y:S01]  /*1b950*/  VIADD R67, R2, 0x30 ;  /* 0x0000003002437836 */ /* 0x000fe20000000000 */
[----:B------:R-:W-:Y:S01]  /*1b960*/  LOP3.LUT R4, R4, 0x80, RZ, 0xe2, !PT ;  /* 0x0000008004047812 */ /* 0x000fe200078ee2ff */
[C---:B------:R-:W-:Y:S01]  /*1b970*/  VIADD R68, R2.reuse, 0x38 ;  /* 0x0000003802447836 */ /* 0x040fe20000000000 */
[----:B------:R-:W-:Y:S01]  /*1b980*/  LOP3.LUT R5, R5, 0x2, RZ, 0xfc, !PT ;  /* 0x0000000205057812 */ /* 0x000fe200078efcff */
[C---:B------:R-:W-:Y:S01]  /*1b990*/  VIADD R69, R2.reuse, 0x40 ;  /* 0x0000004002457836 */ /* 0x040fe20000000000 */
[C---:B------:R-:W-:Y:S01]  /*1b9a0*/  IADD3 R34, R17.reuse, 0x20, RZ ;  /* 0x0000002011227810 */ /* 0x040fe20007ffe0ff */
[C---:B------:R-:W-:Y:S01]  /*1b9b0*/  VIADD R70, R2.reuse, 0x48 ;  /* 0x0000004802467836 */ /* 0x040fe20000000000 */
[C---:B------:R-:W-:Y:S01]  /*1b9c0*/  IADD3 R44, R17.reuse, 0x70, RZ ;  /* 0x00000070112c7810 */ /* 0x040fe20007ffe0ff */
[C---:B------:R-:W-:Y:S01]  /*1b9d0*/  VIADD R71, R2.reuse, 0x50 ;  /* 0x0000005002477836 */ /* 0x040fe20000000000 */
[----:B------:R-:W-:Y:S01]  /*1b9e0*/  IADD3 R54, R17, 0xc0, RZ ;  /* 0x000000c011367810 */ /* 0x000fe20007ffe0ff */
[----:B------:R-:W-:-:S02]  /*1b9f0*/  VIADD R72, R2, 0x58 ;  /* 0x0000005802487836 */ /* 0x000fc40000000000 */
[C---:B------:R-:W-:Y:S02]  /*1ba00*/  VIADD R73, R2.reuse, 0x60 ;  /* 0x0000006002497836 */ /* 0x040fe40000000000 */
[C---:B------:R-:W-:Y:S02]  /*1ba10*/  VIADD R75, R2.reuse, 0x70 ;  /* 0x00000070024b7836 */ /* 0x040fe40000000000 */
[----:B------:R-:W-:Y:S02]  /*1ba20*/  VIADD R76, R2, 0x78 ;  /* 0x00000078024c7836 */ /* 0x000fe40000000000 */
[----:B------:R-:W-:Y:S02]  /*1ba30*/  IMAD.MOV.U32 R7, RZ, RZ, RZ ;  /* 0x000000ffff077224 */ /* 0x000fe400078e00ff */
[----:B------:R-:W-:Y:S02]  /*1ba40*/  IMAD.MOV.U32 R6, RZ, RZ, 0x1 ;  /* 0x00000001ff067424 */ /* 0x000fe400078e00ff */
[----:B------:R-:W-:-:S02]  /*1ba50*/  IMAD.U32 R8, RZ, RZ, UR4 ;  /* 0x00000004ff087e24 */ /* 0x000fc4000f8e00ff */
[----:B------:R-:W-:Y:S02]  /*1ba60*/  IMAD.MOV.U32 R9, RZ, RZ, RZ ;  /* 0x000000ffff097224 */ /* 0x000fe400078e00ff */
[C---:B------:R-:W-:Y:S02]  /*1ba70*/  VIADD R31, R17.reuse, 0x8 ;  /* 0x00000008111f7836 */ /* 0x040fe40000000000 */
[C---:B------:R-:W-:Y:S02]  /*1ba80*/  VIADD R32, R17.reuse, 0x10 ;  /* 0x0000001011207836 */ /* 0x040fe40000000000 */
[C---:B------:R-:W-:Y:S02]  /*1ba90*/  VIADD R33, R17.reuse, 0x18 ;  /* 0x0000001811217836 */ /* 0x040fe40000000000 */
[C---:B------:R-:W-:Y:S02]  /*1baa0*/  VIADD R35, R17.reuse, 0x28 ;  /* 0x0000002811237836 */ /* 0x040fe40000000000 */
[----:B------:R-:W-:-:S02]  /*1bab0*/  VIADD R36, R17, 0x30 ;  /* 0x0000003011247836 */ /* 0x000fc40000000000 */
[C---:B------:R-:W-:Y:S02]  /*1bac0*/  VIADD R37, R17.reuse, 0x38 ;  /* 0x0000003811257836 */ /* 0x040fe40000000000 */
        /* <DEDUP_REMOVED lines=21> */
[----:B------:R-:W-:-:S07]  /*1bc20*/  VIADD R61, R17, 0xf8 ;  /* 0x000000f8113d7836 */ /* 0x000fce0000000000 */
.L_x_532:
[----:B------:R-:W0:Y:S01]  /*1bc30*/  S2UR UR4, SR_CgaCtaId ;  /* 0x00000000000479c3 */ /* 0x000e220000008800 */
[----:B------:R-:W-:Y:S02]  /*1bc40*/  MOV R13, 0x400 ;  /* 0x00000400000d7802 */ /* 0x000fe40000000f00 */
[----:B------:R-:W-:Y:S01]  /*1bc50*/  SHF.L.U32 R12, R6, 0x1f, RZ ;  /* 0x0000001f060c7819 */ /* 0x000fe200000006ff */
[----:B0-----:R-:W-:-:S05]  /*1bc60*/  IMAD.U32 R16, RZ, RZ, UR4 ;  /* 0x00000004ff107e24 */ /* 0x001fca000f8e00ff */
[----:B------:R-:W-:-:S05]  /*1bc70*/  LEA R18, R16, R13, 0x18 ;  /* 0x0000000d10127211 */ /* 0x000fca00078ec0ff */
[----:B------:R-:W-:-:S07]  /*1bc80*/  IMAD R13, R7, 0x8, R18 ;  /* 0x00000008070d7824 */ /* 0x000fce00078e0212 */
.L_x_529:
[----:B0-----:R0:W1:Y:S02]  /*1bc90*/  SYNCS.PHASECHK.TRANS64.TRYWAIT P2, [R13+URZ+0x30010], R12 ;  /* 0x0300100c0d0075a7 */ /* 0x001064000804017f */
[----:B-1----:R-:W-:Y:S05]  /*1bca0*/  @!P2 NANOSLEEP.SYNCS 0x989680 ;  /* 0x009896800000a95d */ /* 0x002fea0003900000 */
[----:B------:R-:W1:Y:S02]  /*1bcb0*/  @!P2 SYNCS.PHASECHK.TRANS64 P2, [R13+URZ+0x30010], R12 ;  /* 0x0300100c0d00a5a7 */ /* 0x000e64000804007f */
[----:B-1----:R-:W-:Y:S05]  /*1bcc0*/  @!P2 BRA `(.L_x_529) ;  /* 0xfffffffc00f0a947 */ /* 0x002fea000383ffff */
[----:B0-----:R-:W0:Y:S02]  /*1bcd0*/  @!P1 LDC R12, c[0x0][0x500] ;  /* 0x00014000ff0c9b82 */ /* 0x001e240000000800 */
[----:B0-----:R0:W-:Y:S02]  /*1bce0*/  @!P1 SYNCS.ARRIVE.TRANS64 RZ, [R13+URZ+0x30000], R12 ;  /* 0x0300000c0dff99a7 */ /* 0x0011e4000800003f */
[----:B0-----:R-:W-:-:S04]  /*1bcf0*/  PRMT R12, R5, 0x9910, RZ ;  /* 0x00009910050c7816 */ /* 0x001fc800000000ff */
[----:B------:R-:W-:-:S13]  /*1bd00*/  ISETP.NE.AND P2, PT, R12, 0x2, PT ;  /* 0x000000020c00780c */ /* 0x000fda0003f45270 */
[----:B------:R-:W-:Y:S05]  /*1bd10*/  @P2 BRA `(.L_x_530) ;  /* 0x0000000000042947 */ /* 0x000fea0003800000 */
[----:B------:R-:W-:Y:S01]  /*1bd20*/  BPT.TRAP 0x1 ;  /* 0x000000040000795c */ /* 0x000fe20000300000 */
.L_x_530:
[----:B------:R-:W-:Y:S05]  /*1bd30*/  @P0 BRA `(.L_x_531) ;  /* 0x0000000000040947 */ /* 0x000fea0003800000 */
[----:B------:R-:W-:Y:S01]  /*1bd40*/  BPT.TRAP 0x1 ;  /* 0x000000040000795c */ /* 0x000fe20000300000 */
.L_x_531:
[----:B------:R-:W-:Y:S01]  /*1bd50*/  R2UR UR9, R13 ;  /* 0x000000000d0972ca */ /* 0x000fe200000e0000 */
[----:B------:R-:W0:Y:S01]  /*1bd60*/  LDC.64 R14, c[0x0][0x3d8] ;  /* 0x0000f600ff0e7b82 */ /* 0x000e220000000a00 */
[----:B------:R-:W-:Y:S01]  /*1bd70*/  ULDC UR22, c[0x0][0x380] ;  /* 0x0000e00000167ab9 */ /* 0x000fe20000000800 */
[----:B------:R-:W-:Y:S01]  /*1bd80*/  R2UR UR38, R17 ;  /* 0x00000000112672ca */ /* 0x000fe200000e0000 */
[----:B------:R-:W-:Y:S01]  /*1bd90*/  UISETP.NE.AND UP0, UPT, UR22, 0x1, UPT ;  /* 0x000000011600788c */ /* 0x000fe2000bf05270 */
[----:B------:R-:W-:Y:S01]  /*1bda0*/  R2UR UR8, R7 ;  /* 0x00000000070872ca */ /* 0x000fe200000e0000 */
[----:B------:R-:W-:Y:S01]  /*1bdb0*/  ULDC UR23, c[0x0][0x38c] ;  /* 0x0000e30000177ab9 */ /* 0x000fe20000000800 */
[----:B------:R-:W-:Y:S01]  /*1bdc0*/  R2UR UR11, R18 ;  /* 0x00000000120b72ca */ /* 0x000fe200000e0000 */
[----:B------:R-:W-:Y:S01]  /*1bdd0*/  UISETP.NE.AND UP1, UPT, UR23, 0x1, UPT ;  /* 0x000000011700788c */ /* 0x000fe2000bf25270 */
[----:B------:R-:W0:Y:S01]  /*1bde0*/  LDC.64 R12, c[0x0][0x3b8] ;  /* 0x0000ee00ff0c7b82 */ /* 0x000e220000000a00 */
[----:B------:R-:W-:Y:S01]  /*1bdf0*/  R2UR UR40, R31 ;  /* 0x000000001f2872ca */ /* 0x000fe200000e0000 */
[----:B------:R-:W-:Y:S01]  /*1be00*/  ULDC.64 UR18, c[0x0][0x198] ;  /* 0x0000660000127ab9 */ /* 0x000fe20000000a00 */
[----:B------:R-:W-:Y:S01]  /*1be10*/  R2UR UR41, R32 ;  /* 0x00000000202972ca */ /* 0x000fe200000e0000 */
[----:B------:R-:W-:Y:S01]  /*1be20*/  UIADD3 UR14, UP2, UR18, 0xf0, URZ ;  /* 0x000000f0120e7890 */ /* 0x000fe2000ff5e03f */
[----:B------:R-:W-:Y:S01]  /*1be30*/  R2UR UR52, R17 ;  /* 0x00000000113472ca */ /* 0x000fe200000e0000 */
[----:B------:R-:W-:Y:S01]  /*1be40*/  @UP0 ULDC UR12, c[0x0][0x384] ;  /* 0x0000e100000c0ab9 */ /* 0x000fe20000000800 */
[----:B------:R-:W-:Y:S01]  /*1be50*/  @UP0 ULDC UR20, c[0x0][0x384] ;  /* 0x0000e10000140ab9 */ /* 0x000fe20000000800 */
[----:B------:R-:W-:Y:S01]  /*1be60*/  @UP0 ULDC UR28, c[0x0][0x384] ;  /* 0x0000e100001c0ab9 */ /* 0x000fe20000000800 */
[----:B------:R-:W-:Y:S01]  /*1be70*/  UIMAD.WIDE.U32 UR12, UR38, UR12, URZ ;  /* 0x0000000c260c72a5 */ /* 0x000fe2000f8e003f */
[----:B------:R-:W-:Y:S01]  /*1be80*/  R2UR UR45, R31 ;  /* 0x000000001f2d72ca */ /* 0x000fe200000e0000 */
[----:B------:R-:W-:Y:S01]  /*1be90*/  ULEA UR8, UR8, UR11, 0x10 ;  /* 0x0000000b08087291 */ /* 0x000fe2000f8e803f */
[----:B------:R-:W-:Y:S01]  /*1bea0*/  R2UR UR10, R11 ;  /* 0x000000000b0a72ca */ /* 0x000fe200000e0000 */
[----:B------:R-:W-:Y:S01]  /*1beb0*/  UMOV UR42, UR38 ;  /* 0x00000026002a7c82 */ /* 0x000fe20008000000 */
[----:B------:R-:W-:Y:S01]  /*1bec0*/  UIMAD.WIDE.U32 UR20, UR40, UR20, URZ ;  /* 0x00000014281472a5 */ /* 0x000fe2000f8e003f */
[----:B------:R-:W-:Y:S01]  /*1bed0*/  R2UR UR43, R33 ;  /* 0x00000000212b72ca */ /* 0x000fe200000e0000 */
[----:B------:R-:W-:Y:S01]  /*1bee0*/  @UP0 ULDC UR11, c[0x0][0x388] ;  /* 0x0000e200000b0ab9 */ /* 0x000fe20000000800 */
[----:B------:R-:W-:Y:S01]  /*1bef0*/  UIMAD.WIDE.U32 UR28, UR41, UR28, URZ ;  /* 0x0000001c291c72a5 */ /* 0x000fe2000f8e003f */
[----:B------:R-:W-:Y:S01]  /*1bf00*/  R2UR UR50, R34 ;  /* 0x00000000223272ca */ /* 0x000fe200000e0000 */
[----:B------:R-:W-:Y:S01]  /*1bf10*/  @UP0 ULDC UR27, c[0x0][0x388] ;  /* 0x0000e200001b0ab9 */ /* 0x000fe20000000800 */
[----:B------:R-:W-:Y:S01]  /*1bf20*/  UMOV UR39, UR40 ;  /* 0x0000002800277c82 */ /* 0x000fe20008000000 */
[----:B------:R-:W-:Y:S01]  /*1bf30*/  @UP0 ULDC UR36, c[0x0][0x388] ;  /* 0x0000e20000240ab9 */ /* 0x000fe20000000800 */
[----:B------:R-:W-:Y:S01]  /*1bf40*/  @UP0 USHF.R.U32.HI UR42, URZ, UR11, UR13 ;  /* 0x0000000b3f2a0299 */ /* 0x000fe2000801160d */
[----:B------:R-:W-:Y:S01]  /*1bf50*/  R2UR UR51, R35 ;  /* 0x00000000233372ca */ /* 0x000fe200000e0000 */
[----:B0-----:R-:W-:Y:S01]  /*1bf60*/  IMAD R12, R9, R12, R14 ;  /* 0x0000000c090c7224 */ /* 0x001fe200078e020e */
[----:B------:R-:W-:Y:S01]  /*1bf70*/  UMOV UR17, UR41 ;  /* 0x0000002900117c82 */ /* 0x000fe20008000000 */
[----:B------:R-:W-:Y:S01]  /*1bf80*/  IMAD R13, R10, R13, R15 ;  /* 0x0000000d0a0d7224 */ /* 0x000fe200078e020f */
[----:B------:R-:W-:Y:S01]  /*1bf90*/  @UP0 USHF.R.U32.HI UR39, URZ, UR27, UR21 ;  /* 0x0000001b3f270299 */ /* 0x000fe20008011615 */
[----:B------:R-:W-:Y:S01]  /*1bfa0*/  R2UR UR53, R36 ;  /* 0x00000000243572ca */ /* 0x000fe200000e0000 */
[----:B------:R-:W-:Y:S01]  /*1bfb0*/  UIADD3.X UR15, URZ, UR19, URZ, UP2, !UPT ;  /* 0x000000133f0f7290 */ /* 0x000fe200097fe43f */
[----:B------:R-:W-:Y:S01]  /*1bfc0*/  R2UR UR56, R37 ;  /* 0x00000000253872ca */ /* 0x000fe200000e0000 */
[----:B------:R-:W-:Y:S01]  /*1bfd0*/  @UP1 ULDC.64 UR32, c[0x0][0x390] ;  /* 0x0000e40000201ab9 */ /* 0x000fe20000000a00 */
[----:B------:R-:W-:Y:S01]  /*1bfe0*/  @UP0 USHF.R.U32.HI UR17, URZ, UR36, UR29 ;  /* 0x000000243f110299 */ /* 0x000fe2000801161d */
[----:B------:R-:W-:Y:S01]  /*1bff0*/  PRMT R12, R12, 0x40, R13 ;  /* 0x000000400c0c7816 */ /* 0x000fe2000000000d */
[----:B------:R-:W-:Y:S01]  /*1c000*/  @UP1 ULDC.64 UR18, c[0x0][0x390] ;  /* 0x0000e40000121ab9 */ /* 0x000fe20000000a00 */
[----:B------:R-:W-:Y:S01]  /*1c010*/  @UP1 ULDC.64 UR30, c[0x0][0x390] ;  /* 0x0000e400001e1ab9 */ /* 0x000fe20000000a00 */
[----:B------:R-:W-:Y:S01]  /*1c020*/  UIMAD.WIDE.U32 UR36, UR42, UR32, URZ ;  /* 0x000000202a2472a5 */ /* 0x000fe2000f8e003f */
[----:B------:R-:W-:Y:S01]  /*1c030*/  R2UR UR32, R32 ;  /* 0x00000000202072ca */ /* 0x000fe200000e0000 */
[----:B------:R-:W-:Y:S01]  /*1c040*/  UIMAD.WIDE.U32 UR46, UR39, UR18, URZ ;  /* 0x00000012272e72a5 */ /* 0x000fe2000f8e003f */
[----:B------:R-:W-:Y:S01]  /*1c050*/  R2UR UR57, R38 ;  /* 0x00000000263972ca */ /* 0x000fe200000e0000 */
[----:B------:R-:W-:Y:S01]  /*1c060*/  UIMAD.WIDE.U32 UR48, UR17, UR30, URZ ;  /* 0x0000001e113072a5 */ /* 0x000fe2000f8e003f */
[----:B------:R-:W-:Y:S01]  /*1c070*/  R2UR UR30, R12 ;  /* 0x000000000c1e72ca */ /* 0x000fe200000e0000 */
[----:B------:R-:W-:Y:S01]  /*1c080*/  UMOV UR13, UR42 ;  /* 0x0000002a000d7c82 */ /* 0x000fe20008000000 */
[----:B------:R-:W-:Y:S01]  /*1c090*/  UMOV UR29, UR39 ;  /* 0x00000027001d7c82 */ /* 0x000fe20008000000 */
[----:B------:R-:W-:Y:S01]  /*1c0a0*/  @UP1 USHF.R.U32.HI UR13, URZ, UR33, UR37 ;  /* 0x000000213f0d1299 */ /* 0x000fe20008011625 */
[----:B------:R-:W-:Y:S01]  /*1c0b0*/  R2UR UR58, R39 ;  /* 0x00000000273a72ca */ /* 0x000fe200000e0000 */
[----:B------:R-:W-:Y:S01]  /*1c0c0*/  UMOV UR21, UR17 ;  /* 0x0000001100157c82 */ /* 0x000fe20008000000 */
[----:B------:R-:W-:Y:S01]  /*1c0d0*/  @UP1 USHF.R.U32.HI UR29, URZ, UR19, UR47 ;  /* 0x000000133f1d1299 */ /* 0x000fe2000801162f */
[----:B------:R-:W-:Y:S01]  /*1c0e0*/  R2UR UR48, R34 ;  /* 0x00000000223072ca */ /* 0x000fe200000e0000 */
[----:B------:R-:W-:Y:S01]  /*1c0f0*/  @UP1 USHF.R.U32.HI UR21, URZ, UR31, UR49 ;  /* 0x0000001f3f151299 */ /* 0x000fe20008011631 */
[----:B------:R-:W-:Y:S01]  /*1c100*/  R2UR UR59, R40 ;  /* 0x00000000283b72ca */ /* 0x000fe200000e0000 */
[----:B------:R-:W-:Y:S01]  /*1c110*/  UIADD3 UR11, -UR42, URZ, URZ ;  /* 0x0000003f2a0b7290 */ /* 0x000fe2000fffe13f */
        /* <DEDUP_REMOVED lines=10> */
[----:B------:R-:W-:Y:S01]  /*1c1c0*/  MOV R19, UR43 ;  /* 0x0000002b00137c02 */ /* 0x000fe20008000f00 */
[----:B------:R-:W-:Y:S01]  /*1c1d0*/  UIMAD UR11, UR22, UR11, UR52 ;  /* 0x0000000b160b72a4 */ /* 0x000fe2000f8e0234 */
[----:B------:R-:W-:Y:S01]  /*1c1e0*/  R2UR UR52, R60 ;  /* 0x000000003c3472ca */ /* 0x000fe200000e0000 */
[----:B------:R-:W-:Y:S01]  /*1c1f0*/  UIMAD UR12, UR23, UR12, UR42 ;  /* 0x0000000c170c72a4 */ /* 0x000fe2000f8e022a */
[----:B------:R-:W-:Y:S01]  /*1c200*/  MOV R22, UR40 ;  /* 0x0000002800167c02 */ /* 0x000fe20008000f00 */
[----:B------:R-:W-:Y:S01]  /*1c210*/  UIMAD UR27, UR22, UR27, UR45 ;  /* 0x0000001b161b72a4 */ /* 0x000fe2000f8e022d */
[----:B------:R-:W-:Y:S01]  /*1c220*/  R2UR UR45, R33 ;  /* 0x00000000212d72ca */ /* 0x000fe200000e0000 */
[----:B------:R-:W-:Y:S01]  /*1c230*/  UIMAD UR28, UR23, UR28, UR39 ;  /* 0x0000001c171c72a4 */ /* 0x000fe2000f8e0227 */
[----:B------:R-:W-:Y:S01]  /*1c240*/  MOV R21, UR41 ;  /* 0x0000002900157c02 */ /* 0x000fe20008000f00 */
[----:B------:R-:W-:Y:S01]  /*1c250*/  ULDC.64 UR6, c[0x0][0x3b0] ;  /* 0x0000ec0000067ab9 */ /* 0x000fe20000000a00 */
[----:B------:R-:W-:Y:S01]  /*1c260*/  ULDC.64 UR4, c[0x0][0x3d0] ;  /* 0x0000f40000047ab9 */ /* 0x000fe20000000a00 */
[----:B------:R-:W-:Y:S01]  /*1c270*/  UIMAD UR18, UR22, UR18, UR32 ;  /* 0x00000012161272a4 */ /* 0x000fe2000f8e0220 */
[----:B------:R-:W-:Y:S01]  /*1c280*/  VIADD R11, R11, 0x1 ;  /* 0x000000010b0b7836 */ /* 0x000fe20000000000 */
[----:B------:R-:W-:Y:S01]  /*1c290*/  UIMAD UR20, UR23, UR20, UR17 ;  /* 0x00000014171472a4 */ /* 0x000fe2000f8e0211 */
[----:B------:R-:W-:Y:S01]  /*1c2a0*/  ISETP.GT.AND P5, PT, R8, 0x1, PT ;  /* 0x000000010800780c */ /* 0x000fe20003fa4270 */
[----:B------:R-:W-:-:S02]  /*1c2b0*/  UIADD3 UR9, UR9, 0x30000, URZ ;  /* 0x0003000009097890 */ /* 0x000fc4000fffe03f */
[----:B------:R-:W-:Y:S02]  /*1c2c0*/  USHF.L.U32 UR10, UR10, 0x6, URZ ;  /* 0x000000060a0a7899 */ /* 0x000fe4000800063f */
[----:B------:R-:W-:Y:S02]  /*1c2d0*/  UIMAD UR11, UR11, UR6, UR4 ;  /* 0x000000060b0b72a4 */ /* 0x000fe4000f8e0204 */
[----:B------:R-:W-:Y:S02]  /*1c2e0*/  UIMAD UR12, UR12, UR7, UR5 ;  /* 0x000000070c0c72a4 */ /* 0x000fe4000f8e0205 */
[----:B------:R-:W-:Y:S01]  /*1c2f0*/  UPRMT UR30, UR30, 0x5410, URZ ;  /* 0x000054101e1e7896 */ /* 0x000fe2000800003f */
[----:B------:R-:W-:Y:S01]  /*1c300*/  IMAD.U32 R29, RZ, RZ, UR10 ;  /* 0x0000000aff1d7e24 */ /* 0x000fe2000f8e00ff */
[----:B------:R-:W-:Y:S02]  /*1c310*/  UIADD3 UR24, UR8, 0x800, URZ ;  /* 0x0000080008187890 */ /* 0x000fe4000fffe03f */
[----:B------:R-:W-:-:S02]  /*1c320*/  UIMAD UR27, UR27, UR6, UR4 ;  /* 0x000000061b1b72a4 */ /* 0x000fc4000f8e0204 */
[----:B------:R-:W-:Y:S02]  /*1c330*/  UIMAD UR28, UR28, UR7, UR5 ;  /* 0x000000071c1c72a4 */ /* 0x000fe4000f8e0205 */
[----:B------:R-:W-:Y:S02]  /*1c340*/  UIADD3 UR16, UR8, 0x1000, URZ ;  /* 0x0000100008107890 */ /* 0x000fe4000fffe03f */
[----:B------:R0:W-:Y:S01]  /*1c350*/  UTMALDG.4D.IM2COL [UR8], [UR14], UR30 ;  /* 0x000000080e0073b4 */ /* 0x0001e2000805801e */
[----:B------:R-:W-:Y:S02]  /*1c360*/  UIMAD UR19, UR18, UR6, UR4 ;  /* 0x00000006121372a4 */ /* 0x000fe4000f8e0204 */
[----:B------:R-:W-:Y:S01]  /*1c370*/  UIMAD UR20, UR20, UR7, UR5 ;  /* 0x00000007141472a4 */ /* 0x000fe2000f8e0205 */
[----:B------:R-:W-:Y:S01]  /*1c380*/  UMOV UR25, UR9 ;  /* 0x0000000900197c82 */ /* 0x000fe20008000000 */
[----:B------:R-:W-:Y:S01]  /*1c390*/  UMOV UR26, UR10 ;  /* 0x0000000a001a7c82 */ /* 0x000fe20008000000 */
[----:B------:R-:W-:Y:S01]  /*1c3a0*/  UMOV UR17, UR9 ;  /* 0x0000000900117c82 */ /* 0x000fe20008000000 */
[----:B------:R-:W-:Y:S01]  /*1c3b0*/  UMOV UR18, UR10 ;  /* 0x0000000a00127c82 */ /* 0x000fe20008000000 */
[----:B------:R1:W-:Y:S01]  /*1c3c0*/  UTMALDG.4D.IM2COL [UR24], [UR14], UR30 ;  /* 0x000000180e0073b4 */ /* 0x0003e2000805801e */
[----:B------:R-:W-:Y:S01]  /*1c3d0*/  @UP0 ULDC UR36, c[0x0][0x384] ;  /* 0x0000e10000240ab9 */ /* 0x000fe20000000800 */
[----:B------:R-:W-:Y:S01]  /*1c3e0*/  UMOV UR44, UR43 ;  /* 0x0000002b002c7c82 */ /* 0x000fe20008000000 */
[----:B------:R-:W-:Y:S01]  /*1c3f0*/  UMOV UR35, UR50 ;  /* 0x0000003200237c82 */ /* 0x000fe20008000000 */
[----:B------:R-:W-:Y:S01]  /*1c400*/  UMOV UR34, UR51 ;  /* 0x0000003300227c82 */ /* 0x000fe20008000000 */
[----:B------:R-:W-:Y:S01]  /*1c410*/  @UP1 ULDC.64 UR46, c[0x0][0x390] ;  /* 0x0000e400002e1ab9 */ /* 0x000fe20000000a00 */
[----:B------:R-:W-:Y:S01]  /*1c420*/  @UP0 ULDC UR42, c[0x0][0x384] ;  /* 0x0000e100002a0ab9 */ /* 0x000fe20000000800 */
[----:B------:R-:W-:Y:S01]  /*1c430*/  @UP0 ULDC UR39, c[0x0][0x388] ;  /* 0x0000e20000270ab9 */ /* 0x000fe20000000800 */
[----:B------:R2:W-:Y:S01]  /*1c440*/  UTMALDG.4D.IM2COL [UR16], [UR14], UR30 ;  /* 0x000000100e0073b4 */ /* 0x0005e2000805801e */
[----:B------:R-:W-:Y:S01]  /*1c450*/  UMOV UR33, UR53 ;  /* 0x0000003500217c82 */ /* 0x000fe20008000000 */
[----:B------:R-:W-:Y:S01]  /*1c460*/  UMOV UR32, UR56 ;  /* 0x0000003800207c82 */ /* 0x000fe20008000000 */
[----:B------:R-:W-:Y:S01]  /*1c470*/  UMOV UR31, UR57 ;  /* 0x00000039001f7c82 */ /* 0x000fe20008000000 */
[----:B------:R-:W-:Y:S01]  /*1c480*/  UIADD3 UR40, UR8, 0x400, URZ ;  /* 0x0000040008287890 */ /* 0x000fe2000fffe03f */
[----:B------:R-:W-:Y:S01]  /*1c490*/  UMOV UR41, UR9 ;  /* 0x0000000900297c82 */ /* 0x000fe20008000000 */
[----:B0-----:R-:W-:Y:S01]  /*1c4a0*/  UMOV UR12, UR58 ;  /* 0x0000003a000c7c82 */ /* 0x001fe20008000000 */
[----:B------:R-:W-:Y:S01]  /*1c4b0*/  UMOV UR13, UR59 ;  /* 0x0000003b000d7c82 */ /* 0x000fe20008000000 */
[----:B------:R-:W-:Y:S01]  /*1c4c0*/  UMOV UR11, UR60 ;  /* 0x0000003c000b7c82 */ /* 0x000fe20008000000 */
[----:B-1----:R-:W-:Y:S01]  /*1c4d0*/  @UP0 ULDC UR27, c[0x0][0x388] ;  /* 0x0000e200001b0ab9 */ /* 0x002fe20000000800 */
[----:B------:R-:W-:Y:S01]  /*1c4e0*/  @UP0 ULDC UR24, c[0x0][0x384] ;  /* 0x0000e10000180ab9 */ /* 0x000fe20000000800 */
[----:B------:R-:W-:Y:S01]  /*1c4f0*/  @UP0 ULDC UR26, c[0x0][0x384] ;  /* 0x0000e100001a0ab9 */ /* 0x000fe20000000800 */
[----:B------:R-:W-:Y:S01]  /*1c500*/  @UP0 ULDC UR28, c[0x0][0x388] ;  /* 0x0000e200001c0ab9 */ /* 0x000fe20000000800 */
[----:B------:R-:W-:Y:S01]  /*1c510*/  @UP0 ULDC UR29, c[0x0][0x388] ;  /* 0x0000e200001d0ab9 */ /* 0x000fe20000000800 */
[----:B--2---:R-:W-:-:S03]  /*1c520*/  UIMAD.WIDE.U32 UR16, UR43, UR36, URZ ;  /* 0x000000242b1072a5 */ /* 0x004fc6000f8e003f */
[----:B------:R-:W-:-:S04]  /*1c530*/  @UP1 ULDC.64 UR36, c[0x0][0x390] ;  /* 0x0000e40000241ab9 */ /* 0x000fc80000000a00 */
[----:B------:R-:W-:Y:S01]  /*1c540*/  @UP0 UMOV UR25, UR17 ;  /* 0x0000001100190c82 */ /* 0x000fe20008000000 */
[----:B------:R-:W-:Y:S01]  /*1c550*/  @UP1 ULDC.64 UR16, c[0x0][0x390] ;  /* 0x0000e40000101ab9 */ /* 0x000fe20000000a00 */
[----:B------:R-:W-:Y:S02]  /*1c560*/  @UP0 USHF.R.U32.HI UR44, URZ, UR27, UR25 ;  /* 0x0000001b3f2c0299 */ /* 0x000fe40008011619 */
[----:B------:R-:W-:Y:S02]  /*1c570*/  UIMAD.WIDE.U32 UR24, UR50, UR24, URZ ;  /* 0x00000018321872a5 */ /* 0x000fe4000f8e003f */
[----:B------:R-:W-:Y:S02]  /*1c580*/  UIMAD.WIDE.U32 UR18, UR44, UR16, URZ ;  /* 0x000000102c1272a5 */ /* 0x000fe4000f8e003f */
[----:B------:R-:W-:Y:S01]  /*1c590*/  UIADD3 UR16, UR8, 0x1800, URZ ;  /* 0x0000180008107890 */ /* 0x000fe2000fffe03f */
[----:B------:R-:W-:Y:S01]  /*1c5a0*/  UMOV UR21, UR44 ;  /* 0x0000002c00157c82 */ /* 0x000fe20008000000 */
[----:B------:R-:W-:-:S02]  /*1c5b0*/  @UP1 USHF.R.U32.HI UR21, URZ, UR17, UR19 ;  /* 0x000000113f151299 */ /* 0x000fc40008011613 */
[----:B------:R-:W-:Y:S02]  /*1c5c0*/  UIADD3 UR19, -UR44, URZ, URZ ;  /* 0x0000003f2c137290 */ /* 0x000fe4000fffe13f */
[----:B------:R-:W-:Y:S02]  /*1c5d0*/  UIADD3 UR20, -UR21, URZ, URZ ;  /* 0x0000003f15147290 */ /* 0x000fe4000fffe13f */
[----:B------:R-:W-:Y:S02]  /*1c5e0*/  UIMAD UR19, UR22, UR19, UR45 ;  /* 0x00000013161372a4 */ /* 0x000fe4000f8e022d */
[----:B------:R-:W-:Y:S02]  /*1c5f0*/  UIMAD UR20, UR23, UR20, UR44 ;  /* 0x00000014171472a4 */ /* 0x000fe4000f8e022c */
[----:B------:R-:W-:Y:S02]  /*1c600*/  UIMAD UR19, UR19, UR6, UR4 ;  /* 0x00000006131372a4 */ /* 0x000fe4000f8e0204 */
[----:B------:R-:W-:-:S02]  /*1c610*/  UIMAD UR20, UR20, UR7, UR5 ;  /* 0x00000007141472a4 */ /* 0x000fc4000f8e0205 */
[----:B------:R-:W-:Y:S01]  /*1c620*/  UIMAD.WIDE.U32 UR26, UR51, UR26, URZ ;  /* 0x0000001a331a72a5 */ /* 0x000fe2000f8e003f */
[----:B------:R-:W-:Y:S01]  /*1c630*/  @UP0 UMOV UR24, UR25 ;  /* 0x0000001900180c82 */ /* 0x000fe20008000000 */
[----:B------:R-:W-:Y:S01]  /*1c640*/  UMOV UR17, UR9 ;  /* 0x0000000900117c82 */ /* 0x000fe20008000000 */
[----:B------:R-:W-:Y:S01]  /*1c650*/  @UP0 USHF.R.U32.HI UR35, URZ, UR28, UR24 ;  /* 0x0000001c3f230299 */ /* 0x000fe20008011618 */
[----:B------:R-:W-:Y:S01]  /*1c660*/  UMOV UR18, UR10 ;  /* 0x0000000a00127c82 */ /* 0x000fe20008000000 */
[----:B------:R-:W-:Y:S02]  /*1c670*/  @UP0 USHF.R.U32.HI UR34, URZ, UR29, UR27 ;  /* 0x0000001d3f220299 */ /* 0x000fe4000801161b */
[----:B------:R0:W-:Y:S01]  /*1c680*/  UTMALDG.4D.IM2COL [UR16], [UR14], UR30 ;  /* 0x000000100e0073b4 */ /* 0x0001e2000805801e */
[----:B------:R-:W-:Y:S02]  /*1c690*/  UIMAD.WIDE.U32 UR44, UR35, UR46, URZ ;  /* 0x0000002e232c72a5 */ /* 0x000fe4000f8e003f */
[----:B------:R-:W-:Y:S01]  /*1c6a0*/  UMOV UR29, UR35 ;  /* 0x00000023001d7c82 */ /* 0x000fe20008000000 */
[----:B------:R-:W-:-:S02]  /*1c6b0*/  UIADD3 UR27, -UR35, URZ, URZ ;  /* 0x0000003f231b7290 */ /* 0x000fc4000fffe13f */
[----:B------:R-:W-:Y:S01]  /*1c6c0*/  @UP1 USHF.R.U32.HI UR29, URZ, UR47, UR45 ;  /* 0x0000002f3f1d1299 */ /* 0x000fe2000801162d */
[----:B------:R-:W-:Y:S01]  /*1c6d0*/  R2UR UR47, R37 ;  /* 0x00000000252f72ca */ /* 0x000fe200000e0000 */
[----:B------:R-:W-:Y:S01]  /*1c6e0*/  UIMAD UR27, UR22, UR27, UR48 ;  /* 0x0000001b161b72a4 */ /* 0x000fe2000f8e0230 */
[----:B------:R-:W-:Y:S01]  /*1c6f0*/  R2UR UR48, R36 ;  /* 0x00000000243072ca */ /* 0x000fe200000e0000 */
[----:B------:R-:W-:Y:S02]  /*1c700*/  UIADD3 UR28, -UR29, URZ, URZ ;  /* 0x0000003f1d1c7290 */ /* 0x000fe4000fffe13f */
[----:B------:R-:W-:Y:S02]  /*1c710*/  UIADD3 UR24, UR8, 0x2000, URZ ;  /* 0x0000200008187890 */ /* 0x000fe4000fffe03f */
[----:B------:R-:W-:Y:S02]  /*1c720*/  UIMAD UR28, UR23, UR28, UR35 ;  /* 0x0000001c171c72a4 */ /* 0x000fe4000f8e0223 */
[----:B------:R-:W-:-:S02]  /*1c730*/  UIMAD UR27, UR27, UR6, UR4 ;  /* 0x000000061b1b72a4 */ /* 0x000fc4000f8e0204 */
[----:B------:R-:W-:Y:S01]  /*1c740*/  UIMAD UR28, UR28, UR7, UR5 ;  /* 0x000000071c1c72a4 */ /* 0x000fe2000f8e0205 */
[----:B------:R-:W-:Y:S01]  /*1c750*/  UMOV UR25, UR9 ;  /* 0x0000000900197c82 */ /* 0x000fe20008000000 */
[----:B------:R-:W-:Y:S01]  /*1c760*/  UMOV UR26, UR10 ;  /* 0x0000000a001a7c82 */ /* 0x000fe20008000000 */
[----:B------:R-:W-:Y:S01]  /*1c770*/  @UP0 ULDC UR46, c[0x0][0x388] ;  /* 0x0000e200002e0ab9 */ /* 0x000fe20000000800 */
[----:B------:R-:W-:Y:S01]  /*1c780*/  @UP0 ULDC UR35, c[0x0][0x384] ;  /* 0x0000e10000230ab9 */ /* 0x000fe20000000800 */
[----:B0-----:R-:W-:Y:S01]  /*1c790*/  R2UR UR17, R35 ;  /* 0x00000000231172ca */ /* 0x001fe200000e0000 */
[----:B------:R-:W-:Y:S02]  /*1c7a0*/  UIMAD.WIDE.U32 UR18, UR34, UR36, URZ ;  /* 0x00000024221272a5 */ /* 0x000fe4000f8e003f */
[----:B------:R-:W-:Y:S01]  /*1c7b0*/  UMOV UR21, UR34 ;  /* 0x0000002200157c82 */ /* 0x000fe20008000000 */
[----:B------:R-:W-:Y:S01]  /*1c7c0*/  UIADD3 UR36, -UR34, URZ, URZ ;  /* 0x0000003f22247290 */ /* 0x000fe2000fffe13f */
[----:B------:R0:W-:Y:S01]  /*1c7d0*/  UTMALDG.4D.IM2COL [UR24], [UR14], UR30 ;  /* 0x000000180e0073b4 */ /* 0x0001e2000805801e */
[----:B------:R-:W-:-:S02]  /*1c7e0*/  @UP1 USHF.R.U32.HI UR21, URZ, UR37, UR19 ;  /* 0x000000253f151299 */ /* 0x000fc40008011613 */
[----:B------:R-:W-:Y:S02]  /*1c7f0*/  UIADD3 UR16, UR8, 0x2800, URZ ;  /* 0x0000280008107890 */ /* 0x000fe4000fffe03f */
[----:B------:R-:W-:Y:S01]  /*1c800*/  UIADD3 UR20, -UR21, URZ, URZ ;  /* 0x0000003f15147290 */ /* 0x000fe2000fffe13f */
[----:B------:R-:W-:Y:S02]  /*1c810*/  UMOV UR18, UR10 ;  /* 0x0000000a00127c82 */ /* 0x000fe40008000000 */
[----:B------:R-:W-:Y:S02]  /*1c820*/  UIMAD UR19, UR22, UR36, UR17 ;  /* 0x00000024161372a4 */ /* 0x000fe4000f8e0211 */
[----:B------:R-:W-:Y:S02]  /*1c830*/  UIMAD UR20, UR23, UR20, UR34 ;  /* 0x00000014171472a4 */ /* 0x000fe4000f8e0222 */
[----:B------:R-:W-:Y:S02]  /*1c840*/  UIMAD UR19, UR19, UR6, UR4 ;  /* 0x00000006131372a4 */ /* 0x000fe4000f8e0204 */
[----:B------:R-:W-:Y:S01]  /*1c850*/  UIMAD UR20, UR20, UR7, UR5 ;  /* 0x00000007141472a4 */ /* 0x000fe2000f8e0205 */
[----:B------:R-:W-:Y:S01]  /*1c860*/  UMOV UR17, UR9 ;  /* 0x0000000900117c82 */ /* 0x000fe20008000000 */
[----:B------:R-:W-:Y:S01]  /*1c870*/  @UP0 ULDC UR36, c[0x0][0x388] ;  /* 0x0000e20000240ab9 */ /* 0x000fe20000000800 */
[----:B------:R-:W-:-:S06]  /*1c880*/  @UP0 ULDC UR34, c[0x0][0x388] ;  /* 0x0000e20000220ab9 */ /* 0x000fcc0000000800 */
[----:B------:R1:W-:Y:S01]  /*1c890*/  UTMALDG.4D.IM2COL [UR16], [UR14], UR30 ;  /* 0x000000100e0073b4 */ /* 0x0003e2000805801e */
[----:B0-----:R-:W-:Y:S01]  /*1c8a0*/  @UP0 ULDC UR28, c[0x0][0x384] ;  /* 0x0000e100001c0ab9 */ /* 0x001fe20000000800 */
[----:B------:R-:W-:Y:S01]  /*1c8b0*/  @UP0 ULDC UR27, c[0x0][0x384] ;  /* 0x0000e100001b0ab9 */ /* 0x000fe20000000800 */
[----:B------:R-:W-:Y:S02]  /*1c8c0*/  UIMAD.WIDE.U32 UR28, UR56, UR28, URZ ;  /* 0x0000001c381c72a5 */ /* 0x000fe4000f8e003f */
[----:B------:R-:W-:Y:S02]  /*1c8d0*/  UIADD3 UR24, UR8, 0x3000, URZ ;  /* 0x0000300008187890 */ /* 0x000fe4000fffe03f */
[----:B------:R-:W-:Y:S02]  /*1c8e0*/  @UP0 USHF.R.U32.HI UR32, URZ, UR36, UR29 ;  /* 0x000000243f200299 */ /* 0x000fe4000801161d */
[----:B-1----:R-:W-:Y:S01]  /*1c8f0*/  UIMAD.WIDE.U32 UR16, UR53, UR42, URZ ;  /* 0x0000002a351072a5 */ /* 0x002fe2000f8e003f */
[----:B------:R-:W-:Y:S01]  /*1c900*/  @UP1 ULDC.64 UR20, c[0x0][0x390] ;  /* 0x0000e40000141ab9 */ /* 0x000fe20000000a00 */
[----:B------:R-:W-:Y:S01]  /*1c910*/  @UP1 ULDC.64 UR18, c[0x0][0x390] ;  /* 0x0000e40000121ab9 */ /* 0x000fe20000000a00 */
[----:B------:R-:W-:-:S02]  /*1c920*/  UIADD3 UR16, UR8, 0x3800, URZ ;  /* 0x0000380008107890 */ /* 0x000fc4000fffe03f */
[----:B------:R-:W-:Y:S02]  /*1c930*/  UIMAD.WIDE.U32 UR36, UR32, UR18, URZ ;  /* 0x00000012202472a5 */ /* 0x000fe4000f8e003f */
[----:B------:R-:W-:Y:S01]  /*1c940*/  @UP0 UMOV UR25, UR17 ;  /* 0x0000001100190c82 */ /* 0x000fe20008000000 */
[----:B------:R-:W-:Y:S01]  /*1c950*/  @UP0 ULDC UR42, c[0x0][0x384] ;  /* 0x0000e100002a0ab9 */ /* 0x000fe20000000800 */
[----:B------:R-:W-:-:S03]  /*1c960*/  @UP0 USHF.R.U32.HI UR33, URZ, UR39, UR25 ;  /* 0x000000273f210299 */ /* 0x000fc60008011619 */
[----:B------:R-:W-:Y:S01]  /*1c970*/  UMOV UR25, UR9 ;  /* 0x0000000900197c82 */ /* 0x000fe20008000000 */
[----:B------:R-:W-:Y:S02]  /*1c980*/  UIMAD.WIDE.U32 UR44, UR33, UR20, URZ ;  /* 0x00000014212c72a5 */ /* 0x000fe4000f8e003f */
[----:B------:R-:W-:Y:S02]  /*1c990*/  UIADD3 UR17, -UR33, URZ, URZ ;  /* 0x0000003f21117290 */ /* 0x000fe4000fffe13f */
[----:B------:R-:W-:Y:S01]  /*1c9a0*/  UMOV UR29, UR33 ;  /* 0x00000021001d7c82 */ /* 0x000fe20008000000 */
[----:B------:R-:W-:Y:S01]  /*1c9b0*/  @UP1 USHF.R.U32.HI UR29, URZ, UR21, UR45 ;  /* 0x000000153f1d1299 */ /* 0x000fe2000801162d */
[----:B------:R-:W-:Y:S02]  /*1c9c0*/  @UP0 ULDC UR39, c[0x0][0x388] ;  /* 0x0000e20000270ab9 */ /* 0x000fe40000000800 */
[----:B------:R-:W-:Y:S01]  /*1c9d0*/  UMOV UR21, UR32 ;  /* 0x0000002000157c82 */ /* 0x000fe20008000000 */
[----:B------:R-:W-:-:S02]  /*1c9e0*/  UIADD3 UR18, -UR29, URZ, URZ ;  /* 0x0000003f1d127290 */ /* 0x000fc4000fffe13f */
[----:B------:R-:W-:Y:S02]  /*1c9f0*/  @UP1 USHF.R.U32.HI UR21, URZ, UR19, UR37 ;  /* 0x000000133f151299 */ /* 0x000fe40008011625 */
[----:B------:R-:W-:Y:S02]  /*1ca00*/  UIMAD UR18, UR23, UR18, UR33 ;  /* 0x00000012171272a4 */ /* 0x000fe4000f8e0221 */
[----:B------:R-:W-:Y:S02]  /*1ca10*/  UIMAD.WIDE.U32 UR36, UR57, UR27, URZ ;  /* 0x0000001b392472a5 */ /* 0x000fe4000f8e003f */
[----:B------:R-:W-:Y:S01]  /*1ca20*/  UIMAD UR27, UR22, UR17, UR48 ;  /* 0x00000011161b72a4 */ /* 0x000fe2000f8e0230 */
[----:B------:R-:W-:Y:S01]  /*1ca30*/  R2UR UR48, R57 ;  /* 0x00000000393072ca */ /* 0x000fe200000e0000 */
[----:B------:R-:W-:Y:S02]  /*1ca40*/  UIMAD UR28, UR18, UR7, UR5 ;  /* 0x00000007121c72a4 */ /* 0x000fe4000f8e0205 */
[----:B------:R-:W-:-:S02]  /*1ca50*/  UIADD3 UR17, -UR32, URZ, URZ ;  /* 0x0000003f20117290 */ /* 0x000fc4000fffe13f */
[----:B------:R-:W-:Y:S02]  /*1ca60*/  UIADD3 UR18, -UR21, URZ, URZ ;  /* 0x0000003f15127290 */ /* 0x000fe4000fffe13f */
[----:B------:R-:W-:Y:S01]  /*1ca70*/  UIMAD UR17, UR22, UR17, UR47 ;  /* 0x00000011161172a4 */ /* 0x000fe2000f8e022f */
[----:B------:R-:W-:Y:S01]  /*1ca80*/  R2UR UR47, R38 ;  /* 0x00000000262f72ca */ /* 0x000fe200000e0000 */
[----:B------:R-:W-:Y:S02]  /*1ca90*/  UIMAD UR18, UR23, UR18, UR32 ;  /* 0x00000012171272a4 */ /* 0x000fe4000f8e0220 */
[----:B------:R-:W-:Y:S02]  /*1caa0*/  UIMAD UR27, UR27, UR6, UR4 ;  /* 0x000000061b1b72a4 */ /* 0x000fe4000f8e0204 */
[----:B------:R-:W-:Y:S02]  /*1cab0*/  UIMAD UR19, UR17, UR6, UR4 ;  /* 0x00000006111372a4 */ /* 0x000fe4000f8e0204 */
[----:B------:R-:W-:-:S02]  /*1cac0*/  UIMAD UR20, UR18, UR7, UR5 ;  /* 0x00000007121472a4 */ /* 0x000fc4000f8e0205 */
[----:B------:R-:W-:Y:S01]  /*1cad0*/  @UP0 USHF.R.U32.HI UR31, URZ, UR46, UR37 ;  /* 0x0000002e3f1f0299 */ /* 0x000fe20008011625 */
[----:B------:R-:W-:Y:S01]  /*1cae0*/  R2UR UR46, R41 ;  /* 0x00000000292e72ca */ /* 0x000fe200000e0000 */
[----:B------:R-:W-:Y:S01]  /*1caf0*/  UMOV UR17, UR9 ;  /* 0x0000000900117c82 */ /* 0x000fe20008000000 */
[----:B------:R0:W-:Y:S01]  /*1cb00*/  UTMALDG.4D.IM2COL [UR24], [UR14], UR30 ;  /* 0x000000180e0073b4 */ /* 0x0001e2000805801e */
[----:B------:R-:W-:Y:S01]  /*1cb10*/  UMOV UR18, UR10 ;  /* 0x0000000a00127c82 */ /* 0x000fe20008000000 */
[----:B------:R-:W-:Y:S01]  /*1cb20*/  @UP0 ULDC UR33, c[0x0][0x384] ;  /* 0x0000e10000210ab9 */ /* 0x000fe20000000800 */
[----:B------:R-:W-:Y:S01]  /*1cb30*/  @UP0 ULDC UR32, c[0x0][0x388] ;  /* 0x0000e20000200ab9 */ /* 0x000fe20000000800 */
[----:B------:R-:W-:Y:S01]  /*1cb40*/  @UP1 ULDC.64 UR44, c[0x0][0x390] ;  /* 0x0000e400002c1ab9 */ /* 0x000fe20000000a00 */
[----:B------:R1:W-:Y:S01]  /*1cb50*/  UTMALDG.4D.IM2COL [UR16], [UR14], UR30 ;  /* 0x000000100e0073b4 */ /* 0x0003e2000805801e */
[----:B0-----:R-:W-:Y:S01]  /*1cb60*/  @UP1 ULDC.64 UR24, c[0x0][0x390] ;  /* 0x0000e40000181ab9 */ /* 0x001fe20000000a00 */
[----:B------:R-:W-:Y:S01]  /*1cb70*/  @UP1 ULDC.64 UR28, c[0x0][0x390] ;  /* 0x0000e400001c1ab9 */ /* 0x000fe20000000a00 */
[----:B------:R-:W-:Y:S01]  /*1cb80*/  @UP1 ULDC.64 UR26, c[0x0][0x390] ;  /* 0x0000e400001a1ab9 */ /* 0x000fe20000000a00 */
[----:B-1----:R-:W-:-:S02]  /*1cb90*/  UIMAD.WIDE.U32 UR16, UR31, UR24, URZ ;  /* 0x000000181f1072a5 */ /* 0x002fc4000f8e003f */
[----:B------:R-:W-:Y:S01]  /*1cba0*/  UIMAD.WIDE.U32 UR18, UR58, UR35, URZ ;  /* 0x000000233a1272a5 */ /* 0x000fe2000f8e003f */
[----:B------:R-:W-:Y:S01]  /*1cbb0*/  R2UR UR35, R40 ;  /* 0x00000000282372ca */ /* 0x000fe200000e0000 */
[----:B------:R-:W-:Y:S01]  /*1cbc0*/  UMOV UR21, UR31 ;  /* 0x0000001f00157c82 */ /* 0x000fe20008000000 */
[----:B------:R-:W-:Y:S02]  /*1cbd0*/  UIADD3 UR16, UR8, 0x4000, URZ ;  /* 0x0000400008107890 */ /* 0x000fe4000fffe03f */
[----:B------:R-:W-:Y:S01]  /*1cbe0*/  @UP1 UMOV UR24, UR17 ;  /* 0x0000001100181c82 */ /* 0x000fe20008000000 */
[----:B------:R-:W-:Y:S01]  /*1cbf0*/  UMOV UR17, UR9 ;  /* 0x0000000900117c82 */ /* 0x000fe20008000000 */
[----:B------:R-:W-:Y:S01]  /*1cc00*/  @UP1 USHF.R.U32.HI UR21, URZ, UR25, UR24 ;  /* 0x000000193f151299 */ /* 0x000fe20008011618 */
[----:B------:R-:W-:Y:S01]  /*1cc10*/  @UP0 UMOV UR18, UR19 ;  /* 0x0000001300120c82 */ /* 0x000fe20008000000 */
[----:B------:R-:W-:Y:S02]  /*1cc20*/  UIADD3 UR19, -UR31, URZ, URZ ;  /* 0x0000003f1f137290 */ /* 0x000fe4000fffe13f */
[----:B------:R-:W-:-:S02]  /*1cc30*/  UIADD3 UR20, -UR21, URZ, URZ ;  /* 0x0000003f15147290 */ /* 0x000fc4000fffe13f */
[----:B------:R-:W-:Y:S01]  /*1cc40*/  UIMAD UR19, UR22, UR19, UR47 ;  /* 0x00000013161372a4 */ /* 0x000fe2000f8e022f */
[----:B------:R-:W-:Y:S01]  /*1cc50*/  R2UR UR47, R58 ;  /* 0x000000003a2f72ca */ /* 0x000fe200000e0000 */
[----:B------:R-:W-:Y:S02]  /*1cc60*/  UIMAD UR20, UR23, UR20, UR31 ;  /* 0x00000014171472a4 */ /* 0x000fe4000f8e021f */
[----:B------:R-:W-:Y:S02]  /*1cc70*/  UIMAD UR19, UR19, UR6, UR4 ;  /* 0x00000006131372a4 */ /* 0x000fe4000f8e0204 */
[----:B------:R-:W-:Y:S02]  /*1cc80*/  UIMAD UR20, UR20, UR7, UR5 ;  /* 0x00000007141472a4 */ /* 0x000fe4000f8e0205 */
[----:B------:R-:W-:Y:S01]  /*1cc90*/  UIMAD.WIDE.U32 UR24, UR59, UR42, URZ ;  /* 0x0000002a3b1872a5 */ /* 0x000fe2000f8e003f */
[----:B------:R-:W-:Y:S01]  /*1cca0*/  R2UR UR42, R42 ;  /* 0x000000002a2a72ca */ /* 0x000fe200000e0000 */
[----:B------:R-:W-:-:S03]  /*1ccb0*/  @UP0 USHF.R.U32.HI UR12, URZ, UR34, UR18 ;  /* 0x000000223f0c0299 */ /* 0x000fc60008011612 */
[----:B------:R-:W-:Y:S01]  /*1ccc0*/  UMOV UR18, UR10 ;  /* 0x0000000a00127c82 */ /* 0x000fe20008000000 */
[----:B------:R-:W-:Y:S01]  /*1ccd0*/  UMOV UR34, UR10 ;  /* 0x0000000a00227c82 */ /* 0x000fe20008000000 */
[----:B------:R0:W-:Y:S01]  /*1cce0*/  UTMALDG.4D.IM2COL [UR16], [UR14], UR30 ;  /* 0x000000100e0073b4 */ /* 0x0001e2000805801e */
[----:B------:R-:W-:Y:S01]  /*1ccf0*/  @UP0 UMOV UR31, UR25 ;  /* 0x00000019001f0c82 */ /* 0x000fe20008000000 */
[----:B------:R-:W-:Y:S01]  /*1cd00*/  UIMAD.WIDE.U32 UR24, UR60, UR33, URZ ;  /* 0x000000213c1872a5 */ /* 0x000fe2000f8e003f */
[----:B------:R-:W-:Y:S01]  /*1cd10*/  MOV R12, UR47 ;  /* 0x0000002f000c7c02 */ /* 0x000fe20008000f00 */
[----:B------:R-:W-:Y:S02]  /*1cd20*/  @UP0 USHF.R.U32.HI UR13, URZ, UR32, UR31 ;  /* 0x000000203f0d0299 */ /* 0x000fe4000801161f */
[----:B------:R-:W-:Y:S01]  /*1cd30*/  @UP0 USHF.R.U32.HI UR11, URZ, UR39, UR25 ;  /* 0x000000273f0b0299 */ /* 0x000fe20008011619 */
[----:B------:R-:W-:Y:S01]  /*1cd40*/  R2UR UR39, R43 ;  /* 0x000000002b2772ca */ /* 0x000fe200000e0000 */
[----:B------:R-:W-:Y:S01]  /*1cd50*/  UMOV UR37, UR12 ;  /* 0x0000000c00257c82 */ /* 0x000fe20008000000 */
[----:B------:R-:W-:Y:S01]  /*1cd60*/  UIADD3 UR32, UR8, 0x4800, URZ ;  /* 0x0000480008207890 */ /* 0x000fe2000fffe03f */
[----:B------:R-:W-:Y:S01]  /*1cd70*/  MOV R20, UR42 ;  /* 0x0000002a00147c02 */ /* 0x000fe20008000f00 */
[----:B------:R-:W-:Y:S01]  /*1cd80*/  UIADD3 UR24, UR8, 0x5000, URZ ;  /* 0x0000500008187890 */ /* 0x000fe2000fffe03f */
[----:B------:R-:W-:Y:S01]  /*1cd90*/  UMOV UR33, UR9 ;  /* 0x0000000900217c82 */ /* 0x000fe20008000000 */
[----:B------:R-:W-:Y:S01]  /*1cda0*/  UMOV UR25, UR9 ;  /* 0x0000000900197c82 */ /* 0x000fe20008000000 */
[----:B------:R-:W-:Y:S01]  /*1cdb0*/  @UP0 ULDC UR31, c[0x0][0x384] ;  /* 0x0000e100001f0ab9 */ /* 0x000fe20000000800 */
[----:B0-----:R-:W-:-:S02]  /*1cdc0*/  UIMAD.WIDE.U32 UR18, UR12, UR28, URZ ;  /* 0x0000001c0c1272a5 */ /* 0x001fc4000f8e003f */
[----:B------:R-:W-:Y:S01]  /*1cdd0*/  UIMAD.WIDE.U32 UR16, UR13, UR44, URZ ;  /* 0x0000002c0d1072a5 */ /* 0x000fe2000f8e003f */
[----:B------:R-:W-:Y:S01]  /*1cde0*/  R2UR UR44, R43 ;  /* 0x000000002b2c72ca */ /* 0x000fe200000e0000 */
[----:B------:R-:W-:Y:S01]  /*1cdf0*/  UIADD3 UR20, -UR12, URZ, URZ ;  /* 0x0000003f0c147290 */ /* 0x000fe2000fffe13f */
[----:B------:R-:W-:Y:S02]  /*1ce00*/  UMOV UR21, UR11 ;  /* 0x0000000b00157c82 */ /* 0x000fe40008000000 */
[----:B------:R-:W-:Y:S01]  /*1ce10*/  @UP1 UMOV UR28, UR19 ;  /* 0x00000013001c1c82 */ /* 0x000fe20008000000 */
[----:B------:R-:W-:Y:S02]  /*1ce20*/  UIMAD.WIDE.U32 UR18, UR11, UR26, URZ ;  /* 0x0000001a0b1272a5 */ /* 0x000fe4000f8e003f */
[----:B------:R-:W-:Y:S02]  /*1ce30*/  @UP1 USHF.R.U32.HI UR37, URZ, UR29, UR28 ;  /* 0x0000001d3f251299 */ /* 0x000fe4000801161c */
[----:B------:R-:W-:-:S02]  /*1ce40*/  UIADD3 UR28, -UR13, URZ, URZ ;  /* 0x0000003f0d1c7290 */ /* 0x000fc4000fffe13f */
[----:B------:R-:W-:Y:S01]  /*1ce50*/  UMOV UR29, UR13 ;  /* 0x0000000d001d7c82 */ /* 0x000fe20008000000 */
[----:B------:R-:W-:Y:S01]  /*1ce60*/  UIADD3 UR36, -UR37, URZ, URZ ;  /* 0x0000003f25247290 */ /* 0x000fe2000fffe13f */
[----:B------:R-:W-:Y:S01]  /*1ce70*/  MOV R15, UR44 ;  /* 0x0000002c000f7c02 */ /* 0x000fe20008000f00 */
[----:B------:R-:W-:Y:S01]  /*1ce80*/  @UP1 USHF.R.U32.HI UR29, URZ, UR45, UR17 ;  /* 0x0000002d3f1d1299 */ /* 0x000fe20008011611 */
[----:B------:R-:W-:Y:S01]  /*1ce90*/  R2UR UR45, R42 ;  /* 0x000000002a2d72ca */ /* 0x000fe200000e0000 */
[----:B------:R-:W-:Y:S01]  /*1cea0*/  UIMAD UR36, UR23, UR36, UR12 ;  /* 0x00000024172472a4 */ /* 0x000fe2000f8e020c */
[----:B------:R-:W-:Y:S01]  /*1ceb0*/  @UP1 UMOV UR18, UR19 ;  /* 0x0000001300121c82 */ /* 0x000fe20008000000 */
[----:B------:R-:W-:Y:S02]  /*1cec0*/  UIADD3 UR12, -UR29, URZ, URZ ;  /* 0x0000003f1d0c7290 */ /* 0x000fe4000fffe13f */
[----:B------:R-:W-:Y:S02]  /*1ced0*/  @UP1 USHF.R.U32.HI UR21, URZ, UR27, UR18 ;  /* 0x0000001b3f151299 */ /* 0x000fe40008011612 */
[----:B------:R-:W-:-:S02]  /*1cee0*/  UIMAD UR12, UR23, UR12, UR13 ;  /* 0x0000000c170c72a4 */ /* 0x000fc4000f8e020d */
[----:B------:R-:W-:Y:S02]  /*1cef0*/  UIADD3 UR16, -UR11, URZ, URZ ;  /* 0x0000003f0b107290 */ /* 0x000fe4000fffe13f */
[----:B------:R-:W-:Y:S02]  /*1cf00*/  UIADD3 UR13, -UR21, URZ, URZ ;  /* 0x0000003f150d7290 */ /* 0x000fe4000fffe13f */
[----:B------:R-:W-:Y:S01]  /*1cf10*/  MOV R14, UR45 ;  /* 0x0000002d000e7c02 */ /* 0x000fe20008000f00 */
[----:B------:R-:W-:Y:S02]  /*1cf20*/  UIMAD UR20, UR22, UR20, UR61 ;  /* 0x00000014161472a4 */ /* 0x000fe4000f8e023d */
[----:B------:R-:W-:Y:S02]  /*1cf30*/  UIMAD UR28, UR22, UR28, UR35 ;  /* 0x0000001c161c72a4 */ /* 0x000fe4000f8e0223 */
[----:B------:R-:W-:Y:S01]  /*1cf40*/  UIMAD UR19, UR22, UR16, UR46 ;  /* 0x00000010161372a4 */ /* 0x000fe2000f8e022e */
[----:B------:R-:W-:Y:S01]  /*1cf50*/  R2UR UR46, R55 ;  /* 0x00000000372e72ca */ /* 0x000fe200000e0000 */
[----:B------:R-:W-:-:S02]  /*1cf60*/  UIMAD UR13, UR23, UR13, UR11 ;  /* 0x0000000d170d72a4 */ /* 0x000fc4000f8e020b */
[----:B------:R-:W-:Y:S02]  /*1cf70*/  UIMAD UR35, UR20, UR6, UR4 ;  /* 0x00000006142372a4 */ /* 0x000fe4000f8e0204 */
[----:B------:R-:W-:Y:S02]  /*1cf80*/  UIMAD UR36, UR36, UR7, UR5 ;  /* 0x00000007242472a4 */ /* 0x000fe4000f8e0205 */
[----:B------:R-:W-:Y:S02]  /*1cf90*/  UIMAD UR27, UR28, UR6, UR4 ;  /* 0x000000061c1b72a4 */ /* 0x000fe4000f8e0204 */
[----:B------:R-:W-:Y:S02]  /*1cfa0*/  UIMAD UR28, UR12, UR7, UR5 ;  /* 0x000000070c1c72a4 */ /* 0x000fe4000f8e0205 */
[----:B------:R-:W-:Y:S02]  /*1cfb0*/  UIADD3 UR16, UR8, 0x5800, URZ ;  /* 0x0000580008107890 */ /* 0x000fe4000fffe03f */
[----:B------:R-:W-:Y:S01]  /*1cfc0*/  UIMAD UR19, UR19, UR6, UR4 ;  /* 0x00000006131372a4 */ /* 0x000fe2000f8e0204 */
[----:B------:R0:W-:Y:S01]  /*1cfd0*/  UTMALDG.4D.IM2COL [UR32], [UR14], UR30 ;  /* 0x000000200e0073b4 */ /* 0x0001e2000805801e */
[----:B------:R-:W-:Y:S01]  /*1cfe0*/  UIMAD UR20, UR13, UR7, UR5 ;  /* 0x000000070d1472a4 */ /* 0x000fe2000f8e0205 */
[----:B------:R-:W-:Y:S01]  /*1cff0*/  MOV R13, UR46 ;  /* 0x0000002e000d7c02 */ /* 0x000fe20008000f00 */
[----:B------:R-:W-:Y:S01]  /*1d000*/  UMOV UR26, UR10 ;  /* 0x0000000a001a7c82 */ /* 0x000fe20008000000 */
[----:B------:R-:W-:Y:S01]  /*1d010*/  UMOV UR17, UR9 ;  /* 0x0000000900117c82 */ /* 0x000fe20008000000 */
[----:B------:R-:W-:Y:S01]  /*1d020*/  UMOV UR18, UR10 ;  /* 0x0000000a00127c82 */ /* 0x000fe20008000000 */
[----:B------:R-:W-:Y:S01]  /*1d030*/  @UP0 ULDC UR12, c[0x0][0x384] ;  /* 0x0000e100000c0ab9 */ /* 0x000fe20000000800 */
[----:B------:R-:W-:Y:S01]  /*1d040*/  UMOV UR11, UR44 ;  /* 0x0000002c000b7c82 */ /* 0x000fe20008000000 */
[----:B------:R1:W-:Y:S02]  /*1d050*/  UTMALDG.4D.IM2COL [UR24], [UR14], UR30 ;  /* 0x000000180e0073b4 */ /* 0x0003e4000805801e */
[----:B------:R2:W-:Y:S01]  /*1d060*/  UTMALDG.4D.IM2COL [UR16], [UR14], UR30 ;  /* 0x000000100e0073b4 */ /* 0x0005e2000805801e */
[----:B0-----:R-:W-:-:S02]  /*1d070*/  R2UR UR36, R44 ;  /* 0x000000002c2472ca */ /* 0x001fc400000e0000 */
[----:B------:R-:W-:Y:S02]  /*1d080*/  R2UR UR34, R45 ;  /* 0x000000002d2272ca */ /* 0x000fe400000e0000 */
[----:B------:R-:W-:Y:S02]  /*1d090*/  R2UR UR37, R44 ;  /* 0x000000002c2572ca */ /* 0x000fe400000e0000 */
[----:B------:R-:W-:Y:S01]  /*1d0a0*/  R2UR UR35, R46 ;  /* 0x000000002e2372ca */ /* 0x000fe200000e0000 */
[----:B-1----:R-:W-:Y:S01]  /*1d0b0*/  @UP0 ULDC UR25, c[0x0][0x384] ;  /* 0x0000e10000190ab9 */ /* 0x002fe20000000800 */
[----:B------:R-:W-:Y:S01]  /*1d0c0*/  @UP0 ULDC UR24, c[0x0][0x388] ;  /* 0x0000e20000180ab9 */ /* 0x000fe20000000800 */
[----:B------:R-:W-:Y:S01]  /*1d0d0*/  UMOV UR27, UR42 ;  /* 0x0000002a001b7c82 */ /* 0x000fe20008000000 */
[----:B------:R-:W-:Y:S01]  /*1d0e0*/  @UP0 ULDC UR28, c[0x0][0x388] ;  /* 0x0000e200001c0ab9 */ /* 0x000fe20000000800 */
[----:B------:R-:W-:Y:S02]  /*1d0f0*/  R2UR UR33, R48 ;  /* 0x00000000302172ca */ /* 0x000fe400000e0000 */
[----:B------:R-:W-:Y:S01]  /*1d100*/  R2UR UR32, R50 ;  /* 0x00000000322072ca */ /* 0x000fe200000e0000 */
[----:B--2---:R-:W-:-:S02]  /*1d110*/  UIMAD.WIDE.U32 UR16, UR42, UR12, URZ ;  /* 0x0000000c2a1072a5 */ /* 0x004fc4000f8e003f */
[----:B------:R-:W-:Y:S01]  /*1d120*/  UIMAD.WIDE.U32 UR20, UR44, UR25, URZ ;  /* 0x000000192c1472a5 */ /* 0x000fe2000f8e003f */
[----:B------:R-:W-:Y:S01]  /*1d130*/  @UP1 ULDC.64 UR18, c[0x0][0x390] ;  /* 0x0000e40000121ab9 */ /* 0x000fe20000000a00 */
[----:B------:R-:W-:Y:S02]  /*1d140*/  @UP1 ULDC.64 UR12, c[0x0][0x390] ;  /* 0x0000e400000c1ab9 */ /* 0x000fe40000000a00 */
[----:B------:R-:W-:Y:S01]  /*1d150*/  @UP0 USHF.R.U32.HI UR11, URZ, UR28, UR21 ;  /* 0x0000001c3f0b0299 */ /* 0x000fe20008011615 */
[----:B------:R-:W-:Y:S01]  /*1d160*/  @UP0 UMOV UR25, UR17 ;  /* 0x0000001100190c82 */ /* 0x000fe20008000000 */
[----:B------:R-:W-:Y:S02]  /*1d170*/  UIADD3 UR42, UR10, 0x20, URZ ;  /* 0x000000200a2a7890 */ /* 0x000fe4000fffe03f */
[----:B------:R-:W-:-:S03]  /*1d180*/  @UP0 USHF.R.U32.HI UR27, URZ, UR24, UR25 ;  /* 0x000000183f1b0299 */ /* 0x000fc60008011619 */
[----:B------:R-:W-:Y:S01]  /*1d190*/  UMOV UR21, UR11 ;  /* 0x0000000b00157c82 */ /* 0x000fe20008000000 */
[----:B------:R-:W-:Y:S02]  /*1d1a0*/  UIADD3 UR24, UR8, 0x6000, URZ ;  /* 0x0000600008187890 */ /* 0x000fe4000fffe03f */
[----:B------:R-:W-:Y:S02]  /*1d1b0*/  UIMAD.WIDE.U32 UR16, UR27, UR18, URZ ;  /* 0x000000121b1072a5 */ /* 0x000fe4000f8e003f */
[----:B------:R-:W-:Y:S01]  /*1d1c0*/  UMOV UR29, UR27 ;  /* 0x0000001b001d7c82 */ /* 0x000fe20008000000 */
[----:B------:R-:W-:Y:S02]  /*1d1d0*/  UIADD3 UR16, UR8, 0x6800, URZ ;  /* 0x0000680008107890 */ /* 0x000fe4000fffe03f */
[----:B------:R-:W-:Y:S02]  /*1d1e0*/  @UP1 USHF.R.U32.HI UR29, URZ, UR19, UR17 ;  /* 0x000000133f1d1299 */ /* 0x000fe40008011611 */
[----:B------:R-:W-:-:S02]  /*1d1f0*/  UIMAD.WIDE.U32 UR18, UR11, UR12, URZ ;  /* 0x0000000c0b1272a5 */ /* 0x000fc4000f8e003f */
[----:B------:R-:W-:Y:S02]  /*1d200*/  UIADD3 UR17, -UR27, URZ, URZ ;  /* 0x0000003f1b117290 */ /* 0x000fe4000fffe13f */
[----:B------:R-:W-:Y:S02]  /*1d210*/  UIADD3 UR28, -UR29, URZ, URZ ;  /* 0x0000003f1d1c7290 */ /* 0x000fe4000fffe13f */
[----:B------:R-:W-:Y:S01]  /*1d220*/  UIADD3 UR12, -UR11, URZ, URZ ;  /* 0x0000003f0b0c7290 */ /* 0x000fe2000fffe13f */
[----:B------:R-:W-:Y:S01]  /*1d230*/  @UP1 UMOV UR18, UR19 ;  /* 0x0000001300121c82 */ /* 0x000fe20008000000 */
[----:B------:R-:W-:Y:S02]  /*1d240*/  UIMAD UR17, UR22, UR17, UR45 ;  /* 0x00000011161172a4 */ /* 0x000fe4000f8e022d */
[----:B------:R-:W-:Y:S02]  /*1d250*/  @UP1 USHF.R.U32.HI UR21, URZ, UR13, UR18 ;  /* 0x0000000d3f151299 */ /* 0x000fe40008011612 */
[----:B------:R-:W-:-:S02]  /*1d260*/  UIMAD UR28, UR23, UR28, UR27 ;  /* 0x0000001c171c72a4 */ /* 0x000fc4000f8e021b */
[----:B------:R-:W-:Y:S02]  /*1d270*/  UIADD3 UR13, -UR21, URZ, URZ ;  /* 0x0000003f150d7290 */ /* 0x000fe4000fffe13f */
[----:B------:R-:W-:Y:S01]  /*1d280*/  UIMAD UR12, UR22, UR12, UR39 ;  /* 0x0000000c160c72a4 */ /* 0x000fe2000f8e0227 */
[----:B------:R-:W-:Y:S01]  /*1d290*/  R2UR UR39, R56 ;  /* 0x00000000382772ca */ /* 0x000fe200000e0000 */
[----:B------:R-:W-:Y:S02]  /*1d2a0*/  UIMAD UR13, UR23, UR13, UR11 ;  /* 0x0000000d170d72a4 */ /* 0x000fe4000f8e020b */
[----:B------:R-:W-:Y:S02]  /*1d2b0*/  UIMAD UR27, UR17, UR6, UR4 ;  /* 0x00000006111b72a4 */ /* 0x000fe4000f8e0204 */
[----:B------:R-:W-:Y:S02]  /*1d2c0*/  UIMAD UR28, UR28, UR7, UR5 ;  /* 0x000000071c1c72a4 */ /* 0x000fe4000f8e0205 */
[----:B------:R-:W-:-:S02]  /*1d2d0*/  UIMAD UR19, UR12, UR6, UR4 ;  /* 0x000000060c1372a4 */ /* 0x000fc4000f8e0204 */
[----:B------:R-:W-:Y:S01]  /*1d2e0*/  UIMAD UR20, UR13, UR7, UR5 ;  /* 0x000000070d1472a4 */ /* 0x000fe2000f8e0205 */
[----:B------:R-:W-:Y:S01]  /*1d2f0*/  UMOV UR25, UR9 ;  /* 0x0000000900197c82 */ /* 0x000fe20008000000 */
[----:B------:R-:W-:Y:S01]  /*1d300*/  UIMAD.WIDE.U32 UR12, UR36, UR31, URZ ;  /* 0x0000001f240c72a5 */ /* 0x000fe2000f8e003f */
[----:B------:R-:W-:Y:S02]  /*1d310*/  R2UR UR31, R48 ;  /* 0x00000000301f72ca */ /* 0x000fe400000e0000 */
[----:B------:R0:W-:Y:S01]  /*1d320*/  UTMALDG.4D.IM2COL [UR24], [UR14], UR30 ;  /* 0x000000180e0073b4 */ /* 0x0001e2000805801e */
[----:B------:R-:W-:Y:S01]  /*1d330*/  @UP0 ULDC UR11, c[0x0][0x388] ;  /* 0x0000e200000b0ab9 */ /* 0x000fe20000000800 */
[----:B------:R-:W-:Y:S01]  /*1d340*/  UMOV UR17, UR9 ;  /* 0x0000000900117c82 */ /* 0x000fe20008000000 */
[----:B------:R-:W-:Y:S02]  /*1d350*/  UMOV UR18, UR10 ;  /* 0x0000000a00127c82 */ /* 0x000fe40008000000 */
[----:B------:R1:W-:Y:S01]  /*1d360*/  UTMALDG.4D.IM2COL [UR16], [UR14], UR30 ;  /* 0x000000100e0073b4 */ /* 0x0003e2000805801e */
[----:B0-----:R-:W-:Y:S01]  /*1d370*/  UMOV UR25, UR36 ;  /* 0x0000002400197c82 */ /* 0x001fe20008000000 */
[----:B------:R-:W-:Y:S01]  /*1d380*/  @UP0 USHF.R.U32.HI UR25, URZ, UR11, UR13 ;  /* 0x0000000b3f190299 */ /* 0x000fe2000801160d */
[----:B------:R-:W-:-:S02]  /*1d390*/  @UP0 ULDC UR24, c[0x0][0x384] ;  /* 0x0000e10000180ab9 */ /* 0x000fc40000000800 */
[----:B------:R-:W-:Y:S01]  /*1d3a0*/  UMOV UR11, UR34 ;  /* 0x00000022000b7c82 */ /* 0x000fe20008000000 */
[----:B------:R-:W-:Y:S01]  /*1d3b0*/  @UP1 ULDC.64 UR12, c[0x0][0x390] ;  /* 0x0000e400000c1ab9 */ /* 0x000fe20000000a00 */
[----:B-1----:R-:W-:Y:S01]  /*1d3c0*/  @UP1 ULDC.64 UR18, c[0x0][0x390] ;  /* 0x0000e40000121ab9 */ /* 0x002fe20000000a00 */
[----:B------:R-:W-:Y:S02]  /*1d3d0*/  UIMAD.WIDE.U32 UR16, UR34, UR24, URZ ;  /* 0x00000018221072a5 */ /* 0x000fe4000f8e003f */
[----:B------:R-:W-:Y:S02]  /*1d3e0*/  UIMAD.WIDE.U32 UR20, UR25, UR18, URZ ;  /* 0x00000012191472a5 */ /* 0x000fe4000f8e003f */
[----:B------:R-:W-:Y:S01]  /*1d3f0*/  UMOV UR29, UR25 ;  /* 0x00000019001d7c82 */ /* 0x000fe20008000000 */
[----:B------:R-:W-:Y:S02]  /*1d400*/  @UP0 ULDC UR18, c[0x0][0x388] ;  /* 0x0000e20000120ab9 */ /* 0x000fe40000000800 */
[----:B------:R-:W-:-:S02]  /*1d410*/  @UP0 USHF.R.U32.HI UR11, URZ, UR18, UR17 ;  /* 0x000000123f0b0299 */ /* 0x000fc40008011611 */
[----:B------:R-:W-:Y:S01]  /*1d420*/  @UP1 UMOV UR24, UR21 ;  /* 0x0000001500181c82 */ /* 0x000fe20008000000 */
[----:B------:R-:W-:Y:S01]  /*1d430*/  @UP0 ULDC UR18, c[0x0][0x388] ;  /* 0x0000e20000120ab9 */ /* 0x000fe20000000800 */
[----:B------:R-:W-:Y:S02]  /*1d440*/  @UP1 USHF.R.U32.HI UR29, URZ, UR19, UR24 ;  /* 0x000000133f1d1299 */ /* 0x000fe40008011618 */
[----:B------:R-:W-:Y:S02]  /*1d450*/  UIADD3 UR19, -UR25, URZ, URZ ;  /* 0x0000003f19137290 */ /* 0x000fe4000fffe13f */
[----:B------:R-:W-:Y:S02]  /*1d460*/  UIADD3 UR16, -UR29, URZ, URZ ;  /* 0x0000003f1d107290 */ /* 0x000fe4000fffe13f */
[----:B------:R-:W-:Y:S02]  /*1d470*/  UIMAD UR19, UR22, UR19, UR37 ;  /* 0x00000013161372a4 */ /* 0x000fe4000f8e0225 */
[----:B------:R-:W-:-:S02]  /*1d480*/  UIMAD UR28, UR23, UR16, UR25 ;  /* 0x00000010171c72a4 */ /* 0x000fc4000f8e0219 */
[----:B------:R-:W-:Y:S02]  /*1d490*/  UIADD3 UR24, UR8, 0x7000, URZ ;  /* 0x0000700008187890 */ /* 0x000fe4000fffe03f */
[----:B------:R-:W-:Y:S02]  /*1d4a0*/  UIMAD UR27, UR19, UR6, UR4 ;  /* 0x00000006131b72a4 */ /* 0x000fe4000f8e0204 */
[----:B------:R-:W-:Y:S01]  /*1d4b0*/  UIMAD UR28, UR28, UR7, UR5 ;  /* 0x000000071c1c72a4 */ /* 0x000fe2000f8e0205 */
[----:B------:R-:W-:Y:S01]  /*1d4c0*/  UMOV UR25, UR9 ;  /* 0x0000000900197c82 */ /* 0x000fe20008000000 */
[----:B------:R-:W-:Y:S02]  /*1d4d0*/  UIMAD.WIDE.U32 UR16, UR11, UR12, URZ ;  /* 0x0000000c0b1072a5 */ /* 0x000fe4000f8e003f */
[----:B------:R-:W-:Y:S01]  /*1d4e0*/  UMOV UR21, UR11 ;  /* 0x0000000b00157c82 */ /* 0x000fe20008000000 */
[----:B------:R-:W-:Y:S02]  /*1d4f0*/  UIADD3 UR19, -UR11, URZ, URZ ;  /* 0x0000003f0b137290 */ /* 0x000fe4000fffe13f */
[----:B------:R-:W-:-:S02]  /*1d500*/  @UP1 USHF.R.U32.HI UR21, URZ, UR13, UR17 ;  /* 0x0000000d3f151299 */ /* 0x000fc40008011611 */
[----:B------:R0:W-:Y:S01]  /*1d510*/  UTMALDG.4D.IM2COL [UR24], [UR14], UR30 ;  /* 0x000000180e0073b4 */ /* 0x0001e2000805801e */
[----:B------:R-:W-:Y:S01]  /*1d520*/  @UP0 ULDC UR12, c[0x0][0x384] ;  /* 0x0000e100000c0ab9 */ /* 0x000fe20000000800 */
[----:B------:R-:W-:Y:S02]  /*1d530*/  UIADD3 UR16, UR8, 0x7800, URZ ;  /* 0x0000780008107890 */ /* 0x000fe4000fffe03f */
[----:B------:R-:W-:Y:S02]  /*1d540*/  UIADD3 UR20, -UR21, URZ, URZ ;  /* 0x0000003f15147290 */ /* 0x000fe4000fffe13f */
[----:B------:R-:W-:Y:S02]  /*1d550*/  UIMAD.WIDE.U32 UR12, UR35, UR12, URZ ;  /* 0x0000000c230c72a5 */ /* 0x000fe4000f8e003f */
[----:B------:R-:W-:Y:S01]  /*1d560*/  UIMAD UR20, UR23, UR20, UR11 ;  /* 0x00000014171472a4 */ /* 0x000fe2000f8e020b */
[----:B------:R-:W-:Y:S02]  /*1d570*/  UMOV UR17, UR9 ;  /* 0x0000000900117c82 */ /* 0x000fe40008000000 */
[----:B------:R-:W-:Y:S01]  /*1d580*/  UMOV UR11, UR35 ;  /* 0x00000023000b7c82 */ /* 0x000fe20008000000 */
[----:B------:R-:W-:-:S02]  /*1d590*/  UIMAD UR20, UR20, UR7, UR5 ;  /* 0x00000007141472a4 */ /* 0x000fc4000f8e0205 */
[----:B------:R-:W-:-:S03]  /*1d5a0*/  @UP0 USHF.R.U32.HI UR11, URZ, UR18, UR13 ;  /* 0x000000123f0b0299 */ /* 0x000fc6000801160d */
[----:B------:R-:W-:Y:S01]  /*1d5b0*/  UMOV UR18, UR10 ;  /* 0x0000000a00127c82 */ /* 0x000fe20008000000 */
[----:B0-----:R-:W-:Y:S01]  /*1d5c0*/  R2UR UR29, R45 ;  /* 0x000000002d1d72ca */ /* 0x001fe200000e0000 */
[----:B------:R-:W-:Y:S01]  /*1d5d0*/  @UP0 ULDC UR26, c[0x0][0x388] ;  /* 0x0000e200001a0ab9 */ /* 0x000fe20000000800 */
[----:B------:R-:W-:Y:S02]  /*1d5e0*/  R2UR UR25, R46 ;  /* 0x000000002e1972ca */ /* 0x000fe400000e0000 */
[C---:B------:R-:W-:Y:S02]  /*1d5f0*/  R2UR UR24, R47.reuse ;  /* 0x000000002f1872ca */ /* 0x040fe400000e0000 */
[----:B------:R-:W-:Y:S02]  /*1d600*/  R2UR UR28, R47 ;  /* 0x000000002f1c72ca */ /* 0x000fe400000e0000 */
[----:B------:R-:W-:-:S05]  /*1d610*/  R2UR UR27, R17 ;  /* 0x00000000111b72ca */ /* 0x000fca00000e0000 */
[----:B------:R-:W-:-:S04]  /*1d620*/  UIMAD UR19, UR22, UR19, UR29 ;  /* 0x00000013161372a4 */ /* 0x000fc8000f8e021d */
[----:B------:R-:W-:-:S09]  /*1d630*/  UIMAD UR19, UR19, UR6, UR4 ;  /* 0x00000006131372a4 */ /* 0x000fd2000f8e0204 */
[----:B------:R0:W-:Y:S02]  /*1d640*/  UTMALDG.4D.IM2COL [UR16], [UR14], UR30 ;  /* 0x000000100e0073b4 */ /* 0x0001e4000805801e */
[----:B0-----:R-:W-:Y:S01]  /*1d650*/  @UP1 ULDC.64 UR16, c[0x0][0x390] ;  /* 0x0000e40000101ab9 */ /* 0x001fe20000000a00 */
[----:B------:R-:W-:Y:S01]  /*1d660*/  UMOV UR21, UR11 ;  /* 0x0000000b00157c82 */ /* 0x000fe20008000000 */
[----:B------:R-:W-:Y:S02]  /*1d670*/  UIMAD.WIDE.U32 UR12, UR11, UR16, URZ ;  /* 0x000000100b0c72a5 */ /* 0x000fe4000f8e003f */
[----:B------:R-:W-:Y:S02]  /*1d680*/  UIADD3 UR12, -UR11, URZ, URZ ;  /* 0x0000003f0b0c7290 */ /* 0x000fe4000fffe13f */
[----:B------:R-:W-:Y:S02]  /*1d690*/  @UP1 USHF.R.U32.HI UR21, URZ, UR17, UR13 ;  /* 0x000000113f151299 */ /* 0x000fe4000801160d */
[----:B------:R-:W-:-:S02]  /*1d6a0*/  UIMAD UR12, UR22, UR12, UR25 ;  /* 0x0000000c160c72a4 */ /* 0x000fc4000f8e0219 */
[----:B------:R-:W-:Y:S02]  /*1d6b0*/  UIADD3 UR13, -UR21, URZ, URZ ;  /* 0x0000003f150d7290 */ /* 0x000fe4000fffe13f */
[----:B------:R-:W-:Y:S02]  /*1d6c0*/  UIMAD UR19, UR12, UR6, UR4 ;  /* 0x000000060c1372a4 */ /* 0x000fe4000f8e0204 */
[----:B------:R-:W-:Y:S01]  /*1d6d0*/  UIMAD UR20, UR23, UR13, UR11 ;  /* 0x0000000d171472a4 */ /* 0x000fe2000f8e020b */
[----:B------:R-:W-:Y:S01]  /*1d6e0*/  @UP0 ULDC UR12, c[0x0][0x384] ;  /* 0x0000e100000c0ab9 */ /* 0x000fe20000000800 */
[----:B------:R-:W-:Y:S02]  /*1d6f0*/  UIADD3 UR16, UR8, 0x8000, URZ ;  /* 0x0000800008107890 */ /* 0x000fe4000fffe03f */
[----:B------:R-:W-:Y:S02]  /*1d700*/  UIMAD UR20, UR20, UR7, UR5 ;  /* 0x00000007141472a4 */ /* 0x000fe4000f8e0205 */
[----:B------:R-:W-:-:S02]  /*1d710*/  UIMAD.WIDE.U32 UR12, UR24, UR12, URZ ;  /* 0x0000000c180c72a5 */ /* 0x000fc4000f8e003f */
[----:B------:R-:W-:Y:S01]  /*1d720*/  UMOV UR11, UR24 ;  /* 0x00000018000b7c82 */ /* 0x000fe20008000000 */
[----:B------:R-:W-:Y:S01]  /*1d730*/  UMOV UR17, UR9 ;  /* 0x0000000900117c82 */ /* 0x000fe20008000000 */
[----:B------:R-:W-:-:S03]  /*1d740*/  @UP0 USHF.R.U32.HI UR11, URZ, UR26, UR13 ;  /* 0x0000001a3f0b0299 */ /* 0x000fc6000801160d */
[----:B------:R-:W-:Y:S01]  /*1d750*/  @UP1 ULDC.64 UR12, c[0x0][0x390] ;  /* 0x0000e400000c1ab9 */ /* 0x000fe20000000a00 */
[----:B------:R0:W-:Y:S01]  /*1d760*/  UTMALDG.4D.IM2COL [UR16], [UR14], UR30 ;  /* 0x000000100e0073b4 */ /* 0x0001e2000805801e */
[----:B------:R-:W-:Y:S01]  /*1d770*/  @UP0 ULDC UR26, c[0x0][0x388] ;  /* 0x0000e200001a0ab9 */ /* 0x000fe20000000800 */
[----:B0-----:R-:W-:Y:S02]  /*1d780*/  UIMAD.WIDE.U32 UR16, UR11, UR12, URZ ;  /* 0x0000000c0b1072a5 */ /* 0x001fe4000f8e003f */
[----:B------:R-:W-:Y:S01]  /*1d790*/  UMOV UR21, UR11 ;  /* 0x0000000b00157c82 */ /* 0x000fe20008000000 */
[----:B------:R-:W-:Y:S02]  /*1d7a0*/  UIADD3 UR19, -UR11, URZ, URZ ;  /* 0x0000003f0b137290 */ /* 0x000fe4000fffe13f */
[----:B------:R-:W-:Y:S02]  /*1d7b0*/  @UP1 USHF.R.U32.HI UR21, URZ, UR13, UR17 ;  /* 0x0000000d3f151299 */ /* 0x000fe40008011611 */
[----:B------:R-:W-:-:S02]  /*1d7c0*/  UIMAD UR19, UR22, UR19, UR28 ;  /* 0x00000013161372a4 */ /* 0x000fc4000f8e021c */
[----:B------:R-:W-:Y:S02]  /*1d7d0*/  UIADD3 UR20, -UR21, URZ, URZ ;  /* 0x0000003f15147290 */ /* 0x000fe4000fffe13f */
[----:B------:R-:W-:Y:S02]  /*1d7e0*/  UIADD3 UR16, UR8, 0x8800, URZ ;  /* 0x0000880008107890 */ /* 0x000fe4000fffe03f */
[----:B------:R-:W-:Y:S02]  /*1d7f0*/  UIMAD UR20, UR23, UR20, UR11 ;  /* 0x00000014171472a4 */ /* 0x000fe4000f8e020b */
[----:B------:R-:W-:Y:S02]  /*1d800*/  UIMAD UR19, UR19, UR6, UR4 ;  /* 0x00000006131372a4 */ /* 0x000fe4000f8e0204 */
[----:B------:R-:W-:Y:S01]  /*1d810*/  UIMAD UR20, UR20, UR7, UR5 ;  /* 0x00000007141472a4 */ /* 0x000fe2000f8e0205 */
[----:B------:R-:W-:Y:S01]  /*1d820*/  @UP0 ULDC UR12, c[0x0][0x384] ;  /* 0x0000e100000c0ab9 */ /* 0x000fe20000000800 */
[----:B------:R-:W-:Y:S01]  /*1d830*/  UMOV UR11, UR33 ;  /* 0x00000021000b7c82 */ /* 0x000fe20008000000 */
[----:B------:R-:W-:Y:S01]  /*1d840*/  UIMAD.WIDE.U32 UR12, UR33, UR12, URZ ;  /* 0x0000000c210c72a5 */ /* 0x000fe2000f8e003f */
[----:B------:R-:W-:-:S03]  /*1d850*/  UMOV UR17, UR9 ;  /* 0x0000000900117c82 */ /* 0x000fc60008000000 */
[----:B------:R-:W-:Y:S02]  /*1d860*/  @UP0 USHF.R.U32.HI UR11, URZ, UR26, UR13 ;  /* 0x0000001a3f0b0299 */ /* 0x000fe4000801160d */
[----:B------:R0:W-:Y:S01]  /*1d870*/  UTMALDG.4D.IM2COL [UR16], [UR14], UR30 ;  /* 0x000000100e0073b4 */ /* 0x0001e2000805801e */
[C---:B------:R-:W-:Y:S01]  /*1d880*/  R2UR UR26, R49.reuse ;  /* 0x00000000311a72ca */ /* 0x040fe200000e0000 */
[----:B------:R-:W-:Y:S01]  /*1d890*/  @UP1 ULDC.64 UR12, c[0x0][0x390] ;  /* 0x0000e400000c1ab9 */ /* 0x000fe20000000a00 */
[----:B0-----:R-:W-:Y:S02]  /*1d8a0*/  UIADD3 UR19, -UR11, URZ, URZ ;  /* 0x0000003f0b137290 */ /* 0x001fe4000fffe13f */
[----:B------:R-:W-:Y:S02]  /*1d8b0*/  UIMAD.WIDE.U32 UR16, UR11, UR12, URZ ;  /* 0x0000000c0b1072a5 */ /* 0x000fe4000f8e003f */
[----:B------:R-:W-:Y:S01]  /*1d8c0*/  UIMAD UR19, UR22, UR19, UR31 ;  /* 0x00000013161372a4 */ /* 0x000fe2000f8e021f */
[----:B------:R-:W-:Y:S01]  /*1d8d0*/  R2UR UR31, R49 ;  /* 0x00000000311f72ca */ /* 0x000fe200000e0000 */
[----:B------:R-:W-:Y:S01]  /*1d8e0*/  UMOV UR21, UR11 ;  /* 0x0000000b00157c82 */ /* 0x000fe20008000000 */
[----:B------:R-:W-:-:S02]  /*1d8f0*/  UIADD3 UR16, UR8, 0x9000, URZ ;  /* 0x0000900008107890 */ /* 0x000fc4000fffe03f */
[----:B------:R-:W-:Y:S01]  /*1d900*/  @UP1 UMOV UR12, UR17 ;  /* 0x00000011000c1c82 */ /* 0x000fe20008000000 */
[----:B------:R-:W-:Y:S02]  /*1d910*/  UIMAD UR19, UR19, UR6, UR4 ;  /* 0x00000006131372a4 */ /* 0x000fe4000f8e0204 */
[----:B------:R-:W-:Y:S01]  /*1d920*/  @UP1 USHF.R.U32.HI UR21, URZ, UR13, UR12 ;  /* 0x0000000d3f151299 */ /* 0x000fe2000801160c */
[----:B------:R-:W-:Y:S02]  /*1d930*/  UMOV UR17, UR9 ;  /* 0x0000000900117c82 */ /* 0x000fe40008000000 */
[----:B------:R-:W-:Y:S01]  /*1d940*/  @UP0 ULDC UR12, c[0x0][0x384] ;  /* 0x0000e100000c0ab9 */ /* 0x000fe20000000800 */
[----:B------:R-:W-:Y:S02]  /*1d950*/  UIADD3 UR20, -UR21, URZ, URZ ;  /* 0x0000003f15147290 */ /* 0x000fe4000fffe13f */
[----:B------:R-:W-:Y:S02]  /*1d960*/  UIMAD.WIDE.U32 UR12, UR31, UR12, URZ ;  /* 0x0000000c1f0c72a5 */ /* 0x000fe4000f8e003f */
[----:B------:R-:W-:-:S03]  /*1d970*/  UIMAD UR20, UR23, UR20, UR11 ;  /* 0x00000014171472a4 */ /* 0x000fc6000f8e020b */
[----:B------:R-:W-:Y:S01]  /*1d980*/  UMOV UR11, UR31 ;  /* 0x0000001f000b7c82 */ /* 0x000fe20008000000 */
[----:B------:R-:W-:Y:S01]  /*1d990*/  UIMAD UR20, UR20, UR7, UR5 ;  /* 0x00000007141472a4 */ /* 0x000fe2000f8e0205 */
[----:B------:R-:W-:Y:S01]  /*1d9a0*/  @UP0 UMOV UR12, UR13 ;  /* 0x0000000d000c0c82 */ /* 0x000fe20008000000 */
[----:B------:R-:W-:Y:S02]  /*1d9b0*/  @UP0 ULDC UR13, c[0x0][0x388] ;  /* 0x0000e200000d0ab9 */ /* 0x000fe40000000800 */
[----:B------:R-:W-:-:S03]  /*1d9c0*/  @UP0 USHF.R.U32.HI UR11, URZ, UR13, UR12 ;  /* 0x0000000d3f0b0299 */ /* 0x000fc6000801160c */
[----:B------:R-:W-:Y:S02]  /*1d9d0*/  @UP1 ULDC.64 UR12, c[0x0][0x390] ;  /* 0x0000e400000c1ab9 */ /* 0x000fe40000000a00 */
[----:B------:R0:W-:Y:S02]  /*1d9e0*/  UTMALDG.4D.IM2COL [UR16], [UR14], UR30 ;  /* 0x000000100e0073b4 */ /* 0x0001e4000805801e */
[----:B0-----:R-:W-:Y:S02]  /*1d9f0*/  UIMAD.WIDE.U32 UR16, UR11, UR12, URZ ;  /* 0x0000000c0b1072a5 */ /* 0x001fe4000f8e003f */
[----:B------:R-:W-:Y:S01]  /*1da00*/  UMOV UR21, UR11 ;  /* 0x0000000b00157c82 */ /* 0x000fe20008000000 */
[----:B------:R-:W-:-:S04]  /*1da10*/  @UP0 ULDC UR12, c[0x0][0x384] ;  /* 0x0000e100000c0ab9 */ /* 0x000fc80000000800 */
[----:B------:R-:W-:Y:S01]  /*1da20*/  @UP1 UMOV UR16, UR17 ;  /* 0x0000001100101c82 */ /* 0x000fe20008000000 */
[----:B------:R-:W-:Y:S01]  /*1da30*/  UMOV UR17, UR9 ;  /* 0x0000000900117c82 */ /* 0x000fe20008000000 */
[----:B------:R-:W-:Y:S02]  /*1da40*/  @UP1 USHF.R.U32.HI UR21, URZ, UR13, UR16 ;  /* 0x0000000d3f151299 */ /* 0x000fe40008011610 */
[----:B------:R-:W-:Y:S02]  /*1da50*/  UIMAD.WIDE.U32 UR12, UR32, UR12, URZ ;  /* 0x0000000c200c72a5 */ /* 0x000fe4000f8e003f */
[----:B------:R-:W-:Y:S02]  /*1da60*/  UIADD3 UR20, -UR21, URZ, URZ ;  /* 0x0000003f15147290 */ /* 0x000fe4000fffe13f */
[----:B------:R-:W-:Y:S02]  /*1da70*/  UIADD3 UR16, UR8, 0x9800, URZ ;  /* 0x0000980008107890 */ /* 0x000fe4000fffe03f */
[----:B------:R-:W-:-:S02]  /*1da80*/  UIMAD UR20, UR23, UR20, UR11 ;  /* 0x00000014171472a4 */ /* 0x000fc4000f8e020b */
[----:B------:R-:W-:Y:S02]  /*1da90*/  UIADD3 UR11, -UR11, URZ, URZ ;  /* 0x0000003f0b0b7290 */ /* 0x000fe4000fffe13f */
[----:B------:R-:W-:Y:S02]  /*1daa0*/  UIMAD UR20, UR20, UR7, UR5 ;  /* 0x00000007141472a4 */ /* 0x000fe4000f8e0205 */
[----:B------:R-:W-:Y:S01]  /*1dab0*/  UIMAD UR11, UR22, UR11, UR26 ;  /* 0x0000000b160b72a4 */ /* 0x000fe2000f8e021a */
[----:B------:R-:W-:Y:S01]  /*1dac0*/  R2UR UR26, R50 ;  /* 0x00000000321a72ca */ /* 0x000fe200000e0000 */
[----:B------:R-:W-:Y:S01]  /*1dad0*/  @UP0 UMOV UR12, UR13 ;  /* 0x0000000d000c0c82 */ /* 0x000fe20008000000 */
[----:B------:R-:W-:Y:S01]  /*1dae0*/  @UP0 ULDC UR13, c[0x0][0x388] ;  /* 0x0000e200000d0ab9 */ /* 0x000fe20000000800 */
[----:B------:R-:W-:-:S03]  /*1daf0*/  UIMAD UR19, UR11, UR6, UR4 ;  /* 0x000000060b1372a4 */ /* 0x000fc6000f8e0204 */
[----:B------:R-:W-:Y:S01]  /*1db00*/  UMOV UR11, UR32 ;  /* 0x00000020000b7c82 */ /* 0x000fe20008000000 */
        /* <DEDUP_REMOVED lines=8> */
[----:B------:R-:W-:Y:S01]  /*1db90*/  @UP1 USHF.R.U32.HI UR21, URZ, UR13, UR16 ;  /* 0x0000000d3f151299 */ /* 0x000fe20008011610 */
[----:B------:R-:W-:Y:S01]  /*1dba0*/  R2UR UR13, R51 ;  /* 0x00000000330d72ca */ /* 0x000fe200000e0000 */
[----:B------:R-:W-:Y:S02]  /*1dbb0*/  UIADD3 UR16, UR8, 0xa000, URZ ;  /* 0x0000a00008107890 */ /* 0x000fe4000fffe03f */
[----:B------:R-:W-:-:S04]  /*1dbc0*/  UIADD3 UR20, -UR21, URZ, URZ ;  /* 0x0000003f15147290 */ /* 0x000fc8000fffe13f */
[----:B------:R-:W-:Y:S02]  /*1dbd0*/  UIMAD UR20, UR23, UR20, UR11 ;  /* 0x00000014171472a4 */ /* 0x000fe4000f8e020b */
[----:B------:R-:W-:Y:S02]  /*1dbe0*/  UIADD3 UR11, -UR11, URZ, URZ ;  /* 0x0000003f0b0b7290 */ /* 0x000fe4000fffe13f */
[----:B------:R-:W-:Y:S02]  /*1dbf0*/  UIMAD UR20, UR20, UR7, UR5 ;  /* 0x00000007141472a4 */ /* 0x000fe4000f8e0205 */
[----:B------:R-:W-:Y:S01]  /*1dc00*/  UIMAD UR11, UR22, UR11, UR26 ;  /* 0x0000000b160b72a4 */ /* 0x000fe2000f8e021a */
[----:B------:R-:W-:-:S03]  /*1dc10*/  R2UR UR26, R51 ;  /* 0x00000000331a72ca */ /* 0x000fc600000e0000 */
[----:B------:R-:W-:-:S03]  /*1dc20*/  UIMAD UR19, UR11, UR6, UR4 ;  /* 0x000000060b1372a4 */ /* 0x000fc6000f8e0204 */
[----:B------:R-:W-:-:S06]  /*1dc30*/  UMOV UR11, UR13 ;  /* 0x0000000d000b7c82 */ /* 0x000fcc0008000000 */
[----:B------:R0:W-:Y:S02]  /*1dc40*/  UTMALDG.4D.IM2COL [UR16], [UR14], UR30 ;  /* 0x000000100e0073b4 */ /* 0x0001e4000805801e */
[----:B0-----:R-:W-:Y:S02]  /*1dc50*/  @UP0 ULDC UR16, c[0x0][0x384] ;  /* 0x0000e10000100ab9 */ /* 0x001fe40000000800 */
[----:B------:R-:W-:-:S07]  /*1dc60*/  UIMAD.WIDE.U32 UR16, UR13, UR16, URZ ;  /* 0x000000100d1072a5 */ /* 0x000fce000f8e003f */
[----:B------:R-:W-:Y:S02]  /*1dc70*/  @UP0 UMOV UR16, UR17 ;  /* 0x0000001100100c82 */ /* 0x000fe40008000000 */
[----:B------:R-:W-:Y:S01]  /*1dc80*/  @UP0 USHF.R.U32.HI UR11, URZ, UR12, UR16 ;  /* 0x0000000c3f0b0299 */ /* 0x000fe20008011610 */
[----:B------:R-:W-:Y:S02]  /*1dc90*/  R2UR UR12, R52 ;  /* 0x00000000340c72ca */ /* 0x000fe400000e0000 */
[----:B------:R-:W-:Y:S02]  /*1dca0*/  @UP1 ULDC.64 UR16, c[0x0][0x390] ;  /* 0x0000e40000101ab9 */ /* 0x000fe40000000a00 */
[----:B------:R-:W-:Y:S02]  /*1dcb0*/  UIMAD.WIDE.U32 UR18, UR11, UR16, URZ ;  /* 0x000000100b1272a5 */ /* 0x000fe4000f8e003f */
[----:B------:R-:W-:Y:S01]  /*1dcc0*/  UMOV UR21, UR11 ;  /* 0x0000000b00157c82 */ /* 0x000fe20008000000 */
[----:B------:R-:W-:-:S04]  /*1dcd0*/  UIADD3 UR16, UR8, 0xa800, URZ ;  /* 0x0000a80008107890 */ /* 0x000fc8000fffe03f */
[----:B------:R-:W-:Y:S02]  /*1dce0*/  @UP1 UMOV UR18, UR19 ;  /* 0x0000001300121c82 */ /* 0x000fe40008000000 */
[----:B------:R-:W-:-:S03]  /*1dcf0*/  @UP1 USHF.R.U32.HI UR21, URZ, UR17, UR18 ;  /* 0x000000113f151299 */ /* 0x000fc60008011612 */
[----:B------:R-:W-:Y:S01]  /*1dd00*/  UMOV UR17, UR9 ;  /* 0x0000000900117c82 */ /* 0x000fe20008000000 */
[----:B------:R-:W-:Y:S01]  /*1dd10*/  UIADD3 UR20, -UR21, URZ, URZ ;  /* 0x0000003f15147290 */ /* 0x000fe2000fffe13f */
[----:B------:R-:W-:-:S03]  /*1dd20*/  UMOV UR18, UR10 ;  /* 0x0000000a00127c82 */ /* 0x000fc60008000000 */
        /* <DEDUP_REMOVED lines=10> */
[----:B------:R-:W-:Y:S01]  /*1ddd0*/  @UP0 UMOV UR16, UR17 ;  /* 0x0000001100100c82 */ /* 0x000fe20008000000 */
[----:B------:R-:W-:Y:S02]  /*1dde0*/  @UP0 ULDC UR17, c[0x0][0x388] ;  /* 0x0000e20000110ab9 */ /* 0x000fe40000000800 */
[----:B------:R-:W-:-:S03]  /*1ddf0*/  @UP0 USHF.R.U32.HI UR11, URZ, UR17, UR16 ;  /* 0x000000113f0b0299 */ /* 0x000fc60008011610 */
        /* <DEDUP_REMOVED lines=15> */
[----:B------:R-:W-:-:S06]  /*1def0*/  R2UR UR11, R53 ;  /* 0x00000000350b72ca */ /* 0x000fcc00000e0000 */
[----:B------:R0:W-:Y:S02]  /*1df00*/  UTMALDG.4D.IM2COL [UR16], [UR14], UR30 ;  /* 0x000000100e0073b4 */ /* 0x0001e4000805801e */
[----:B0-----:R-:W-:-:S05]  /*1df10*/  @UP0 ULDC UR16, c[0x0][0x384] ;  /* 0x0000e10000100ab9 */ /* 0x001fca0000000800 */
[----:B------:R-:W-:Y:S01]  /*1df20*/  UMOV UR20, UR11 ;  /* 0x0000000b00147c82 */ /* 0x000fe20008000000 */
[----:B------:R-:W-:-:S07]  /*1df30*/  UIMAD.WIDE.U32 UR16, UR11, UR16, URZ ;  /* 0x000000100b1072a5 */ /* 0x000fce000f8e003f */
[----:B------:R-:W-:Y:S01]  /*1df40*/  @UP0 UMOV UR16, UR17 ;  /* 0x0000001100100c82 */ /* 0x000fe20008000000 */
[----:B------:R-:W-:Y:S02]  /*1df50*/  @UP0 ULDC UR17, c[0x0][0x388] ;  /* 0x0000e20000110ab9 */ /* 0x000fe40000000800 */
[----:B------:R-:W-:-:S03]  /*1df60*/  @UP0 USHF.R.U32.HI UR20, URZ, UR17, UR16 ;  /* 0x000000113f140299 */ /* 0x000fc60008011610 */
[----:B------:R-:W-:Y:S02]  /*1df70*/  @UP1 ULDC.64 UR16, c[0x0][0x390] ;  /* 0x0000e40000101ab9 */ /* 0x000fe40000000a00 */
[----:B------:R-:W-:Y:S02]  /*1df80*/  UIMAD.WIDE.U32 UR18, UR20, UR16, URZ ;  /* 0x00000010141272a5 */ /* 0x000fe4000f8e003f */
[----:B------:R-:W-:-:S05]  /*1df90*/  UMOV UR21, UR20 ;  /* 0x0000001400157c82 */ /* 0x000fca0008000000 */
[----:B------:R-:W-:Y:S02]  /*1dfa0*/  @UP1 UMOV UR18, UR19 ;  /* 0x0000001300121c82 */ /* 0x000fe40008000000 */
[----:B------:R-:W-:Y:S02]  /*1dfb0*/  @UP1 USHF.R.U32.HI UR21, URZ, UR17, UR18 ;  /* 0x000000113f151299 */ /* 0x000fe40008011612 */
[----:B------:R-:W-:Y:S02]  /*1dfc0*/  UIADD3 UR17, -UR20, URZ, URZ ;  /* 0x0000003f14117290 */ /* 0x000fe4000fffe13f */
[----:B------:R-:W-:Y:S02]  /*1dfd0*/  UIADD3 UR16, -UR21, URZ, URZ ;  /* 0x0000003f15107290 */ /* 0x000fe4000fffe13f */
[----:B------:R-:W-:Y:S01]  /*1dfe0*/  UIMAD UR17, UR22, UR17, UR26 ;  /* 0x00000011161172a4 */ /* 0x000fe2000f8e021a */
[----:B------:R-:W-:Y:S01]  /*1dff0*/  R2UR UR26, R54 ;  /* 0x00000000361a72ca */ /* 0x000fe200000e0000 */
[----:B------:R-:W-:-:S02]  /*1e000*/  UIMAD UR16, UR23, UR16, UR20 ;  /* 0x00000010171072a4 */ /* 0x000fc4000f8e0214 */
[----:B------:R-:W-:Y:S02]  /*1e010*/  UIMAD UR19, UR17, UR6, UR4 ;  /* 0x00000006111372a4 */ /* 0x000fe4000f8e0204 */
[----:B------:R-:W-:Y:S02]  /*1e020*/  UIMAD UR20, UR16, UR7, UR5 ;  /* 0x00000007101472a4 */ /* 0x000fe4000f8e0205 */
[----:B------:R-:W-:Y:S01]  /*1e030*/  UIADD3 UR16, UR8, 0xb800, URZ ;  /* 0x0000b80008107890 */ /* 0x000fe2000fffe03f */
[----:B------:R-:W-:Y:S01]  /*1e040*/  UMOV UR17, UR9 ;  /* 0x0000000900117c82 */ /* 0x000fe20008000000 */
[----:B------:R-:W-:-:S07]  /*1e050*/  UMOV UR18, UR10 ;  /* 0x0000000a00127c82 */ /* 0x000fce0008000000 */
[----:B------:R0:W-:Y:S02]  /*1e060*/  UTMALDG.4D.IM2COL [UR16], [UR14], UR30 ;  /* 0x000000100e0073b4 */ /* 0x0001e4000805801e */
[----:B0-----:R-:W-:Y:S01]  /*1e070*/  @UP0 ULDC UR16, c[0x0][0x384] ;  /* 0x0000e10000100ab9 */ /* 0x001fe20000000800 */
        /* <DEDUP_REMOVED lines=23> */
[----:B------:R-:W-:Y:S01]  /*1e1f0*/  UIMAD.WIDE.U32 UR16, UR46, UR16, URZ ;  /* 0x000000102e1072a5 */ /* 0x000fe2000f8e003f */
[----:B------:R-:W-:-:S06]  /*1e200*/  R2UR UR46, R13 ;  /* 0x000000000d2e72ca */ /* 0x000fcc00000e0000 */
        /* <DEDUP_REMOVED lines=66> */
[----:B------:R-:W-:Y:S02]  /*1e630*/  R2UR UR47, R12 ;  /* 0x000000000c2f72ca */ /* 0x000fe400000e0000 */
[----:B------:R-:W-:-:S04]  /*1e640*/  MOV R12, UR23 ;  /* 0x00000017000c7c02 */ /* 0x000fc80008000f00 */
        /* <DEDUP_REMOVED lines=76> */
[----:B------:R-:W-:Y:S02]  /*1eb10*/  UIMAD UR17, UR22, UR17, UR26 ;  /* 0x00000011161172a4 */ /* 0x000fe4000f8e021a */
[----:B------:R-:W-:-:S02]  /*1eb20*/  UIMAD UR16, UR23, UR16, UR20 ;  /* 0x00000010171072a4 */ /* 0x000fc4000f8e0214 */
[----:B------:R-:W-:Y:S02]  /*1eb30*/  UIMAD UR19, UR17, UR6, UR4 ;  /* 0x00000006111372a4 */ /* 0x000fe4000f8e0204 */
[----:B------:R-:W-:Y:S02]  /*1eb40*/  UIMAD UR20, UR16, UR7, UR5 ;  /* 0x00000007101472a4 */ /* 0x000fe4000f8e0205 */
[----:B------:R-:W-:Y:S01]  /*1eb50*/  UIADD3 UR16, UR8, 0xf800, URZ ;  /* 0x0000f80008107890 */ /* 0x000fe2000fffe03f */
[----:B------:R-:W-:Y:S01]  /*1eb60*/  UMOV UR17, UR9 ;  /* 0x0000000900117c82 */ /* 0x000fe20008000000 */
[----:B------:R-:W-:Y:S01]  /*1eb70*/  UMOV UR18, UR10 ;  /* 0x0000000a00127c82 */ /* 0x000fe20008000000 */
[----:B------:R-:W-:-:S06]  /*1eb80*/  @UP0 ULDC UR26, c[0x0][0x384] ;  /* 0x0000e100001a0ab9 */ /* 0x000fcc0000000800 */
        /* <DEDUP_REMOVED lines=9> */
[----:B------:R-:W-:-:S04]  /*1ec20*/  UIADD3 UR16, -UR38, URZ, URZ ;  /* 0x0000003f26107290 */ /* 0x000fc8000fffe13f */
[----:B------:R-:W-:Y:S01]  /*1ec30*/  @UP1 UMOV UR18, UR19 ;  /* 0x0000001300121c82 */ /* 0x000fe20008000000 */
[----:B------:R-:W-:Y:S01]  /*1ec40*/  UIMAD UR16, UR22, UR16, UR27 ;  /* 0x00000010161072a4 */ /* 0x000fe2000f8e021b */
[----:B------:R-:W-:Y:S01]  /*1ec50*/  R2UR UR27, R31 ;  /* 0x000000001f1b72ca */ /* 0x000fe200000e0000 */
[----:B------:R-:W-:Y:S02]  /*1ec60*/  @UP1 USHF.R.U32.HI UR45, URZ, UR17, UR18 ;  /* 0x000000113f2d1299 */ /* 0x000fe40008011612 */
[----:B------:R-:W-:Y:S02]  /*1ec70*/  UIMAD UR43, UR16, UR6, UR4 ;  /* 0x00000006102b72a4 */ /* 0x000fe4000f8e0204 */
[----:B------:R-:W-:Y:S01]  /*1ec80*/  UIADD3 UR17, -UR45, URZ, URZ ;  /* 0x0000003f2d117290 */ /* 0x000fe2000fffe13f */
[----:B------:R-:W-:-:S03]  /*1ec90*/  @UP0 ULDC UR16, c[0x0][0x384] ;  /* 0x0000e10000100ab9 */ /* 0x000fc60000000800 */
[----:B------:R-:W-:-:S03]  /*1eca0*/  UIMAD UR17, UR23, UR17, UR38 ;  /* 0x00000011171172a4 */ /* 0x000fc6000f8e0226 */
[----:B------:R-:W-:Y:S01]  /*1ecb0*/  UMOV UR38, UR42 ;  /* 0x0000002a00267c82 */ /* 0x000fe20008000000 */
[----:B------:R-:W-:-:S09]  /*1ecc0*/  UIMAD UR44, UR17, UR7, UR5 ;  /* 0x00000007112c72a4 */ /* 0x000fd2000f8e0205 */
[----:B------:R0:W-:Y:S02]  /*1ecd0*/  UTMALDG.4D.IM2COL [UR40], [UR14], UR30 ;  /* 0x000000280e0073b4 */ /* 0x0001e4000805801e */
[----:B0-----:R-:W-:Y:S02]  /*1ece0*/  R2UR UR40, R22 ;  /* 0x00000000162872ca */ /* 0x001fe400000e0000 */
[----:B------:R-:W-:Y:S02]  /*1ecf0*/  R2UR UR41, R21 ;  /* 0x00000000152972ca */ /* 0x000fe400000e0000 */
[----:B------:R-:W-:Y:S02]  /*1ed00*/  R2UR UR43, R19 ;  /* 0x00000000132b72ca */ /* 0x000fe400000e0000 */
[----:B------:R-:W-:Y:S02]  /*1ed10*/  R2UR UR42, R20 ;  /* 0x00000000142a72ca */ /* 0x000fe400000e0000 */
[----:B------:R-:W-:-:S02]  /*1ed20*/  R2UR UR45, R14 ;  /* 0x000000000e2d72ca */ /* 0x000fc400000e0000 */
[----:B------:R-:W-:-:S03]  /*1ed30*/  R2UR UR44, R15 ;  /* 0x000000000f2c72ca */ /* 0x000fc600000e0000 */
[----:B------:R-:W-:-:S07]  /*1ed40*/  UIMAD.WIDE.U32 UR16, UR40, UR16, URZ ;  /* 0x00000010281072a5 */ /* 0x000fce000f8e003f */
[----:B------:R-:W-:Y:S01]  /*1ed50*/  @UP0 UMOV UR16, UR17 ;  /* 0x0000001100100c82 */ /* 0x000fe20008000000 */
[----:B------:R-:W-:Y:S02]  /*1ed60*/  @UP0 ULDC UR17, c[0x0][0x388] ;  /* 0x0000e20000110ab9 */ /* 0x000fe40000000800 */
[----:B------:R-:W-:-:S03]  /*1ed70*/  @UP0 USHF.R.U32.HI UR40, URZ, UR17, UR16 ;  /* 0x000000113f280299 */ /* 0x000fc60008011610 */
[----:B------:R-:W-:Y:S02]  /*1ed80*/  @UP1 ULDC.64 UR16, c[0x0][0x390] ;  /* 0x0000e40000101ab9 */ /* 0x000fe40000000a00 */
[----:B------:R-:W-:Y:S02]  /*1ed90*/  UIMAD.WIDE.U32 UR18, UR40, UR16, URZ ;  /* 0x00000010281272a5 */ /* 0x000fe4000f8e003f */
[----:B------:R-:W-:-:S05]  /*1eda0*/  UMOV UR21, UR40 ;  /* 0x0000002800157c82 */ /* 0x000fca0008000000 */
[----:B------:R-:W-:Y:S01]  /*1edb0*/  @UP1 UMOV UR18, UR19 ;  /* 0x0000001300121c82 */ /* 0x000fe20008000000 */
[----:B------:R-:W-:Y:S02]  /*1edc0*/  UIADD3 UR19, -UR40, URZ, URZ ;  /* 0x0000003f28137290 */ /* 0x000fe4000fffe13f */
[----:B------:R-:W-:Y:S02]  /*1edd0*/  @UP1 USHF.R.U32.HI UR21, URZ, UR17, UR18 ;  /* 0x000000113f151299 */ /* 0x000fe40008011612 */
[----:B------:R-:W-:Y:S01]  /*1ede0*/  UIMAD UR19, UR22, UR19, UR27 ;  /* 0x00000013161372a4 */ /* 0x000fe2000f8e021b */
[----:B------:R-:W-:Y:S01]  /*1edf0*/  R2UR UR27, R32 ;  /* 0x00000000201b72ca */ /* 0x000fe200000e0000 */
[----:B------:R-:W-:Y:S02]  /*1ee00*/  UIADD3 UR16, -UR21, URZ, URZ ;  /* 0x0000003f15107290 */ /* 0x000fe4000fffe13f */
[----:B------:R-:W-:Y:S02]  /*1ee10*/  UIMAD UR19, UR19, UR6, UR4 ;  /* 0x00000006131372a4 */ /* 0x000fe4000f8e0204 */
[----:B------:R-:W-:Y:S01]  /*1ee20*/  UIMAD UR16, UR23, UR16, UR40 ;  /* 0x00000010171072a4 */ /* 0x000fe2000f8e0228 */
[----:B------:R-:W-:Y:S01]  /*1ee30*/  R2UR UR40, R43 ;  /* 0x000000002b2872ca */ /* 0x000fe200000e0000 */
[----:B------:R-:W-:Y:S01]  /*1ee40*/  UMOV UR17, UR9 ;  /* 0x0000000900117c82 */ /* 0x000fe20008000000 */
[----:B------:R-:W-:Y:S01]  /*1ee50*/  UMOV UR18, UR38 ;  /* 0x0000002600127c82 */ /* 0x000fe20008000000 */
[----:B------:R-:W-:-:S02]  /*1ee60*/  UIMAD UR20, UR16, UR7, UR5 ;  /* 0x00000007101472a4 */ /* 0x000fc4000f8e0205 */
[----:B------:R-:W-:-:S09]  /*1ee70*/  UIADD3 UR16, UR8, 0xc00, URZ ;  /* 0x00000c0008107890 */ /* 0x000fd2000fffe03f */
        /* <DEDUP_REMOVED lines=17> */
[----:B------:R-:W-:Y:S01]  /*1ef90*/  UMOV UR17, UR9 ;  /* 0x0000000900117c82 */ /* 0x000fe20008000000 */
[----:B------:R-:W-:-:S02]  /*1efa0*/  UMOV UR18, UR38 ;  /* 0x0000002600127c82 */ /* 0x000fc40008000000 */
[----:B------:R-:W-:Y:S02]  /*1efb0*/  UIMAD UR20, UR16, UR7, UR5 ;  /* 0x00000007101472a4 */ /* 0x000fe4000f8e0205 */
[----:B------:R-:W-:Y:S01]  /*1efc0*/  UIADD3 UR16, UR8, 0x1400, URZ ;  /* 0x0000140008107890 */ /* 0x000fe2000fffe03f */
[----:B------:R-:W-:-:S08]  /*1efd0*/  UMOV UR41, UR9 ;  /* 0x0000000900297c82 */ /* 0x000fd00008000000 */
        /* <DEDUP_REMOVED lines=79> */
[----:B------:R-:W-:Y:S02]  /*1f4d0*/  UIADD3 UR17, -UR21, URZ, URZ ;  /* 0x0000003f15117290 */ /* 0x000fe4000fffe13f */
[----:B------:R-:W-:Y:S02]  /*1f4e0*/  UIADD3 UR16, UR8, 0x3400, URZ ;  /* 0x0000340008107890 */ /* 0x000fe4000fffe03f */
[----:B------:R-:W-:Y:S01]  /*1f4f0*/  UIMAD UR17, UR23, UR17, UR53 ;  /* 0x00000011171172a4 */ /* 0x000fe2000f8e0235 */
[----:B------:R-:W-:Y:S01]  /*1f500*/  R2UR UR53, R51 ;  /* 0x00000000333572ca */ /* 0x000fe200000e0000 */
[----:B------:R-:W-:-:S02]  /*1f510*/  UMOV UR18, UR38 ;  /* 0x0000002600127c82 */ /* 0x000fc40008000000 */
        /* <DEDUP_REMOVED lines=42> */
[----:B------:R-:W-:-:S02]  /*1f7c0*/  UMOV UR18, UR38 ;  /* 0x0000002600127c82 */ /* 0x000fc40008000000 */
[----:B------:R-:W-:Y:S01]  /*1f7d0*/  UMOV UR57, UR9 ;  /* 0x0000000900397c82 */ /* 0x000fe20008000000 */
        /* <DEDUP_REMOVED lines=13> */
[----:B------:R-:W-:Y:S02]  /*1f8b0*/  UIMAD UR16, UR22, UR16, UR61 ;  /* 0x00000010161072a4 */ /* 0x000fe4000f8e023d */
        /* <DEDUP_REMOVED lines=48> */
[----:B------:R-:W-:Y:S01]  /*1fbc0*/  UMOV UR18, UR38 ;  /* 0x0000002600127c82 */ /* 0x000fe20008000000 */
[----:B------:R-:W-:-:S02]  /*1fbd0*/  @UP0 ULDC UR27, c[0x0][0x388] ;  /* 0x0000e200001b0ab9 */ /* 0x000fc40000000800 */
        /* <DEDUP_REMOVED lines=24> */
[----:B0-----:R-:W-:-:S07]  /*1fd60*/  UIMAD.WIDE.U32 UR16, UR44, UR26, URZ ;  /* 0x0000001a2c1072a5 */ /* 0x001fce000f8e003f */
[----:B------:R-:W-:Y:S01]  /*1fd70*/  @UP0 UMOV UR26, UR17 ;  /* 0x00000011001a0c82 */ /* 0x000fe20008000000 */
[----:B------:R-:W-:Y:S01]  /*1fd80*/  @UP1 ULDC.64 UR16, c[0x0][0x390] ;  /* 0x0000e40000101ab9 */ /* 0x000fe20000000a00 */
[----:B------:R-:W-:-:S03]  /*1fd90*/  @UP0 USHF.R.U32.HI UR44, URZ, UR27, UR26 ;  /* 0x0000001b3f2c0299 */ /* 0x000fc6000801161a */
[----:B------:R-:W-:Y:S01]  /*1fda0*/  @UP0 ULDC UR26, c[0x0][0x384] ;  /* 0x0000e100001a0ab9 */ /* 0x000fe20000000800 */
[----:B------:R-:W-:Y:S02]  /*1fdb0*/  UIMAD.WIDE.U32 UR18, UR44, UR16, URZ ;  /* 0x000000102c1272a5 */ /* 0x000fe4000f8e003f */
[----:B------:R-:W-:Y:S01]  /*1fdc0*/  UIADD3 UR16, UR8, 0x6c00, URZ ;  /* 0x00006c0008107890 */ /* 0x000fe2000fffe03f */
[----:B------:R-:W-:Y:S01]  /*1fdd0*/  UMOV UR21, UR44 ;  /* 0x0000002c00157c82 */ /* 0x000fe20008000000 */
[----:B------:R-:W-:-:S03]  /*1fde0*/  @UP0 ULDC UR27, c[0x0][0x388] ;  /* 0x0000e200001b0ab9 */ /* 0x000fc60000000800 */
        /* <DEDUP_REMOVED lines=10> */
[----:B------:R-:W-:-:S09]  /*1fe90*/  UIMAD UR20, UR20, UR7, UR5 ;  /* 0x00000007141472a4 */ /* 0x000fd2000f8e0205 */
[----:B------:R0:W-:Y:S02]  /*1fea0*/  UTMALDG.4D.IM2COL [UR16], [UR14], UR30 ;  /* 0x000000100e0073b4 */ /* 0x0001e4000805801e */
[----:B0-----:R-:W-:-:S07]  /*1feb0*/  UIMAD.WIDE.U32 UR16, UR36, UR26, URZ ;  /* 0x0000001a241072a5 */ /* 0x001fce000f8e003f */
[----:B------:R-:W-:Y:S01]  /*1fec0*/  @UP0 UMOV UR26, UR17 ;  /* 0x00000011001a0c82 */ /* 0x000fe20008000000 */
[----:B------:R-:W-:Y:S01]  /*1fed0*/  @UP1 ULDC.64 UR16, c[0x0][0x390] ;  /* 0x0000e40000101ab9 */ /* 0x000fe20000000a00 */
[----:B------:R-:W-:-:S04]  /*1fee0*/  @UP0 USHF.R.U32.HI UR36, URZ, UR27, UR26 ;  /* 0x0000001b3f240299 */ /* 0x000fc8000801161a */
[----:B------:R-:W-:Y:S02]  /*1fef0*/  UIMAD.WIDE.U32 UR18, UR36, UR16, URZ ;  /* 0x00000010241272a5 */ /* 0x000fe4000f8e003f */
[----:B------:R-:W-:Y:S01]  /*1ff00*/  UIADD3 UR16, UR8, 0x7400, URZ ;  /* 0x0000740008107890 */ /* 0x000fe2000fffe03f */
[----:B------:R-:W-:-:S04]  /*1ff10*/  UMOV UR21, UR36 ;  /* 0x0000002400157c82 */ /* 0x000fc80008000000 */
[----:B------:R-:W-:Y:S01]  /*1ff20*/  @UP1 UMOV UR26, UR19 ;  /* 0x00000013001a1c82 */ /* 0x000fe20008000000 */
[----:B------:R-:W-:Y:S02]  /*1ff30*/  UIADD3 UR19, -UR36, URZ, URZ ;  /* 0x0000003f24137290 */ /* 0x000fe4000fffe13f */
[----:B------:R-:W-:Y:S02]  /*1ff40*/  @UP1 USHF.R.U32.HI UR21, URZ, UR17, UR26 ;  /* 0x000000113f151299 */ /* 0x000fe4000801161a */
[----:B------:R-:W-:Y:S02]  /*1ff50*/  UIMAD UR19, UR22, UR19, UR37 ;  /* 0x00000013161372a4 */ /* 0x000fe4000f8e0225 */
[----:B------:R-:W-:Y:S01]  /*1ff60*/  UIADD3 UR20, -UR21, URZ, URZ ;  /* 0x0000003f15147290 */ /* 0x000fe2000fffe13f */
[----:B------:R-:W-:Y:S01]  /*1ff70*/  @UP0 ULDC UR26, c[0x0][0x384] ;  /* 0x0000e100001a0ab9 */ /* 0x000fe20000000800 */
[----:B------:R-:W-:Y:S02]  /*1ff80*/  UIMAD UR19, UR19, UR6, UR4 ;  /* 0x00000006131372a4 */ /* 0x000fe4000f8e0204 */
[----:B------:R-:W-:-:S02]  /*1ff90*/  UIMAD UR20, UR23, UR20, UR36 ;  /* 0x00000014171472a4 */ /* 0x000fc4000f8e0224 */
[----:B------:R-:W-:Y:S02]  /*1ffa0*/  UIMAD.WIDE.U32 UR26, UR34, UR26, URZ ;  /* 0x0000001a221a72a5 */ /* 0x000fe4000f8e003f */
[----:B------:R-:W-:Y:S01]  /*1ffb0*/  UIMAD UR20, UR20, UR7, UR5 ;  /* 0x00000007141472a4 */ /* 0x000fe2000f8e0205 */
[----:B------:R-:W-:Y:S01]  /*1ffc0*/  @UP0 ULDC UR17, c[0x0][0x388] ;  /* 0x0000e20000110ab9 */ /* 0x000fe20000000800 */
[----:B------:R-:W-:Y:S01]  /*1ffd0*/  UMOV UR18, UR38 ;  /* 0x0000002600127c82 */ /* 0x000fe20008000000 */
[----:B------:R-:W-:Y:S01]  /*1ffe0*/  @UP0 USHF.R.U32.HI UR34, URZ, UR17, UR27 ;  /* 0x000000113f220299 */ /* 0x000fe2000801161b */
[----:B------:R-:W-:Y:S02]  /*1fff0*/  @UP0 ULDC UR36, c[0x0][0x384] ;  /* 0x0000e10000240ab9 */ /* 0x000fe40000000800 */
[----:B------:R-:W-:Y:S01]  /*20000*/  UMOV UR17, UR9 ;  /* 0x0000000900117c82 */ /* 0x000fe20008000000 */
[----:B------:R-:W-:Y:S02]  /*20010*/  UIADD3 UR27, -UR34, URZ, URZ ;  /* 0x0000003f221b7290 */ /* 0x000fe4000fffe13f */
[----:B------:R0:W-:Y:S02]  /*20020*/  UTMALDG.4D.IM2COL [UR16], [UR14], UR30 ;  /* 0x000000100e0073b4 */ /* 0x0001e4000805801e */
[----:B------:R-:W-:-:S03]  /*20030*/  UIMAD UR27, UR22, UR27, UR29 ;  /* 0x0000001b161b72a4 */ /* 0x000fc6000f8e021d */
[----:B------:R-:W-:Y:S01]  /*20040*/  @UP0 ULDC UR29, c[0x0][0x388] ;  /* 0x0000e200001d0ab9 */ /* 0x000fe20000000800 */
[----:B0-----:R-:W-:Y:S01]  /*20050*/  @UP1 ULDC.64 UR16, c[0x0][0x390] ;  /* 0x0000e40000101ab9 */ /* 0x001fe20000000a00 */
[----:B------:R-:W-:Y:S01]  /*20060*/  UMOV UR21, UR34 ;  /* 0x0000002200157c82 */ /* 0x000fe20008000000 */
[----:B------:R-:W-:Y:S02]  /*20070*/  UIMAD.WIDE.U32 UR18, UR34, UR16, URZ ;  /* 0x00000010221272a5 */ /* 0x000fe4000f8e003f */
[----:B------:R-:W-:-:S05]  /*20080*/  UIADD3 UR16, UR8, 0x7c00, URZ ;  /* 0x00007c0008107890 */ /* 0x000fca000fffe03f */
[----:B------:R-:W-:Y:S01]  /*20090*/  @UP1 UMOV UR26, UR19 ;  /* 0x00000013001a1c82 */ /* 0x000fe20008000000 */
[----:B------:R-:W-:Y:S02]  /*200a0*/  UIMAD UR19, UR27, UR6, UR4 ;  /* 0x000000061b1372a4 */ /* 0x000fe4000f8e0204 */
[----:B------:R-:W-:Y:S01]  /*200b0*/  @UP1 USHF.R.U32.HI UR21, URZ, UR17, UR26 ;  /* 0x000000113f151299 */ /* 0x000fe2000801161a */
[----:B------:R-:W-:Y:S02]  /*200c0*/  UMOV UR18, UR38 ;  /* 0x0000002600127c82 */ /* 0x000fe40008000000 */
[----:B------:R-:W-:Y:S01]  /*200d0*/  UMOV UR17, UR9 ;  /* 0x0000000900117c82 */ /* 0x000fe20008000000 */
[----:B------:R-:W-:-:S04]  /*200e0*/  UIADD3 UR26, -UR21, URZ, URZ ;  /* 0x0000003f151a7290 */ /* 0x000fc8000fffe13f */
[----:B------:R-:W-:-:S03]  /*200f0*/  UIMAD UR26, UR23, UR26, UR34 ;  /* 0x0000001a171a72a4 */ /* 0x000fc6000f8e0222 */
[----:B------:R-:W-:Y:S01]  /*20100*/  UMOV UR34, UR35 ;  /* 0x0000002300227c82 */ /* 0x000fe20008000000 */
[----:B------:R-:W-:-:S03]  /*20110*/  UIMAD UR20, UR26, UR7, UR5 ;  /* 0x000000071a1472a4 */ /* 0x000fc6000f8e0205 */
[----:B------:R-:W-:Y:S02]  /*20120*/  @UP0 ULDC UR26, c[0x0][0x384] ;  /* 0x0000e100001a0ab9 */ /* 0x000fe40000000800 */
[----:B------:R-:W-:-:S03]  /*20130*/  UIMAD.WIDE.U32 UR26, UR35, UR26, URZ ;  /* 0x0000001a231a72a5 */ /* 0x000fc6000f8e003f */
[----:B------:R-:W-:Y:S01]  /*20140*/  UMOV UR35, UR24 ;  /* 0x0000001800237c82 */ /* 0x000fe20008000000 */
[----:B------:R-:W-:Y:S01]  /*20150*/  @UP0 USHF.R.U32.HI UR34, URZ, UR29, UR27 ;  /* 0x0000001d3f220299 */ /* 0x000fe2000801161b */
[----:B------:R0:W-:Y:S06]  /*20160*/  UTMALDG.4D.IM2COL [UR16], [UR14], UR30 ;  /* 0x000000100e0073b4 */ /* 0x0001ec000805801e */
[----:B------:R-:W-:Y:S01]  /*20170*/  UMOV UR29, UR34 ;  /* 0x00000022001d7c82 */ /* 0x000fe20008000000 */
[----:B0-----:R-:W-:Y:S01]  /*20180*/  @UP1 ULDC.64 UR20, c[0x0][0x390] ;  /* 0x0000e40000141ab9 */ /* 0x001fe20000000a00 */
[----:B------:R-:W-:-:S02]  /*20190*/  UIMAD.WIDE.U32 UR18, UR24, UR36, URZ ;  /* 0x00000024181272a5 */ /* 0x000fc4000f8e003f */
[----:B------:R-:W-:Y:S01]  /*201a0*/  UIMAD.WIDE.U32 UR26, UR34, UR20, URZ ;  /* 0x00000014221a72a5 */ /* 0x000fe2000f8e003f */
[----:B------:R-:W-:Y:S01]  /*201b0*/  @UP0 ULDC UR24, c[0x0][0x388] ;  /* 0x0000e20000180ab9 */ /* 0x000fe20000000800 */
[----:B------:R-:W-:Y:S01]  /*201c0*/  @UP1 ULDC.64 UR16, c[0x0][0x390] ;  /* 0x0000e40000101ab9 */ /* 0x000fe20000000a00 */
[----:B------:R-:W-:Y:S02]  /*201d0*/  @UP0 USHF.R.U32.HI UR35, URZ, UR24, UR19 ;  /* 0x000000183f230299 */ /* 0x000fe40008011613 */
[----:B------:R-:W-:Y:S02]  /*201e0*/  UIADD3 UR20, -UR34, URZ, URZ ;  /* 0x0000003f22147290 */ /* 0x000fe4000fffe13f */
[----:B------:R-:W-:Y:S01]  /*201f0*/  UIMAD.WIDE.U32 UR18, UR35, UR16, URZ ;  /* 0x00000010231272a5 */ /* 0x000fe2000f8e003f */
[----:B------:R-:W-:Y:S01]  /*20200*/  @UP1 UMOV UR26, UR27 ;  /* 0x0000001b001a1c82 */ /* 0x000fe20008000000 */
[----:B------:R-:W-:Y:S02]  /*20210*/  UIADD3 UR16, -UR35, URZ, URZ ;  /* 0x0000003f23107290 */ /* 0x000fe4000fffe13f */
[----:B------:R-:W-:-:S02]  /*20220*/  @UP1 USHF.R.U32.HI UR29, URZ, UR21, UR26 ;  /* 0x000000153f1d1299 */ /* 0x000fc4000801161a */
[----:B------:R-:W-:Y:S02]  /*20230*/  UIMAD UR26, UR22, UR16, UR28 ;  /* 0x00000010161a72a4 */ /* 0x000fe4000f8e021c */
[----:B------:R-:W-:Y:S02]  /*20240*/  UIADD3 UR28, -UR29, URZ, URZ ;  /* 0x0000003f1d1c7290 */ /* 0x000fe4000fffe13f */
[----:B------:R-:W-:Y:S01]  /*20250*/  UIMAD UR20, UR22, UR20, UR25 ;  /* 0x00000014161472a4 */ /* 0x000fe2000f8e0219 */
[----:B------:R-:W-:Y:S01]  /*20260*/  UMOV UR21, UR35 ;  /* 0x0000002300157c82 */ /* 0x000fe20008000000 */
[----:B------:R-:W-:Y:S02]  /*20270*/  @UP1 USHF.R.U32.HI UR21, URZ, UR17, UR19 ;  /* 0x000000113f151299 */ /* 0x000fe40008011613 */
[----:B------:R-:W-:Y:S02]  /*20280*/  UIMAD UR28, UR23, UR28, UR34 ;  /* 0x0000001c171c72a4 */ /* 0x000fe4000f8e0222 */
[----:B------:R-:W-:-:S02]  /*20290*/  UIMAD UR27, UR20, UR6, UR4 ;  /* 0x00000006141b72a4 */ /* 0x000fc4000f8e0204 */
[----:B------:R-:W-:Y:S02]  /*202a0*/  UIADD3 UR20, -UR21, URZ, URZ ;  /* 0x0000003f15147290 */ /* 0x000fe4000fffe13f */
[----:B------:R-:W-:Y:S02]  /*202b0*/  UIADD3 UR24, UR8, 0x8400, URZ ;  /* 0x0000840008187890 */ /* 0x000fe4000fffe03f */
[----:B------:R-:W-:Y:S02]  /*202c0*/  UIMAD UR28, UR28, UR7, UR5 ;  /* 0x000000071c1c72a4 */ /* 0x000fe4000f8e0205 */
[----:B------:R-:W-:Y:S02]  /*202d0*/  UIMAD UR20, UR23, UR20, UR35 ;  /* 0x00000014171472a4 */ /* 0x000fe4000f8e0223 */
[----:B------:R-:W-:Y:S02]  /*202e0*/  UIADD3 UR16, UR8, 0x8c00, URZ ;  /* 0x00008c0008107890 */ /* 0x000fe4000fffe03f */
[----:B------:R-:W-:-:S02]  /*202f0*/  UIMAD UR19, UR26, UR6, UR4 ;  /* 0x000000061a1372a4 */ /* 0x000fc4000f8e0204 */
[----:B------:R-:W-:Y:S01]  /*20300*/  UIMAD UR20, UR20, UR7, UR5 ;  /* 0x00000007141472a4 */ /* 0x000fe2000f8e0205 */
[----:B------:R-:W-:Y:S01]  /*20310*/  UMOV UR25, UR9 ;  /* 0x0000000900197c82 */ /* 0x000fe20008000000 */
[----:B------:R-:W-:Y:S01]  /*20320*/  UMOV UR26, UR38 ;  /* 0x00000026001a7c82 */ /* 0x000fe20008000000 */
[----:B------:R-:W-:Y:S01]  /*20330*/  @UP0 ULDC UR34, c[0x0][0x384] ;  /* 0x0000e10000220ab9 */ /* 0x000fe20000000800 */
[----:B------:R0:W-:Y:S01]  /*20340*/  UTMALDG.4D.IM2COL [UR24], [UR14], UR30 ;  /* 0x000000180e0073b4 */ /* 0x0001e2000805801e */
[----:B------:R-:W-:Y:S01]  /*20350*/  UMOV UR17, UR9 ;  /* 0x0000000900117c82 */ /* 0x000fe20008000000 */
[----:B------:R-:W-:Y:S01]  /*20360*/  UMOV UR18, UR38 ;  /* 0x0000002600127c82 */ /* 0x000fe20008000000 */
[----:B------:R-:W-:Y:S01]  /*20370*/  @UP0 ULDC UR35, c[0x0][0x384] ;  /* 0x0000e10000230ab9 */ /* 0x000fe20000000800 */
[----:B------:R-:W-:Y:S01]  /*20380*/  @UP0 ULDC UR36, c[0x0][0x388] ;  /* 0x0000e20000240ab9 */ /* 0x000fe20000000800 */
[----:B------:R1:W-:Y:S01]  /*20390*/  UTMALDG.4D.IM2COL [UR16], [UR14], UR30 ;  /* 0x000000100e0073b4 */ /* 0x0003e2000805801e */
[----:B0-----:R-:W-:Y:S01]  /*203a0*/  UIMAD.WIDE.U32 UR24, UR33, UR34, URZ ;  /* 0x00000022211872a5 */ /* 0x001fe2000f8e003f */
[----:B------:R-:W-:Y:S01]  /*203b0*/  @UP0 ULDC UR27, c[0x0][0x388] ;  /* 0x0000e200001b0ab9 */ /* 0x000fe20000000800 */
[----:B------:R-:W-:-:S02]  /*203c0*/  UMOV UR26, UR33 ;  /* 0x00000021001a7c82 */ /* 0x000fc40008000000 */
[----:B------:R-:W-:Y:S01]  /*203d0*/  @UP0 USHF.R.U32.HI UR26, URZ, UR27, UR25 ;  /* 0x0000001b3f1a0299 */ /* 0x000fe20008011619 */
[----:B------:R-:W-:Y:S02]  /*203e0*/  UMOV UR33, UR31 ;  /* 0x0000001f00217c82 */ /* 0x000fe40008000000 */
[----:B------:R-:W-:Y:S01]  /*203f0*/  @UP0 ULDC UR24, c[0x0][0x388] ;  /* 0x0000e20000180ab9 */ /* 0x000fe20000000800 */
[----:B-1----:R-:W-:Y:S01]  /*20400*/  @UP1 ULDC.64 UR16, c[0x0][0x390] ;  /* 0x0000e40000101ab9 */ /* 0x002fe20000000a00 */
[----:B------:R-:W-:Y:S01]  /*20410*/  @UP0 ULDC UR20, c[0x0][0x384] ;  /* 0x0000e10000140ab9 */ /* 0x000fe20000000800 */
[----:B------:R-:W-:Y:S02]  /*20420*/  UIMAD.WIDE.U32 UR18, UR26, UR16, URZ ;  /* 0x000000101a1272a5 */ /* 0x000fe4000f8e003f */
[----:B------:R-:W-:Y:S01]  /*20430*/  UIMAD.WIDE.U32 UR20, UR31, UR20, URZ ;  /* 0x000000141f1472a5 */ /* 0x000fe2000f8e003f */
[----:B------:R-:W-:Y:S01]  /*20440*/  UMOV UR29, UR26 ;  /* 0x0000001a001d7c82 */ /* 0x000fe20008000000 */
[----:B------:R-:W-:-:S02]  /*20450*/  UIADD3 UR27, -UR26, URZ, URZ ;  /* 0x0000003f1a1b7290 */ /* 0x000fc4000fffe13f */
[----:B------:R-:W-:Y:S02]  /*20460*/  @UP1 USHF.R.U32.HI UR29, URZ, UR17, UR19 ;  /* 0x000000113f1d1299 */ /* 0x000fe40008011613 */
[----:B------:R-:W-:Y:S01]  /*20470*/  @UP0 USHF.R.U32.HI UR33, URZ, UR24, UR21 ;  /* 0x000000183f210299 */ /* 0x000fe20008011615 */
[----:B------:R-:W-:Y:S01]  /*20480*/  @UP1 ULDC.64 UR16, c[0x0][0x390] ;  /* 0x0000e40000101ab9 */ /* 0x000fe20000000a00 */
[----:B------:R-:W-:Y:S01]  /*20490*/  UIMAD UR27, UR22, UR27, UR40 ;  /* 0x0000001b161b72a4 */ /* 0x000fe2000f8e0228 */
[----:B------:R-:W-:Y:S01]  /*204a0*/  R2UR UR40, R49 ;  /* 0x00000000312872ca */ /* 0x000fe200000e0000 */
[----:B------:R-:W-:Y:S02]  /*204b0*/  UIADD3 UR28, -UR29, URZ, URZ ;  /* 0x0000003f1d1c7290 */ /* 0x000fe4000fffe13f */
[----:B------:R-:W-:Y:S02]  /*204c0*/  UIMAD.WIDE.U32 UR18, UR33, UR16, URZ ;  /* 0x00000010211272a5 */ /* 0x000fe4000f8e003f */
[----:B------:R-:W-:Y:S01]  /*204d0*/  UIMAD UR28, UR23, UR28, UR26 ;  /* 0x0000001c171c72a4 */ /* 0x000fe2000f8e021a */
[----:B------:R-:W-:Y:S01]  /*204e0*/  UMOV UR21, UR33 ;  /* 0x0000002100157c82 */ /* 0x000fe20008000000 */
[----:B------:R-:W-:-:S02]  /*204f0*/  @UP1 USHF.R.U32.HI UR21, URZ, UR17, UR19 ;  /* 0x000000113f151299 */ /* 0x000fc40008011613 */
[----:B------:R-:W-:Y:S02]  /*20500*/  UIADD3 UR24, UR8, 0x9400, URZ ;  /* 0x0000940008187890 */ /* 0x000fe4000fffe03f */
[----:B------:R-:W-:Y:S02]  /*20510*/  UIMAD UR27, UR27, UR6, UR4 ;  /* 0x000000061b1b72a4 */ /* 0x000fe4000f8e0204 */
[----:B------:R-:W-:Y:S02]  /*20520*/  UIMAD UR28, UR28, UR7, UR5 ;  /* 0x000000071c1c72a4 */ /* 0x000fe4000f8e0205 */
[----:B------:R-:W-:Y:S02]  /*20530*/  UIADD3 UR19, -UR33, URZ, URZ ;  /* 0x0000003f21137290 */ /* 0x000fe4000fffe13f */
[----:B------:R-:W-:Y:S02]  /*20540*/  UIADD3 UR20, -UR21, URZ, URZ ;  /* 0x0000003f15147290 */ /* 0x000fe4000fffe13f */
[----:B------:R-:W-:-:S02]  /*20550*/  UIMAD UR19, UR22, UR19, UR40 ;  /* 0x00000013161372a4 */ /* 0x000fc4000f8e0228 */
[----:B------:R-:W-:Y:S01]  /*20560*/  UIMAD UR20, UR23, UR20, UR33 ;  /* 0x00000014171472a4 */ /* 0x000fe2000f8e0221 */
[----:B------:R-:W-:Y:S01]  /*20570*/  UMOV UR25, UR9 ;  /* 0x0000000900197c82 */ /* 0x000fe20008000000 */
[----:B------:R-:W-:Y:S01]  /*20580*/  UMOV UR26, UR38 ;  /* 0x00000026001a7c82 */ /* 0x000fe20008000000 */
[----:B------:R-:W-:Y:S01]  /*20590*/  UIADD3 UR16, UR8, 0x9c00, URZ ;  /* 0x00009c0008107890 */ /* 0x000fe2000fffe03f */
[----:B------:R0:W-:Y:S01]  /*205a0*/  UTMALDG.4D.IM2COL [UR24], [UR14], UR30 ;  /* 0x000000180e0073b4 */ /* 0x0001e2000805801e */
[----:B------:R-:W-:Y:S02]  /*205b0*/  UIMAD UR19, UR19, UR6, UR4 ;  /* 0x00000006131372a4 */ /* 0x000fe4000f8e0204 */
[----:B------:R-:W-:Y:S01]  /*205c0*/  UIMAD UR20, UR20, UR7, UR5 ;  /* 0x00000007141472a4 */ /* 0x000fe2000f8e0205 */
[----:B------:R-:W-:Y:S01]  /*205d0*/  UMOV UR34, UR32 ;  /* 0x0000002000227c82 */ /* 0x000fe20008000000 */
[----:B------:R-:W-:Y:S01]  /*205e0*/  UMOV UR17, UR9 ;  /* 0x0000000900117c82 */ /* 0x000fe20008000000 */
[----:B------:R-:W-:Y:S01]  /*205f0*/  UMOV UR18, UR38 ;  /* 0x0000002600127c82 */ /* 0x000fe20008000000 */
[----:B------:R-:W-:Y:S01]  /*20600*/  @UP0 ULDC UR31, c[0x0][0x384] ;  /* 0x0000e100001f0ab9 */ /* 0x000fe20000000800 */
[----:B------:R-:W-:Y:S01]  /*20610*/  @UP0 ULDC UR33, c[0x0][0x384] ;  /* 0x0000e10000210ab9 */ /* 0x000fe20000000800 */
[----:B------:R-:W-:-:S03]  /*20620*/  UIADD3 UR40, UR8, 0xa400, URZ ;  /* 0x0000a40008287890 */ /* 0x000fc6000fffe03f */
[----:B------:R1:W-:Y:S01]  /*20630*/  UTMALDG.4D.IM2COL [UR16], [UR14], UR30 ;  /* 0x000000100e0073b4 */ /* 0x0003e2000805801e */
[----:B0-----:R-:W-:Y:S02]  /*20640*/  UIMAD.WIDE.U32 UR24, UR32, UR35, URZ ;  /* 0x00000023201872a5 */ /* 0x001fe4000f8e003f */
[----:B------:R-:W-:Y:S02]  /*20650*/  UIMAD.WIDE.U32 UR26, UR13, UR31, URZ ;  /* 0x0000001f0d1a72a5 */ /* 0x000fe4000f8e003f */
[----:B------:R-:W-:Y:S01]  /*20660*/  @UP0 USHF.R.U32.HI UR34, URZ, UR36, UR25 ;  /* 0x000000243f220299 */ /* 0x000fe20008011619 */
[----:B------:R-:W-:Y:S02]  /*20670*/  @UP0 ULDC UR32, c[0x0][0x388] ;  /* 0x0000e20000200ab9 */ /* 0x000fe40000000800 */
[----:B------:R-:W-:Y:S01]  /*20680*/  @UP1 ULDC.64 UR24, c[0x0][0x390] ;  /* 0x0000e40000181ab9 */ /* 0x000fe20000000a00 */
[----:B------:R-:W-:Y:S01]  /*20690*/  @UP0 ULDC UR29, c[0x0][0x388] ;  /* 0x0000e200001d0ab9 */ /* 0x000fe20000000800 */
[----:B------:R-:W-:-:S02]  /*206a0*/  @UP0 USHF.R.U32.HI UR13, URZ, UR32, UR27 ;  /* 0x000000203f0d0299 */ /* 0x000fc4000801161b */
[----:B------:R-:W-:Y:S01]  /*206b0*/  UMOV UR45, UR34 ;  /* 0x00000022002d7c82 */ /* 0x000fe20008000000 */
[----:B-1----:R-:W-:Y:S01]  /*206c0*/  UIMAD.WIDE.U32 UR18, UR34, UR24, URZ ;  /* 0x00000018221272a5 */ /* 0x002fe2000f8e003f */
[----:B------:R-:W-:Y:S01]  /*206d0*/  @UP0 ULDC UR35, c[0x0][0x384] ;  /* 0x0000e10000230ab9 */ /* 0x000fe20000000800 */
[----:B------:R-:W-:Y:S01]  /*206e0*/  @UP1 ULDC.64 UR20, c[0x0][0x390] ;  /* 0x0000e40000141ab9 */ /* 0x000fe20000000a00 */
[----:B------:R-:W-:Y:S01]  /*206f0*/  @UP1 ULDC.64 UR16, c[0x0][0x390] ;  /* 0x0000e40000101ab9 */ /* 0x000fe20000000a00 */
[----:B------:R-:W-:Y:S01]  /*20700*/  UMOV UR37, UR13 ;  /* 0x0000000d00257c82 */ /* 0x000fe20008000000 */
[----:B------:R-:W-:Y:S02]  /*20710*/  @UP0 ULDC UR28, c[0x0][0x388] ;  /* 0x0000e200001c0ab9 */ /* 0x000fe40000000800 */
[----:B------:R-:W-:Y:S01]  /*20720*/  @UP1 UMOV UR24, UR19 ;  /* 0x0000001300181c82 */ /* 0x000fe20008000000 */
[----:B------:R-:W-:Y:S02]  /*20730*/  UIADD3 UR43, -UR34, URZ, URZ ;  /* 0x0000003f222b7290 */ /* 0x000fe4000fffe13f */
[----:B------:R-:W-:-:S02]  /*20740*/  @UP1 USHF.R.U32.HI UR45, URZ, UR25, UR24 ;  /* 0x000000193f2d1299 */ /* 0x000fc40008011618 */
[----:B------:R-:W-:Y:S01]  /*20750*/  UIMAD.WIDE.U32 UR24, UR12, UR33, URZ ;  /* 0x000000210c1872a5 */ /* 0x000fe2000f8e003f */
[----:B------:R-:W-:Y:S01]  /*20760*/  @UP1 ULDC.64 UR18, c[0x0][0x390] ;  /* 0x0000e40000121ab9 */ /* 0x000fe20000000a00 */
[----:B------:R-:W-:Y:S02]  /*20770*/  UIMAD UR43, UR22, UR43, UR50 ;  /* 0x0000002b162b72a4 */ /* 0x000fe4000f8e0232 */
[----:B------:R-:W-:-:S03]  /*20780*/  UIADD3 UR44, -UR45, URZ, URZ ;  /* 0x0000003f2d2c7290 */ /* 0x000fc6000fffe13f */
[----:B------:R-:W-:Y:S01]  /*20790*/  @UP0 UMOV UR26, UR25 ;  /* 0x00000019001a0c82 */ /* 0x000fe20008000000 */
[----:B------:R-:W-:Y:S02]  /*207a0*/  UIMAD.WIDE.U32 UR24, UR13, UR20, URZ ;  /* 0x000000140d1872a5 */ /* 0x000fe4000f8e003f */
[----:B------:R-:W-:Y:S02]  /*207b0*/  @UP0 USHF.R.U32.HI UR12, URZ, UR29, UR26 ;  /* 0x0000001d3f0c0299 */ /* 0x000fe4000801161a */
[----:B------:R-:W-:Y:S02]  /*207c0*/  UIMAD.WIDE.U32 UR26, UR11, UR35, URZ ;  /* 0x000000230b1a72a5 */ /* 0x000fe4000f8e003f */
[----:B------:R-:W-:Y:S02]  /*207d0*/  UIADD3 UR35, -UR13, URZ, URZ ;  /* 0x0000003f0d237290 */ /* 0x000fe4000fffe13f */
[----:B------:R-:W-:Y:S02]  /*207e0*/  @UP1 USHF.R.U32.HI UR37, URZ, UR21, UR25 ;  /* 0x000000153f251299 */ /* 0x000fe40008011619 */
[----:B------:R-:W-:Y:S01]  /*207f0*/  UIMAD UR35, UR22, UR35, UR53 ;  /* 0x00000023162372a4 */ /* 0x000fe2000f8e0235 */
[----:B------:R-:W-:Y:S01]  /*20800*/  R2UR UR53, R53 ;  /* 0x00000000353572ca */ /* 0x000fe200000e0000 */
[----:B------:R-:W-:-:S02]  /*20810*/  UIMAD.WIDE.U32 UR20, UR12, UR16, URZ ;  /* 0x000000100c1472a5 */ /* 0x000fc4000f8e003f */
[----:B------:R-:W-:Y:S01]  /*20820*/  @UP0 USHF.R.U32.HI UR11, URZ, UR28, UR27 ;  /* 0x0000001c3f0b0299 */ /* 0x000fe2000801161b */
[----:B------:R-:W-:Y:S01]  /*20830*/  UMOV UR29, UR12 ;  /* 0x0000000c001d7c82 */ /* 0x000fe20008000000 */
[----:B------:R-:W-:Y:S02]  /*20840*/  @UP1 USHF.R.U32.HI UR29, URZ, UR17, UR21 ;  /* 0x000000113f1d1299 */ /* 0x000fe40008011615 */
[----:B------:R-:W-:Y:S02]  /*20850*/  UIADD3 UR17, -UR12, URZ, URZ ;  /* 0x0000003f0c117290 */ /* 0x000fe4000fffe13f */
[----:B------:R-:W-:Y:S02]  /*20860*/  UIMAD.WIDE.U32 UR50, UR11, UR18, URZ ;  /* 0x000000120b3272a5 */ /* 0x000fe4000f8e003f */
[----:B------:R-:W-:Y:S02]  /*20870*/  UIADD3 UR18, -UR11, URZ, URZ ;  /* 0x0000003f0b127290 */ /* 0x000fe4000fffe13f */
[----:B------:R-:W-:Y:S01]  /*20880*/  UMOV UR21, UR11 ;  /* 0x0000000b00157c82 */ /* 0x000fe20008000000 */
[----:B------:R-:W-:-:S02]  /*20890*/  UIMAD UR27, UR22, UR17, UR56 ;  /* 0x00000011161b72a4 */ /* 0x000fc4000f8e0238 */
[----:B------:R-:W-:Y:S02]  /*208a0*/  @UP1 USHF.R.U32.HI UR21, URZ, UR19, UR51 ;  /* 0x000000133f151299 */ /* 0x000fe40008011633 */
[----:B------:R-:W-:Y:S02]  /*208b0*/  UIMAD UR17, UR22, UR18, UR53 ;  /* 0x00000012161172a4 */ /* 0x000fe4000f8e0235 */
[----:B------:R-:W-:Y:S02]  /*208c0*/  UIADD3 UR36, -UR37, URZ, URZ ;  /* 0x0000003f25247290 */ /* 0x000fe4000fffe13f */
[----:B------:R-:W-:Y:S02]  /*208d0*/  UIADD3 UR18, -UR29, URZ, URZ ;  /* 0x0000003f1d127290 */ /* 0x000fe4000fffe13f */
[----:B------:R-:W-:Y:S02]  /*208e0*/  UIMAD UR44, UR23, UR44, UR34 ;  /* 0x0000002c172c72a4 */ /* 0x000fe4000f8e0222 */
[----:B------:R-:W-:-:S02]  /*208f0*/  UIADD3 UR20, -UR21, URZ, URZ ;  /* 0x0000003f15147290 */ /* 0x000fc4000fffe13f */
[----:B------:R-:W-:Y:S02]  /*20900*/  UIMAD UR36, UR23, UR36, UR13 ;  /* 0x00000024172472a4 */ /* 0x000fe4000f8e020d */
[----:B------:R-:W-:Y:S02]  /*20910*/  UIMAD UR18, UR23, UR18, UR12 ;  /* 0x00000012171272a4 */ /* 0x000fe4000f8e020c */
[----:B------:R-:W-:Y:S02]  /*20920*/  UIMAD UR43, UR43, UR6, UR4 ;  /* 0x000000062b2b72a4 */ /* 0x000fe4000f8e0204 */
[----:B------:R-:W-:Y:S02]  /*20930*/  UIMAD UR44, UR44, UR7, UR5 ;  /* 0x000000072c2c72a4 */ /* 0x000fe4000f8e0205 */
[----:B------:R-:W-:Y:S02]  /*20940*/  UIMAD UR20, UR23, UR20, UR11 ;  /* 0x00000014171472a4 */ /* 0x000fe4000f8e020b */
[----:B------:R-:W-:-:S02]  /*20950*/  UIADD3 UR32, UR8, 0xac00, URZ ;  /* 0x0000ac0008207890 */ /* 0x000fc4000fffe03f */
[----:B------:R-:W-:Y:S02]  /*20960*/  UIMAD UR35, UR35, UR6, UR4 ;  /* 0x00000006232372a4 */ /* 0x000fe4000f8e0204 */
[----:B------:R-:W-:Y:S01]  /*20970*/  UIMAD UR36, UR36, UR7, UR5 ;  /* 0x00000007242472a4 */ /* 0x000fe2000f8e0205 */
[----:B------:R0:W-:Y:S01]  /*20980*/  UTMALDG.4D.IM2COL [UR40], [UR14], UR30 ;  /* 0x000000280e0073b4 */ /* 0x0001e2000805801e */
[----:B------:R-:W-:Y:S02]  /*20990*/  UIADD3 UR24, UR8, 0xb400, URZ ;  /* 0x0000b40008187890 */ /* 0x000fe4000fffe03f */
[----:B------:R-:W-:Y:S02]  /*209a0*/  UIMAD UR27, UR27, UR6, UR4 ;  /* 0x000000061b1b72a4 */ /* 0x000fe4000f8e0204 */
[----:B------:R-:W-:Y:S02]  /*209b0*/  UIMAD UR28, UR18, UR7, UR5 ;  /* 0x00000007121c72a4 */ /* 0x000fe4000f8e0205 */
[----:B------:R-:W-:-:S02]  /*209c0*/  UIADD3 UR16, UR8, 0xbc00, URZ ;  /* 0x0000bc0008107890 */ /* 0x000fc4000fffe03f */
[----:B------:R-:W-:Y:S02]  /*209d0*/  UIMAD UR19, UR17, UR6, UR4 ;  /* 0x00000006111372a4 */ /* 0x000fe4000f8e0204 */
[----:B------:R-:W-:Y:S01]  /*209e0*/  UIMAD UR20, UR20, UR7, UR5 ;  /* 0x00000007141472a4 */ /* 0x000fe2000f8e0205 */
[----:B------:R-:W-:Y:S01]  /*209f0*/  UMOV UR33, UR9 ;  /* 0x0000000900217c82 */ /* 0x000fe20008000000 */
[----:B------:R-:W-:Y:S01]  /*20a00*/  UMOV UR34, UR38 ;  /* 0x0000002600227c82 */ /* 0x000fe20008000000 */
[----:B------:R-:W-:Y:S01]  /*20a10*/  UMOV UR25, UR9 ;  /* 0x0000000900197c82 */ /* 0x000fe20008000000 */
[----:B------:R-:W-:Y:S01]  /*20a20*/  UMOV UR26, UR38 ;  /* 0x00000026001a7c82 */ /* 0x000fe20008000000 */
[----:B------:R1:W-:Y:S01]  /*20a30*/  UTMALDG.4D.IM2COL [UR32], [UR14], UR30 ;  /* 0x000000200e0073b4 */ /* 0x0003e2000805801e */
[----:B------:R-:W-:Y:S01]  /*20a40*/  UMOV UR17, UR9 ;  /* 0x0000000900117c82 */ /* 0x000fe20008000000 */
[----:B------:R-:W-:Y:S01]  /*20a50*/  UMOV UR18, UR38 ;  /* 0x0000002600127c82 */ /* 0x000fe20008000000 */
[----:B------:R-:W-:Y:S01]  /*20a60*/  UMOV UR31, UR46 ;  /* 0x0000002e001f7c82 */ /* 0x000fe20008000000 */
[----:B------:R-:W-:Y:S01]  /*20a70*/  @UP0 ULDC UR50, c[0x0][0x384] ;  /* 0x0000e10000320ab9 */ /* 0x000fe20000000800 */
[----:B------:R-:W-:Y:S01]  /*20a80*/  @UP0 ULDC UR38, c[0x0][0x388] ;  /* 0x0000e20000260ab9 */ /* 0x000fe20000000800 */
[----:B------:R-:W-:Y:S01]  /*20a90*/  UMOV UR13, UR47 ;  /* 0x0000002f000d7c82 */ /* 0x000fe20008000000 */
[----:B0-----:R-:W-:Y:S01]  /*20aa0*/  @UP0 ULDC UR45, c[0x0][0x384] ;  /* 0x0000e100002d0ab9 */ /* 0x001fe20000000800 */
[----:B------:R0:W-:Y:S01]  /*20ab0*/  UTMALDG.4D.IM2COL [UR24], [UR14], UR30 ;  /* 0x000000180e0073b4 */ /* 0x0001e2000805801e */
[----:B------:R-:W-:Y:S01]  /*20ac0*/  @UP0 ULDC UR44, c[0x0][0x388] ;  /* 0x0000e200002c0ab9 */ /* 0x000fe20000000800 */
[----:B------:R-:W-:Y:S01]  /*20ad0*/  @UP0 ULDC UR42, c[0x0][0x384] ;  /* 0x0000e100002a0ab9 */ /* 0x000fe20000000800 */
[----:B------:R-:W-:Y:S01]  /*20ae0*/  @UP0 ULDC UR41, c[0x0][0x384] ;  /* 0x0000e10000290ab9 */ /* 0x000fe20000000800 */
[----:B------:R-:W-:Y:S01]  /*20af0*/  @UP0 ULDC UR40, c[0x0][0x388] ;  /* 0x0000e20000280ab9 */ /* 0x000fe20000000800 */
[----:B------:R-:W-:Y:S01]  /*20b00*/  UMOV UR12, UR54 ;  /* 0x00000036000c7c82 */ /* 0x000fe20008000000 */
[----:B------:R-:W-:Y:S01]  /*20b10*/  @UP0 ULDC UR43, c[0x0][0x388] ;  /* 0x0000e200002b0ab9 */ /* 0x000fe20000000800 */
[----:B------:R-:W-:Y:S01]  /*20b20*/  UMOV UR11, UR49 ;  /* 0x00000031000b7c82 */ /* 0x000fe20008000000 */
[----:B------:R2:W-:Y:S01]  /*20b30*/  UTMALDG.4D.IM2COL [UR16], [UR14], UR30 ;  /* 0x000000100e0073b4 */ /* 0x0005e2000805801e */
[----:B------:R-:W-:Y:S01]  /*20b40*/  UIADD3 UR56, UR8, 0xd400, URZ ;  /* 0x0000d40008387890 */ /* 0x000fe2000fffe03f */
[----:B-1----:R-:W-:Y:S01]  /*20b50*/  @UP0 ULDC UR34, c[0x0][0x388] ;  /* 0x0000e20000220ab9 */ /* 0x002fe20000000800 */
[----:B------:R-:W-:Y:S01]  /*20b60*/  @UP0 ULDC UR33, c[0x0][0x388] ;  /* 0x0000e20000210ab9 */ /* 0x000fe20000000800 */
[----:B------:R-:W-:Y:S01]  /*20b70*/  @UP0 ULDC UR32, c[0x0][0x388] ;  /* 0x0000e20000200ab9 */ /* 0x000fe20000000800 */
[----:B0-----:R-:W-:Y:S01]  /*20b80*/  @UP0 ULDC UR25, c[0x0][0x384] ;  /* 0x0000e10000190ab9 */ /* 0x001fe20000000800 */
[----:B------:R-:W-:Y:S01]  /*20b90*/  @UP0 ULDC UR28, c[0x0][0x384] ;  /* 0x0000e100001c0ab9 */ /* 0x000fe20000000800 */
[----:B------:R-:W-:Y:S01]  /*20ba0*/  UMOV UR27, UR55 ;  /* 0x00000037001b7c82 */ /* 0x000fe20008000000 */
[----:B------:R-:W-:Y:S01]  /*20bb0*/  UIMAD.WIDE.U32 UR28, UR46, UR28, URZ ;  /* 0x0000001c2e1c72a5 */ /* 0x000fe2000f8e003f */
[----:B------:R-:W-:Y:S01]  /*20bc0*/  @UP0 ULDC UR24, c[0x0][0x384] ;  /* 0x0000e10000180ab9 */ /* 0x000fe20000000800 */
[----:B------:R-:W-:-:S02]  /*20bd0*/  UMOV UR26, UR52 ;  /* 0x00000034001a7c82 */ /* 0x000fc40008000000 */
[----:B------:R-:W-:Y:S02]  /*20be0*/  @UP0 USHF.R.U32.HI UR31, URZ, UR33, UR29 ;  /* 0x000000213f1f0299 */ /* 0x000fe4000801161d */
[----:B--2---:R-:W-:Y:S02]  /*20bf0*/  UIMAD.WIDE.U32 UR20, UR55, UR25, URZ ;  /* 0x00000019371472a5 */ /* 0x004fe4000f8e003f */
[----:B------:R-:W-:Y:S02]  /*20c00*/  UIMAD.WIDE.U32 UR24, UR39, UR24, URZ ;  /* 0x00000018271872a5 */ /* 0x000fe4000f8e003f */
[----:B------:R-:W-:Y:S01]  /*20c10*/  @UP0 USHF.R.U32.HI UR27, URZ, UR34, UR21 ;  /* 0x000000223f1b0299 */ /* 0x000fe20008011615 */
[----:B------:R-:W-:Y:S02]  /*20c20*/  UMOV UR18, UR39 ;  /* 0x0000002700127c82 */ /* 0x000fe40008000000 */
[----:B------:R-:W-:Y:S01]  /*20c30*/  @UP1 ULDC.64 UR20, c[0x0][0x390] ;  /* 0x0000e40000141ab9 */ /* 0x000fe20000000a00 */
[----:B------:R-:W-:Y:S01]  /*20c40*/  @UP1 ULDC.64 UR34, c[0x0][0x390] ;  /* 0x0000e40000221ab9 */ /* 0x000fe20000000a00 */
[----:B------:R-:W-:-:S02]  /*20c50*/  UIMAD.WIDE.U32 UR28, UR27, UR20, URZ ;  /* 0x000000141b1c72a5 */ /* 0x000fc4000f8e003f */
[----:B------:R-:W-:Y:S01]  /*20c60*/  UMOV UR60, UR27 ;  /* 0x0000001b003c7c82 */ /* 0x000fe20008000000 */
[----:B------:R-:W-:Y:S02]  /*20c70*/  UIMAD.WIDE.U32 UR36, UR31, UR34, URZ ;  /* 0x000000221f2472a5 */ /* 0x000fe4000f8e003f */
[----:B------:R-:W-:Y:S02]  /*20c80*/  @UP1 USHF.R.U32.HI UR60, URZ, UR21, UR29 ;  /* 0x000000153f3c1299 */ /* 0x000fe4000801161d */
[----:B------:R-:W-:Y:S01]  /*20c90*/  UIMAD.WIDE.U32 UR28, UR48, UR50, URZ ;  /* 0x00000032301c72a5 */ /* 0x000fe2000f8e003f */
[----:B------:R-:W-:Y:S01]  /*20ca0*/  R2UR UR50, R56 ;  /* 0x00000000383272ca */ /* 0x000fe200000e0000 */
[----:B------:R-:W-:Y:S01]  /*20cb0*/  @UP0 UMOV UR20, UR25 ;  /* 0x0000001900140c82 */ /* 0x000fe20008000000 */
[----:B------:R-:W-:Y:S01]  /*20cc0*/  UMOV UR17, UR48 ;  /* 0x0000003000117c82 */ /* 0x000fe20008000000 */
[----:B------:R-:W-:Y:S02]  /*20cd0*/  @UP0 USHF.R.U32.HI UR18, URZ, UR32, UR20 ;  /* 0x000000203f120299 */ /* 0x000fe40008011614 */
[----:B------:R-:W-:Y:S01]  /*20ce0*/  UIMAD.WIDE.U32 UR20, UR47, UR45, URZ ;  /* 0x0000002d2f1472a5 */ /* 0x000fe2000f8e003f */
[----:B------:R-:W-:Y:S01]  /*20cf0*/  @UP0 UMOV UR36, UR29 ;  /* 0x0000001d00240c82 */ /* 0x000fe20008000000 */
[----:B------:R-:W-:Y:S01]  /*20d00*/  @UP1 ULDC.64 UR24, c[0x0][0x390] ;  /* 0x0000e40000181ab9 */ /* 0x000fe20000000a00 */
[----:B------:R-:W-:Y:S01]  /*20d10*/  UMOV UR46, UR31 ;  /* 0x0000001f002e7c82 */ /* 0x000fe20008000000 */
[----:B------:R-:W-:Y:S01]  /*20d20*/  @UP1 USHF.R.U32.HI UR46, URZ, UR35, UR37 ;  /* 0x000000233f2e1299 */ /* 0x000fe20008011625 */
[----:B------:R-:W-:Y:S01]  /*20d30*/  MOV R15, UR18 ;  /* 0x00000012000f7c02 */ /* 0x000fe20008000f00 */
[----:B------:R-:W-:-:S02]  /*20d40*/  @UP0 USHF.R.U32.HI UR17, URZ, UR44, UR36 ;  /* 0x0000002c3f110299 */ /* 0x000fc40008011624 */
[----:B------:R-:W-:Y:S01]  /*20d50*/  UIMAD.WIDE.U32 UR36, UR18, UR24, URZ ;  /* 0x00000018122472a5 */ /* 0x000fe2000f8e003f */
[----:B------:R-:W-:Y:S02]  /*20d60*/  @UP1 ULDC.64 UR32, c[0x0][0x390] ;  /* 0x0000e40000201ab9 */ /* 0x000fe40000000a00 */
[----:B------:R-:W-:Y:S01]  /*20d70*/  @UP0 UMOV UR24, UR21 ;  /* 0x0000001500180c82 */ /* 0x000fe20008000000 */
[----:B------:R-:W-:Y:S01]  /*20d80*/  @UP1 ULDC.64 UR34, c[0x0][0x390] ;  /* 0x0000e40000221ab9 */ /* 0x000fe20000000a00 */
[----:B------:R-:W-:Y:S01]  /*20d90*/  @UP0 USHF.R.U32.HI UR13, URZ, UR38, UR24 ;  /* 0x000000263f0d0299 */ /* 0x000fe20008011618 */
[----:B------:R-:W-:Y:S01]  /*20da0*/  MOV R19, UR17 ;  /* 0x0000001100137c02 */ /* 0x000fe20008000f00 */
[----:B------:R-:W-:Y:S02]  /*20db0*/  UIMAD.WIDE.U32 UR38, UR17, UR32, URZ ;  /* 0x00000020112672a5 */ /* 0x000fe4000f8e003f */
[----:B------:R-:W-:Y:S01]  /*20dc0*/  UMOV UR53, UR17 ;  /* 0x0000001100357c82 */ /* 0x000fe20008000000 */
[----:B------:R-:W-:Y:S01]  /*20dd0*/  UMOV UR61, UR18 ;  /* 0x00000012003d7c82 */ /* 0x000fe20008000000 */
[----:B------:R-:W-:-:S02]  /*20de0*/  @UP1 USHF.R.U32.HI UR53, URZ, UR33, UR39 ;  /* 0x000000213f351299 */ /* 0x000fc40008011627 */
[----:B------:R-:W-:Y:S02]  /*20df0*/  UIMAD.WIDE.U32 UR32, UR54, UR42, URZ ;  /* 0x0000002a362072a5 */ /* 0x000fe4000f8e003f */
[----:B------:R-:W-:Y:S02]  /*20e00*/  @UP1 USHF.R.U32.HI UR61, URZ, UR25, UR37 ;  /* 0x000000193f3d1299 */ /* 0x000fe40008011625 */
[----:B------:R-:W-:Y:S01]  /*20e10*/  UIMAD.WIDE.U32 UR36, UR13, UR34, URZ ;  /* 0x000000220d2472a5 */ /* 0x000fe2000f8e003f */
[----:B------:R-:W-:Y:S02]  /*20e20*/  @UP0 ULDC UR19, c[0x0][0x384] ;  /* 0x0000e10000130ab9 */ /* 0x000fe40000000800 */
[----:B------:R-:W-:Y:S01]  /*20e30*/  @UP0 UMOV UR34, UR33 ;  /* 0x0000002100220c82 */ /* 0x000fe20008000000 */
[----:B------:R-:W-:Y:S01]  /*20e40*/  UIMAD.WIDE.U32 UR32, UR52, UR41, URZ ;  /* 0x00000029342072a5 */ /* 0x000fe2000f8e003f */
[----:B------:R-:W-:Y:S01]  /*20e50*/  UMOV UR45, UR13 ;  /* 0x0000000d002d7c82 */ /* 0x000fe20008000000 */
[----:B------:R-:W-:Y:S01]  /*20e60*/  @UP0 ULDC UR16, c[0x0][0x388] ;  /* 0x0000e20000100ab9 */ /* 0x000fe20000000800 */
[----:B------:R-:W-:-:S02]  /*20e70*/  @UP1 USHF.R.U32.HI UR45, URZ, UR35, UR37 ;  /* 0x000000233f2d1299 */ /* 0x000fc40008011625 */
[----:B------:R-:W-:Y:S02]  /*20e80*/  @UP0 USHF.R.U32.HI UR12, URZ, UR40, UR34 ;  /* 0x000000283f0c0299 */ /* 0x000fe40008011622 */
[----:B------:R-:W-:Y:S02]  /*20e90*/  UIMAD.WIDE.U32 UR34, UR49, UR19, URZ ;  /* 0x00000013312272a5 */ /* 0x000fe4000f8e003f */
[----:B------:R-:W-:Y:S01]  /*20ea0*/  @UP0 USHF.R.U32.HI UR26, URZ, UR16, UR33 ;  /* 0x000000103f1a0299 */ /* 0x000fe20008011621 */
[----:B------:R-:W-:Y:S01]  /*20eb0*/  @UP1 ULDC.64 UR20, c[0x0][0x390] ;  /* 0x0000e40000141ab9 */ /* 0x000fe20000000a00 */
[----:B------:R-:W-:Y:S01]  /*20ec0*/  @UP1 ULDC.64 UR28, c[0x0][0x390] ;  /* 0x0000e400001c1ab9 */ /* 0x000fe20000000a00 */
[----:B------:R-:W-:Y:S02]  /*20ed0*/  @UP0 USHF.R.U32.HI UR11, URZ, UR43, UR35 ;  /* 0x0000002b3f0b0299 */ /* 0x000fe40008011623 */
[----:B------:R-:W-:Y:S02]  /*20ee0*/  UIMAD.WIDE.U32 UR34, UR26, UR20, URZ ;  /* 0x000000141a2272a5 */ /* 0x000fe4000f8e003f */
[----:B------:R-:W-:-:S02]  /*20ef0*/  UIMAD.WIDE.U32 UR32, UR12, UR28, URZ ;  /* 0x0000001c0c2072a5 */ /* 0x000fc4000f8e003f */
[----:B------:R-:W-:Y:S01]  /*20f00*/  UIADD3 UR20, -UR31, URZ, URZ ;  /* 0x0000003f1f147290 */ /* 0x000fe2000fffe13f */
[----:B------:R-:W-:Y:S01]  /*20f10*/  @UP1 ULDC.64 UR24, c[0x0][0x390] ;  /* 0x0000e40000181ab9 */ /* 0x000fe20000000a00 */
[----:B------:R-:W-:Y:S01]  /*20f20*/  UMOV UR37, UR12 ;  /* 0x0000000c00257c82 */ /* 0x000fe20008000000 */
[----:B------:R-:W-:Y:S02]  /*20f30*/  @UP1 USHF.R.U32.HI UR37, URZ, UR29, UR33 ;  /* 0x0000001d3f251299 */ /* 0x000fe40008011621 */
[----:B------:R-:W-:Y:S02]  /*20f40*/  UIMAD.WIDE.U32 UR38, UR11, UR24, URZ ;  /* 0x000000180b2672a5 */ /* 0x000fe4000f8e003f */
[----:B------:R-:W-:Y:S01]  /*20f50*/  UIMAD UR20, UR22, UR20, UR58 ;  /* 0x00000014161472a4 */ /* 0x000fe2000f8e023a */
[----:B------:R-:W-:Y:S01]  /*20f60*/  R2UR UR58, R57 ;  /* 0x00000000393a72ca */ /* 0x000fe200000e0000 */
[----:B------:R-:W-:Y:S01]  /*20f70*/  UMOV UR29, UR26 ;  /* 0x0000001a001d7c82 */ /* 0x000fe20008000000 */
[----:B------:R-:W-:-:S02]  /*20f80*/  @UP1 USHF.R.U32.HI UR29, URZ, UR21, UR35 ;  /* 0x000000153f1d1299 */ /* 0x000fc40008011623 */
[----:B------:R-:W-:Y:S01]  /*20f90*/  UIADD3 UR51, -UR17, URZ, URZ ;  /* 0x0000003f11337290 */ /* 0x000fe2000fffe13f */
[----:B------:R-:W-:Y:S01]  /*20fa0*/  UMOV UR21, UR11 ;  /* 0x0000000b00157c82 */ /* 0x000fe20008000000 */
[----:B------:R-:W-:Y:S02]  /*20fb0*/  @UP1 USHF.R.U32.HI UR21, URZ, UR25, UR39 ;  /* 0x000000193f151299 */ /* 0x000fe40008011627 */
[----:B------:R-:W-:Y:S02]  /*20fc0*/  UIADD3 UR25, -UR27, URZ, URZ ;  /* 0x0000003f1b197290 */ /* 0x000fe4000fffe13f */
[----:B------:R-:W-:Y:S02]  /*20fd0*/  UIADD3 UR43, -UR13, URZ, URZ ;  /* 0x0000003f0d2b7290 */ /* 0x000fe4000fffe13f */
[----:B------:R-:W-:Y:S01]  /*20fe0*/  UIMAD UR25, UR22, UR25, UR59 ;  /* 0x00000019161972a4 */ /* 0x000fe2000f8e023b */
[----:B------:R-:W-:Y:S01]  /*20ff0*/  MOV R13, UR21 ;  /* 0x00000015000d7c02 */ /* 0x000fe20008000f00 */
[----:B------:R-:W-:-:S02]  /*21000*/  UIADD3 UR59, -UR18, URZ, URZ ;  /* 0x0000003f123b7290 */ /* 0x000fc4000fffe13f */
[----:B------:R-:W-:Y:S01]  /*21010*/  UIMAD UR51, UR22, UR51, UR58 ;  /* 0x00000033163372a4 */ /* 0x000fe2000f8e023a */
[----:B------:R-:W-:Y:S01]  /*21020*/  R2UR UR58, R59 ;  /* 0x000000003b3a72ca */ /* 0x000fe200000e0000 */
[----:B------:R-:W-:Y:S01]  /*21030*/  UIMAD UR59, UR22, UR59, UR50 ;  /* 0x0000003b163b72a4 */ /* 0x000fe2000f8e0232 */
[----:B------:R-:W-:Y:S01]  /*21040*/  R2UR UR50, R58 ;  /* 0x000000003a3272ca */ /* 0x000fe200000e0000 */
[----:B------:R-:W-:Y:S02]  /*21050*/  UIADD3 UR35, -UR12, URZ, URZ ;  /* 0x0000003f0c237290 */ /* 0x000fe4000fffe13f */
[----:B------:R-:W-:Y:S02]  /*21060*/  UIADD3 UR44, UR8, 0xc400, URZ ;  /* 0x0000c400082c7890 */ /* 0x000fe4000fffe03f */
[----:B------:R-:W-:Y:S02]  /*21070*/  UIADD3 UR47, UR8, 0xcc00, URZ ;  /* 0x0000cc00082f7890 */ /* 0x000fe4000fffe03f */
[----:B------:R-:W-:-:S02]  /*21080*/  UIADD3 UR48, UR8, 0xdc00, URZ ;  /* 0x0000dc0008307890 */ /* 0x000fc4000fffe03f */
[----:B------:R-:W-:Y:S02]  /*21090*/  UIADD3 UR40, UR8, 0xe400, URZ ;  /* 0x0000e40008287890 */ /* 0x000fe4000fffe03f */
[----:B------:R-:W-:Y:S01]  /*210a0*/  UIMAD UR35, UR22, UR35, UR58 ;  /* 0x00000023162372a4 */ /* 0x000fe2000f8e023a */
[----:B------:R-:W-:Y:S01]  /*210b0*/  R2UR UR58, R61 ;  /* 0x000000003d3a72ca */ /* 0x000fe200000e0000 */
[----:B------:R-:W-:Y:S01]  /*210c0*/  UIMAD UR43, UR22, UR43, UR50 ;  /* 0x0000002b162b72a4 */ /* 0x000fe2000f8e0232 */
[----:B------:R-:W-:Y:S01]  /*210d0*/  R2UR UR50, R60 ;  /* 0x000000003c3272ca */ /* 0x000fe200000e0000 */
[----:B------:R-:W-:Y:S02]  /*210e0*/  UIADD3 UR32, UR8, 0xec00, URZ ;  /* 0x0000ec0008207890 */ /* 0x000fe4000fffe03f */
[----:B------:R-:W-:Y:S02]  /*210f0*/  UIADD3 UR24, UR8, 0xf400, URZ ;  /* 0x0000f40008187890 */ /* 0x000fe4000fffe03f */
[----:B------:R-:W-:-:S02]  /*21100*/  UIADD3 UR16, UR8, 0xfc00, URZ ;  /* 0x0000fc0008107890 */ /* 0x000fc4000fffe03f */
[----:B------:R-:W-:Y:S02]  /*21110*/  UIADD3 UR8, -UR26, URZ, URZ ;  /* 0x0000003f1a087290 */ /* 0x000fe4000fffe13f */
[----:B------:R-:W-:Y:S02]  /*21120*/  UIADD3 UR19, -UR11, URZ, URZ ;  /* 0x0000003f0b137290 */ /* 0x000fe4000fffe13f */
[----:B------:R-:W-:Y:S01]  /*21130*/  UIADD3 UR28, -UR60, URZ, URZ ;  /* 0x0000003f3c1c7290 */ /* 0x000fe2000fffe13f */
[----:B------:R-:W-:Y:S01]  /*21140*/  MOV R20, UR16 ;  /* 0x0000001000147c02 */ /* 0x000fe20008000f00 */
[----:B------:R-:W-:Y:S02]  /*21150*/  UIMAD UR8, UR22, UR8, UR50 ;  /* 0x00000008160872a4 */ /* 0x000fe4000f8e0232 */
[----:B------:R-:W-:Y:S02]  /*21160*/  UIMAD UR19, UR22, UR19, UR58 ;  /* 0x00000013161372a4 */ /* 0x000fe4000f8e023a */
[----:B------:R-:W-:Y:S01]  /*21170*/  UIMAD UR22, UR23, UR28, UR27 ;  /* 0x0000001c171672a4 */ /* 0x000fe2000f8e021b */
[----:B------:R-:W-:Y:S01]  /*21180*/  R2UR UR23, R12 ;  /* 0x000000000c1772ca */ /* 0x000fe200000e0000 */
[----:B------:R-:W-:Y:S01]  /*21190*/  UIADD3 UR55, UR10, 0x20, URZ ;  /* 0x000000200a377890 */ /* 0x000fe2000fffe03f */
[C---:B------:R-:W-:Y:S01]  /*211a0*/  LEA R12, R7.reuse, R4, 0xd ;  /* 0x00000004070c7211 */ /* 0x040fe200078e68ff */
[----:B------:R-:W-:Y:S01]  /*211b0*/  UIMAD UR25, UR25, UR6, UR4 ;  /* 0x00000006191972a4 */ /* 0x000fe2000f8e0204 */
[----:B------:R-:W-:Y:S01]  /*211c0*/  VIADD R7, R7, 0x1 ;  /* 0x0000000107077836 */ /* 0x000fe20000000000 */
[----:B------:R-:W-:-:S02]  /*211d0*/  UIMAD UR34, UR22, UR7, UR5 ;  /* 0x00000007162272a4 */ /* 0x000fc4000f8e0205 */
[----:B------:R-:W-:Y:S01]  /*211e0*/  UIMAD UR19, UR19, UR6, UR4 ;  /* 0x00000006131372a4 */ /* 0x000fe2000f8e0204 */
[----:B------:R-:W-:Y:S01]  /*211f0*/  IMAD R12, R12, 0x4, R18 ;  /* 0x000000040c0c7824 */ /* 0x000fe200078e0212 */
[----:B------:R-:W-:Y:S01]  /*21200*/  UIMAD UR36, UR20, UR6, UR4 ;  /* 0x00000006142472a4 */ /* 0x000fe2000f8e0204 */
[C---:B------:R-:W-:Y:S01]  /*21210*/  ISETP.NE.AND P4, PT, R7.reuse, 0x2, PT ;  /* 0x000000020700780c */ /* 0x040fe20003f85270 */
[----:B------:R-:W-:Y:S01]  /*21220*/  UMOV UR16, UR44 ;  /* 0x0000002c00107c82 */ /* 0x000fe20008000000 */
[----:B------:R-:W-:Y:S01]  /*21230*/  UMOV UR20, UR34 ;  /* 0x0000002200147c82 */ /* 0x000fe20008000000 */
[----:B------:R-:W-:Y:S01]  /*21240*/  MOV R14, UR19 ;  /* 0x00000013000e7c02 */ /* 0x000fe20008000f00 */
[----:B------:R-:W-:Y:S01]  /*21250*/  UMOV UR19, UR25 ;  /* 0x0000001900137c82 */ /* 0x000fe20008000000 */
[----:B------:R-:W-:Y:S01]  /*21260*/  UMOV UR21, UR60 ;  /* 0x0000003c00157c82 */ /* 0x000fe20008000000 */
[----:B------:R-:W-:Y:S01]  /*21270*/  UMOV UR17, UR9 ;  /* 0x0000000900117c82 */ /* 0x000fe20008000000 */
[----:B------:R-:W-:Y:S01]  /*21280*/  UMOV UR18, UR55 ;  /* 0x0000003700127c82 */ /* 0x000fe20008000000 */
[----:B------:R-:W-:Y:S01]  /*21290*/  UIADD3 UR22, -UR46, URZ, URZ ;  /* 0x0000003f2e167290 */ /* 0x000fe2000fffe13f */
[----:B------:R0:W-:Y:S01]  /*212a0*/  UTMALDG.4D.IM2COL [UR16], [UR14], UR30 ;  /* 0x000000100e0073b4 */ /* 0x0001e2000805801e */
[----:B------:R-:W-:Y:S01]  /*212b0*/  UIADD3 UR44, -UR45, URZ, URZ ;  /* 0x0000003f2d2c7290 */ /* 0x000fe2000fffe13f */
[----:B------:R-:W-:Y:S01]  /*212c0*/  SEL R7, R7, RZ, P4 ;  /* 0x000000ff07077207 */ /* 0x000fe20002000000 */
[----:B------:R-:W-:-:S02]  /*212d0*/  UIMAD UR59, UR59, UR6, UR4 ;  /* 0x000000063b3b72a4 */ /* 0x000fc4000f8e0204 */
[----:B------:R-:W-:Y:S02]  /*212e0*/  UIMAD UR51, UR51, UR6, UR4 ;  /* 0x00000006333372a4 */ /* 0x000fe4000f8e0204 */
[----:B------:R-:W-:Y:S02]  /*212f0*/  UIMAD UR43, UR43, UR6, UR4 ;  /* 0x000000062b2b72a4 */ /* 0x000fe4000f8e0204 */
[----:B------:R-:W-:Y:S02]  /*21300*/  UIMAD UR35, UR35, UR6, UR4 ;  /* 0x00000006232372a4 */ /* 0x000fe4000f8e0204 */
[----:B------:R-:W-:Y:S02]  /*21310*/  UIMAD UR27, UR8, UR6, UR4 ;  /* 0x00000006081b72a4 */ /* 0x000fe4000f8e0204 */
[----:B------:R-:W-:Y:S02]  /*21320*/  UIADD3 UR6, -UR61, URZ, URZ ;  /* 0x0000003f3d067290 */ /* 0x000fe4000fffe13f */
[----:B------:R-:W-:-:S02]  /*21330*/  UIMAD UR22, UR23, UR22, UR31 ;  /* 0x00000016171672a4 */ /* 0x000fc4000f8e021f */
[----:B------:R-:W-:Y:S01]  /*21340*/  UIMAD UR44, UR23, UR44, UR13 ;  /* 0x0000002c172c72a4 */ /* 0x000fe2000f8e020d */
[----:B------:R-:W-:Y:S01]  /*21350*/  R2UR UR13, R10 ;  /* 0x000000000a0d72ca */ /* 0x000fe200000e0000 */
[----:B------:R-:W-:Y:S02]  /*21360*/  UIMAD UR28, UR22, UR7, UR5 ;  /* 0x00000007161c72a4 */ /* 0x000fe4000f8e0205 */
[----:B------:R-:W-:Y:S01]  /*21370*/  UIMAD UR44, UR44, UR7, UR5 ;  /* 0x000000072c2c72a4 */ /* 0x000fe2000f8e0205 */
[----:B------:R-:W-:Y:S01]  /*21380*/  UMOV UR41, UR9 ;  /* 0x0000000900297c82 */ /* 0x000fe20008000000 */
[----:B0-----:R-:W-:Y:S01]  /*21390*/  R2UR UR18, R15 ;  /* 0x000000000f1272ca */ /* 0x001fe200000e0000 */
[----:B------:R-:W-:Y:S01]  /*213a0*/  UMOV UR42, UR55 ;  /* 0x00000037002a7c82 */ /* 0x000fe20008000000 */
[----:B------:R-:W-:Y:S01]  /*213b0*/  R2UR UR21, R13 ;  /* 0x000000000d1572ca */ /* 0x000fe200000e0000 */
[----:B------:R-:W-:Y:S01]  /*213c0*/  UIADD3 UR25, -UR53, URZ, URZ ;  /* 0x0000003f35197290 */ /* 0x000fe2000fffe13f */
[----:B------:R-:W-:Y:S01]  /*213d0*/  R2UR UR17, R19 ;  /* 0x00000000131172ca */ /* 0x000fe200000e0000 */
[----:B------:R-:W-:Y:S01]  /*213e0*/  UIADD3 UR20, -UR37, URZ, URZ ;  /* 0x0000003f25147290 */ /* 0x000fe2000fffe13f */
[----:B------:R-:W-:Y:S01]  /*213f0*/  R2UR UR19, R14 ;  /* 0x000000000e1372ca */ /* 0x000fe200000e0000 */
[----:B------:R-:W-:Y:S01]  /*21400*/  UIADD3 UR4, -UR29, URZ, URZ ;  /* 0x0000003f1d047290 */ /* 0x000fe2000fffe13f */
[----:B------:R-:W-:Y:S01]  /*21410*/  R2UR UR16, R20 ;  /* 0x00000000141072ca */ /* 0x000fe200000e0000 */
[----:B------:R-:W-:Y:S01]  /*21420*/  UIMAD UR20, UR23, UR20, UR12 ;  /* 0x00000014171472a4 */ /* 0x000fe2000f8e020c */
[----:B------:R-:W-:Y:S01]  /*21430*/  MOV R13, UR45 ;  /* 0x0000002d000d7c02 */ /* 0x000fe20008000f00 */
[----:B------:R-:W-:Y:S01]  /*21440*/  UMOV UR45, UR46 ;  /* 0x0000002e002d7c82 */ /* 0x000fe20008000000 */
[----:B------:R-:W-:Y:S01]  /*21450*/  MOV R14, UR44 ;  /* 0x0000002c000e7c02 */ /* 0x000fe20008000f00 */
        /* <DEDUP_REMOVED lines=8> */
[----:B------:R-:W-:Y:S01]  /*214e0*/  UMOV UR40, UR47 ;  /* 0x0000002f00287c82 */ /* 0x000fe20008000000 */
[----:B------:R-:W-:Y:S01]  /*214f0*/  R2UR UR6, R12 ;  /* 0x000000000c0672ca */ /* 0x000fe200000e0000 */
[----:B------:R-:W-:Y:S01]  /*21500*/  UIADD3 UR8, -UR21, URZ, URZ ;  /* 0x0000003f15087290 */ /* 0x000fe2000fffe13f */
[----:B------:R0:W-:Y:S01]  /*21510*/  UTMALDG.4D.IM2COL [UR40], [UR14], UR30 ;  /* 0x000000280e0073b4 */ /* 0x0001e2000805801e */
[----:B------:R-:W-:Y:S01]  /*21520*/  UIMAD UR25, UR23, UR25, UR17 ;  /* 0x00000019171972a4 */ /* 0x000fe2000f8e0211 */
[----:B------:R-:W-:Y:S01]  /*21530*/  R2UR UR12, R9 ;  /* 0x00000000090c72ca */ /* 0x000fe200000e0000 */
[----:B------:R-:W-:-:S02]  /*21540*/  UIMAD UR4, UR23, UR4, UR26 ;  /* 0x00000004170472a4 */ /* 0x000fc4000f8e021a */
[----:B------:R-:W-:Y:S02]  /*21550*/  UIMAD UR52, UR25, UR7, UR5 ;  /* 0x00000007193472a4 */ /* 0x000fe4000f8e0205 */
[----:B------:R-:W-:Y:S01]  /*21560*/  UIMAD UR8, UR23, UR8, UR11 ;  /* 0x00000008170872a4 */ /* 0x000fe2000f8e020b */
[----:B------:R-:W-:Y:S01]  /*21570*/  R2UR UR11, R2 ;  /* 0x00000000020b72ca */ /* 0x000fe200000e0000 */
[----:B------:R-:W-:Y:S01]  /*21580*/  ULDC.64 UR46, c[0x0][0x198] ;  /* 0x00006600002e7ab9 */ /* 0x000fe20000000a00 */
[----:B------:R-:W-:Y:S02]  /*21590*/  UIMAD UR36, UR20, UR7, UR5 ;  /* 0x00000007142472a4 */ /* 0x000fe4000f8e0205 */
[----:B------:R-:W-:Y:S02]  /*215a0*/  UIMAD UR28, UR4, UR7, UR5 ;  /* 0x00000007041c72a4 */ /* 0x000fe4000f8e0205 */
[----:B------:R-:W-:Y:S02]  /*215b0*/  UIADD3 UR4, UP0, UR46, 0x1f0, URZ ;  /* 0x000001f02e047890 */ /* 0x000fe4000ff1e03f */
[----:B------:R-:W-:Y:S01]  /*215c0*/  UIMAD UR20, UR8, UR7, UR5 ;  /* 0x00000007081472a4 */ /* 0x000fe2000f8e0205 */
[----:B------:R-:W-:Y:S01]  /*215d0*/  UMOV UR58, UR55 ;  /* 0x00000037003a7c82 */ /* 0x000fe20008000000 */
[----:B------:R-:W-:Y:S01]  /*215e0*/  UMOV UR49, UR9 ;  /* 0x0000000900317c82 */ /* 0x000fe20008000000 */
[----:B------:R-:W-:Y:S01]  /*215f0*/  UMOV UR50, UR55 ;  /* 0x0000003700327c82 */ /* 0x000fe20008000000 */
[----:B------:R-:W-:Y:S01]  /*21600*/  UIADD3 UR8, UR6, 0x20000, URZ ;  /* 0x0002000006087890 */ /* 0x000fe2000fffe03f */
[----:B------:R1:W-:Y:S01]  /*21610*/  UTMALDG.4D.IM2COL [UR56], [UR14], UR30 ;  /* 0x000000380e0073b4 */ /* 0x0003e2000805801e */
[----:B------:R-:W-:Y:S01]  /*21620*/  UIADD3.X UR5, URZ, UR47, URZ, UP0, !UPT ;  /* 0x0000002f3f057290 */ /* 0x000fe200087fe43f */
[----:B0-----:R-:W-:Y:S01]  /*21630*/  R2UR UR45, R13 ;  /* 0x000000000d2d72ca */ /* 0x001fe200000e0000 */
[----:B------:R-:W-:Y:S01]  /*21640*/  UMOV UR33, UR9 ;  /* 0x0000000900217c82 */ /* 0x000fe20008000000 */
[----:B------:R-:W-:Y:S01]  /*21650*/  R2UR UR44, R14 ;  /* 0x000000000e2c72ca */ /* 0x000fe200000e0000 */
[----:B------:R-:W-:Y:S01]  /*21660*/  UMOV UR34, UR55 ;  /* 0x0000003700227c82 */ /* 0x000fe20008000000 */
[----:B------:R-:W-:Y:S01]  /*21670*/  R2UR UR43, R15 ;  /* 0x000000000f2b72ca */ /* 0x000fe200000e0000 */
[----:B------:R-:W-:Y:S01]  /*21680*/  UMOV UR25, UR9 ;  /* 0x0000000900197c82 */ /* 0x000fe20008000000 */
[----:B------:R-:W-:Y:S01]  /*21690*/  R2UR UR42, R18 ;  /* 0x00000000122a72ca */ /* 0x000fe200000e0000 */
[----:B------:R0:W-:Y:S01]  /*216a0*/  UTMALDG.4D.IM2COL [UR48], [UR14], UR30 ;  /* 0x000000300e0073b4 */ /* 0x0001e2000805801e */
[----:B------:R-:W-:Y:S01]  /*216b0*/  R2UR UR41, R19 ;  /* 0x00000000132972ca */ /* 0x000fe200000e0000 */
[----:B------:R-:W-:Y:S01]  /*216c0*/  UMOV UR26, UR55 ;  /* 0x00000037001a7c82 */ /* 0x000fe20008000000 */
[----:B------:R-:W-:Y:S01]  /*216d0*/  R2UR UR40, R20 ;  /* 0x00000000142872ca */ /* 0x000fe200000e0000 */
[----:B------:R-:W-:Y:S01]  /*216e0*/  UMOV UR17, UR9 ;  /* 0x0000000900117c82 */ /* 0x000fe20008000000 */
[----:B------:R-:W-:Y:S01]  /*216f0*/  UMOV UR18, UR55 ;  /* 0x0000003700127c82 */ /* 0x000fe20008000000 */
[----:B------:R-:W-:Y:S01]  /*21700*/  UMOV UR7, 0x30000 ;  /* 0x0003000000077882 */ /* 0x000fe20000000000 */
[----:B------:R-:W-:-:S04]  /*21710*/  MOV R14, UR55 ;  /* 0x00000037000e7c02 */ /* 0x000fc80008000f00 */
[----:B------:R-:W-:Y:S02]  /*21720*/  R2UR UR55, R14 ;  /* 0x000000000e3772ca */ /* 0x000fe400000e0000 */
[----:B-1----:R-:W-:-:S03]  /*21730*/  R2UR UR59, R69 ;  /* 0x00000000453b72ca */ /* 0x002fc600000e0000 */
[----:B------:R1:W-:Y:S01]  /*21740*/  UTMALDG.4D.IM2COL [UR40], [UR14], UR30 ;  /* 0x000000280e0073b4 */ /* 0x0003e2000805801e */
[----:B------:R-:W-:Y:S01]  /*21750*/  UIADD3 UR56, UR6, 0x24000, URZ ;  /* 0x0002400006387890 */ /* 0x000fe2000fffe03f */
[----:B------:R-:W-:Y:S01]  /*21760*/  UMOV UR60, UR12 ;  /* 0x0000000c003c7c82 */ /* 0x000fe20008000000 */
[----:B------:R-:W-:Y:S01]  /*21770*/  UMOV UR61, UR13 ;  /* 0x0000000d003d7c82 */ /* 0x000fe20008000000 */
[----:B------:R-:W-:Y:S01]  /*21780*/  UMOV UR58, UR10 ;  /* 0x0000000a003a7c82 */ /* 0x000fe20008000000 */
[----:B------:R2:W-:Y:S01]  /*21790*/  UTMALDG.4D.IM2COL [UR32], [UR14], UR30 ;  /* 0x000000200e0073b4 */ /* 0x0005e2000805801e */
[----:B0-----:R-:W-:Y:S01]  /*217a0*/  R2UR UR51, R65 ;  /* 0x00000000413372ca */ /* 0x001fe200000e0000 */
[----:B------:R-:W-:Y:S01]  /*217b0*/  UIADD3 UR48, UR6, 0x22000, URZ ;  /* 0x0002200006307890 */ /* 0x000fe2000fffe03f */
[----:B------:R-:W-:Y:S01]  /*217c0*/  UMOV UR52, UR12 ;  /* 0x0000000c00347c82 */ /* 0x000fe20008000000 */
[----:B------:R-:W-:Y:S01]  /*217d0*/  UMOV UR53, UR13 ;  /* 0x0000000d00357c82 */ /* 0x000fe20008000000 */
[----:B------:R-:W-:Y:S01]  /*217e0*/  UMOV UR50, UR10 ;  /* 0x0000000a00327c82 */ /* 0x000fe20008000000 */
[----:B------:R-:W-:Y:S01]  /*217f0*/  MOV R15, UR53 ;  /* 0x00000035000f7c02 */ /* 0x000fe20008000f00 */
[----:B------:R0:W-:Y:S01]  /*21800*/  UTMALDG.4D.IM2COL [UR24], [UR14], UR30 ;  /* 0x000000180e0073b4 */ /* 0x0001e2000805801e */
[----:B------:R-:W-:-:S06]  /*21810*/  MOV R18, UR52 ;  /* 0x0000003400127c02 */ /* 0x000fcc0008000f00 */
[----:B------:R-:W-:Y:S01]  /*21820*/  UMOV UR54, UR51 ;  /* 0x0000003300367c82 */ /* 0x000fe20008000000 */
[----:B------:R3:W-:Y:S01]  /*21830*/  UTMALDG.4D.IM2COL [UR16], [UR14], UR30 ;  /* 0x000000100e0073b4 */ /* 0x0007e2000805801e */
[----:B-1----:R-:W-:Y:S01]  /*21840*/  R2UR UR43, R64 ;  /* 0x00000000402b72ca */ /* 0x002fe200000e0000 */
[----:B------:R-:W-:Y:S01]  /*21850*/  UIADD3 UR40, UR6, 0x21800, URZ ;  /* 0x0002180006287890 */ /* 0x000fe2000fffe03f */
[----:B------:R-:W-:Y:S01]  /*21860*/  UMOV UR44, UR12 ;  /* 0x0000000c002c7c82 */ /* 0x000fe20008000000 */
[----:B------:R-:W-:Y:S01]  /*21870*/  UMOV UR45, UR13 ;  /* 0x0000000d002d7c82 */ /* 0x000fe20008000000 */
[----:B------:R-:W-:Y:S01]  /*21880*/  UMOV UR41, UR9 ;  /* 0x0000000900297c82 */ /* 0x000fe20008000000 */
[----:B------:R-:W-:Y:S01]  /*21890*/  UMOV UR42, UR10 ;  /* 0x0000000a002a7c82 */ /* 0x000fe20008000000 */
[----:B--2---:R-:W-:Y:S01]  /*218a0*/  R2UR UR35, R67 ;  /* 0x00000000432372ca */ /* 0x004fe200000e0000 */
[----:B------:R-:W-:Y:S01]  /*218b0*/  UIADD3 UR32, UR6, 0x23000, URZ ;  /* 0x0002300006207890 */ /* 0x000fe2000fffe03f */
[----:B------:R-:W-:Y:S01]  /*218c0*/  MOV R12, UR45 ;  /* 0x0000002d000c7c02 */ /* 0x000fe20008000f00 */
[----:B------:R-:W-:Y:S01]  /*218d0*/  UMOV UR36, UR12 ;  /* 0x0000000c00247c82 */ /* 0x000fe20008000000 */
[----:B------:R-:W-:Y:S01]  /*218e0*/  UMOV UR37, UR13 ;  /* 0x0000000d00257c82 */ /* 0x000fe20008000000 */
[----:B------:R-:W-:Y:S01]  /*218f0*/  UMOV UR34, UR10 ;  /* 0x0000000a00227c82 */ /* 0x000fe20008000000 */
[----:B------:R-:W-:-:S02]  /*21900*/  MOV R13, UR44 ;  /* 0x0000002c000d7c02 */ /* 0x000fc40008000f00 */
[----:B0-----:R-:W-:Y:S01]  /*21910*/  R2UR UR27, R62 ;  /* 0x000000003e1b72ca */ /* 0x001fe200000e0000 */
[----:B------:R-:W-:Y:S01]  /*21920*/  UIADD3 UR24, UR6, 0x20800, URZ ;  /* 0x0002080006187890 */ /* 0x000fe2000fffe03f */
[----:B------:R-:W-:Y:S01]  /*21930*/  MOV R19, UR37 ;  /* 0x0000002500137c02 */ /* 0x000fe20008000f00 */
[----:B------:R-:W-:Y:S01]  /*21940*/  UMOV UR28, UR12 ;  /* 0x0000000c001c7c82 */ /* 0x000fe20008000000 */
[----:B------:R-:W-:Y:S01]  /*21950*/  UMOV UR29, UR13 ;  /* 0x0000000d001d7c82 */ /* 0x000fe20008000000 */
[----:B------:R-:W-:Y:S01]  /*21960*/  UMOV UR26, UR10 ;  /* 0x0000000a001a7c82 */ /* 0x000fe20008000000 */
[----:B------:R-:W-:Y:S01]  /*21970*/  MOV R20, UR36 ;  /* 0x0000002400147c02 */ /* 0x000fe20008000f00 */
[----:B------:R-:W-:Y:S01]  /*21980*/  UMOV UR46, UR35 ;  /* 0x00000023002e7c82 */ /* 0x000fe20008000000 */
[----:B---3--:R-:W-:Y:S01]  /*21990*/  UMOV UR14, 0x0 ;  /* 0x00000000000e7882 */ /* 0x008fe20000000000 */
[----:B------:R-:W-:Y:S01]  /*219a0*/  UMOV UR15, 0x10000000 ;  /* 0x10000000000f7882 */ /* 0x000fe20000000000 */
[----:B------:R-:W-:Y:S01]  /*219b0*/  R2UR UR19, R63 ;  /* 0x000000003f1372ca */ /* 0x000fe200000e0000 */
[----:B------:R0:W-:Y:S01]  /*219c0*/  UTMALDG.4D.MULTICAST [UR8], [UR4], UR7, desc[UR14] ;  /* 0x00000e08040073b4 */ /* 0x0001e20008019807 */
[----:B------:R-:W-:Y:S01]  /*219d0*/  UIADD3 UR16, UR6, 0x21000, URZ ;  /* 0x0002100006107890 */ /* 0x000fe2000fffe03f */
[----:B------:R-:W-:Y:S01]  /*219e0*/  MOV R23, UR27 ;  /* 0x0000001b00177c02 */ /* 0x000fe20008000f00 */
[----:B------:R-:W-:Y:S01]  /*219f0*/  UMOV UR20, UR12 ;  /* 0x0000000c00147c82 */ /* 0x000fe20008000000 */
[----:B------:R-:W-:Y:S01]  /*21a00*/  UMOV UR21, UR13 ;  /* 0x0000000d00157c82 */ /* 0x000fe20008000000 */
[----:B------:R-:W-:Y:S01]  /*21a10*/  UMOV UR18, UR10 ;  /* 0x0000000a00127c82 */ /* 0x000fe20008000000 */
[----:B------:R-:W-:Y:S01]  /*21a20*/  MOV R21, UR29 ;  /* 0x0000001d00157c02 */ /* 0x000fe20008000f00 */
[----:B------:R1:W-:Y:S01]  /*21a30*/  UTMALDG.4D.MULTICAST [UR24], [UR4], UR7, desc[UR14] ;  /* 0x00000e18040073b4 */ /* 0x0003e20008019807 */
[----:B------:R-:W-:-:S02]  /*21a40*/  MOV R22, UR28 ;  /* 0x0000001c00167c02 */ /* 0x000fc40008000f00 */
[----:B------:R-:W-:Y:S02]  /*21a50*/  MOV R26, UR46 ;  /* 0x0000002e001a7c02 */ /* 0x000fe40008000f00 */
[----:B------:R-:W-:Y:S02]  /*21a60*/  MOV R25, UR19 ;  /* 0x0000001300197c02 */ /* 0x000fe40008000f00 */
[----:B------:R-:W-:Y:S01]  /*21a70*/  R2UR UR46, R26 ;  /* 0x000000001a2e72ca */ /* 0x000fe200000e0000 */
[----:B------:R2:W-:Y:S01]  /*21a80*/  UTMALDG.4D.MULTICAST [UR16], [UR4], UR7, desc[UR14] ;  /* 0x00000e10040073b4 */ /* 0x0005e20008019807 */
[----:B------:R-:W-:Y:S01]  /*21a90*/  R2UR UR30, R30 ;  /* 0x000000001e1e72ca */ /* 0x000fe200000e0000 */
[----:B------:R3:W-:Y:S01]  /*21aa0*/  UTMALDG.4D.MULTICAST [UR40], [UR4], UR7, desc[UR14] ;  /* 0x00000e28040073b4 */ /* 0x0007e20008019807 */
[----:B0-----:R-:W-:-:S11]  /*21ab0*/  R2UR UR8, R66 ;  /* 0x00000000420872ca */ /* 0x001fd600000e0000 */
[C---:B------:R-:W-:Y:S01]  /*21ac0*/  ISETP.NE.AND P2, PT, R11.reuse, UR30, PT ;  /* 0x0000001e0b007c0c */ /* 0x040fe2000bf45270 */
[----:B------:R0:W-:Y:S03]  /*21ad0*/  UTMALDG.4D.MULTICAST [UR48], [UR4], UR7, desc[UR14] ;  /* 0x00000e30040073b4 */ /* 0x0001e60008019807 */
[----:B------:R-:W-:Y:S01]  /*21ae0*/  SEL R11, R11, RZ, P2 ;  /* 0x000000ff0b0b7207 */ /* 0x000fe20001000000 */
[----:B-1----:R-:W-:Y:S01]  /*21af0*/  UIADD3 UR24, UR6, 0x22800, URZ ;  /* 0x0002280006187890 */ /* 0x002fe2000fffe03f */
[----:B------:R-:W-:Y:S01]  /*21b00*/  IMAD.U32 R24, RZ, RZ, UR8 ;  /* 0x00000008ff187e24 */ /* 0x000fe2000f8e00ff */
[----:B------:R-:W-:Y:S01]  /*21b10*/  UMOV UR8, UR43 ;  /* 0x0000002b00087c82 */ /* 0x000fe20008000000 */
[----:B--2---:R-:W-:Y:S01]  /*21b20*/  R2UR UR19, R68 ;  /* 0x00000000441372ca */ /* 0x004fe200000e0000 */
[----:B------:R-:W-:Y:S02]  /*21b30*/  UIADD3 UR16, UR6, 0x23800, URZ ;  /* 0x0002380006107890 */ /* 0x000fe4000fffe03f */
[----:B------:R-:W-:-:S02]  /*21b40*/  R2UR UR27, R24 ;  /* 0x00000000181b72ca */ /* 0x000fc400000e0000 */
[----:B------:R-:W-:Y:S02]  /*21b50*/  MOV R24, UR20 ;  /* 0x0000001400187c02 */ /* 0x000fe40008000f00 */
[----:B---3--:R-:W-:Y:S01]  /*21b60*/  R2UR UR45, R12 ;  /* 0x000000000c2d72ca */ /* 0x008fe200000e0000 */
[----:B------:R-:W-:Y:S01]  /*21b70*/  UIADD3 UR40, UR6, 0x25000, URZ ;  /* 0x0002500006287890 */ /* 0x000fe2000fffe03f */
[----:B------:R-:W-:Y:S01]  /*21b80*/  R2UR UR44, R13 ;  /* 0x000000000d2c72ca */ /* 0x000fe200000e0000 */
[----:B------:R-:W-:Y:S01]  /*21b90*/  IMAD.U32 R12, RZ, RZ, UR10 ;  /* 0x0000000aff0c7e24 */ /* 0x000fe2000f8e00ff */
[----:B------:R-:W-:Y:S02]  /*21ba0*/  R2UR UR43, R71 ;  /* 0x00000000472b72ca */ /* 0x000fe400000e0000 */
[----:B------:R-:W-:Y:S01]  /*21bb0*/  UMOV UR39, UR19 ;  /* 0x0000001300277c82 */ /* 0x000fe20008000000 */
[----:B------:R-:W-:Y:S02]  /*21bc0*/  MOV R13, UR20 ;  /* 0x00000014000d7c02 */ /* 0x000fe40008000f00 */
[----:B------:R1:W-:Y:S01]  /*21bd0*/  UTMALDG.4D.MULTICAST [UR24], [UR4], UR7, desc[UR14] ;  /* 0x00000e18040073b4 */ /* 0x0003e20008019807 */
[----:B0-----:R-:W-:Y:S01]  /*21be0*/  R2UR UR53, R15 ;  /* 0x000000000f3572ca */ /* 0x001fe200000e0000 */
[----:B------:R-:W-:Y:S01]  /*21bf0*/  UMOV UR47, UR27 ;  /* 0x0000001b002f7c82 */ /* 0x000fe20008000000 */
[----:B------:R-:W-:Y:S01]  /*21c00*/  R2UR UR52, R18 ;  /* 0x00000000123472ca */ /* 0x000fe200000e0000 */
[----:B------:R-:W-:Y:S01]  /*21c10*/  UIADD3 UR48, UR6, 0x24800, URZ ;  /* 0x0002480006307890 */ /* 0x000fe2000fffe03f */
[----:B------:R-:W-:Y:S01]  /*21c20*/  R2UR UR51, R70 ;  /* 0x00000000463372ca */ /* 0x000fe200000e0000 */
[----:B------:R-:W-:Y:S01]  /*21c30*/  UMOV UR10, UR55 ;  /* 0x00000037000a7c82 */ /* 0x000fe20008000000 */
[----:B------:R-:W-:Y:S01]  /*21c40*/  MOV R15, UR18 ;  /* 0x00000012000f7c02 */ /* 0x000fe20008000f00 */
[----:B------:R0:W-:Y:S01]  /*21c50*/  UTMALDG.4D.MULTICAST [UR32], [UR4], UR7, desc[UR14] ;  /* 0x00000e20040073b4 */ /* 0x0001e20008019807 */
[----:B------:R-:W-:-:S02]  /*21c60*/  MOV R18, UR17 ;  /* 0x0000001100127c02 */ /* 0x000fc40008000f00 */
[----:B------:R-:W-:Y:S01]  /*21c70*/  MOV R27, UR43 ;  /* 0x0000002b001b7c02 */ /* 0x000fe20008000f00 */
[----:B------:R2:W-:Y:S01]  /*21c80*/  UTMALDG.4D.MULTICAST [UR16], [UR4], UR7, desc[UR14] ;  /* 0x00000e10040073b4 */ /* 0x0005e20008019807 */
[----:B------:R3:W-:Y:S01]  /*21c90*/  UTMALDG.4D.MULTICAST [UR56], [UR4], UR7, desc[UR14] ;  /* 0x00000e38040073b4 */ /* 0x0007e20008019807 */
[----:B-1----:R-:W-:Y:S01]  /*21ca0*/  R2UR UR27, R72 ;  /* 0x00000000481b72ca */ /* 0x002fe200000e0000 */
[----:B------:R-:W-:-:S03]  /*21cb0*/  UIADD3 UR24, UR6, 0x25800, URZ ;  /* 0x0002580006187890 */ /* 0x000fc6000fffe03f */
[----:B------:R1:W-:Y:S01]  /*21cc0*/  UTMALDG.4D.MULTICAST [UR48], [UR4], UR7, desc[UR14] ;  /* 0x00000e30040073b4 */ /* 0x0003e20008019807 */
[----:B0-----:R-:W-:Y:S01]  /*21cd0*/  R2UR UR37, R19 ;  /* 0x00000000132572ca */ /* 0x001fe200000e0000 */
[----:B------:R-:W-:Y:S01]  /*21ce0*/  UIADD3 UR32, UR6, 0x26000, URZ ;  /* 0x0002600006207890 */ /* 0x000fe2000fffe03f */
[----:B------:R-:W-:Y:S02]  /*21cf0*/  R2UR UR36, R20 ;  /* 0x00000000142472ca */ /* 0x000fe400000e0000 */
[----:B------:R-:W-:Y:S01]  /*21d00*/  R2UR UR35, R73 ;  /* 0x00000000492372ca */ /* 0x000fe200000e0000 */
[----:B------:R0:W-:Y:S03]  /*21d10*/  UTMALDG.4D.MULTICAST [UR40], [UR4], UR7, desc[UR14] ;  /* 0x00000e28040073b4 */ /* 0x0001e60008019807 */
[----:B------:R-:W-:Y:S01]  /*21d20*/  UMOV UR38, UR27 ;  /* 0x0000001b00267c82 */ /* 0x000fe20008000000 */
[----:B------:R-:W-:Y:S01]  /*21d30*/  MOV R20, UR47 ;  /* 0x0000002f00147c02 */ /* 0x000fe20008000f00 */
[----:B--2---:R-:W-:Y:S01]  /*21d40*/  UIADD3 UR16, UR6, 0x27000, URZ ;  /* 0x0002700006107890 */ /* 0x004fe2000fffe03f */
[----:B------:R-:W-:-:S02]  /*21d50*/  R2UR UR19, R75 ;  /* 0x000000004b1372ca */ /* 0x000fc400000e0000 */
[----:B------:R-:W-:Y:S01]  /*21d60*/  R2UR UR18, R29 ;  /* 0x000000001d1272ca */ /* 0x000fe200000e0000 */
[----:B------:R2:W-:Y:S02]  /*21d70*/  UTMALDG.4D.MULTICAST [UR24], [UR4], UR7, desc[UR14] ;  /* 0x00000e18040073b4 */ /* 0x0005e40008019807 */
[----:B------:R-:W-:Y:S01]  /*21d80*/  MOV R19, UR16 ;  /* 0x0000001000137c02 */ /* 0x000fe20008000f00 */
[----:B------:R-:W-:Y:S01]  /*21d90*/  UIADD3 UR16, UR6, 0x26800, URZ ;  /* 0x0002680006107890 */ /* 0x000fe2000fffe03f */
[----:B------:R-:W-:Y:S01]  /*21da0*/  R2UR UR47, R20 ;  /* 0x00000000142f72ca */ /* 0x000fe200000e0000 */
[----:B---3--:R-:W-:Y:S01]  /*21db0*/  UMOV UR61, UR8 ;  /* 0x00000008003d7c82 */ /* 0x008fe20008000000 */
[----:B------:R-:W-:Y:S01]  /*21dc0*/  R2UR UR8, R74 ;  /* 0x000000004a0872ca */ /* 0x000fe200000e0000 */
[----:B------:R-:W-:Y:S01]  /*21dd0*/  UIADD3 UR56, UR6, 0x24400, URZ ;  /* 0x0002440006387890 */ /* 0x000fe2000fffe03f */
[----:B------:R-:W-:Y:S01]  /*21de0*/  MOV R29, UR35 ;  /* 0x00000023001d7c02 */ /* 0x000fe20008000f00 */
[----:B------:R3:W-:Y:S01]  /*21df0*/  UTMALDG.4D.MULTICAST [UR32], [UR4], UR7, desc[UR14] ;  /* 0x00000e20040073b4 */ /* 0x0007e20008019807 */
[----:B------:R-:W-:Y:S01]  /*21e00*/  MOV R14, UR19 ;  /* 0x00000013000e7c02 */ /* 0x000fe20008000f00 */
[----:B------:R-:W-:Y:S01]  /*21e10*/  UMOV UR58, UR55 ;  /* 0x00000037003a7c82 */ /* 0x000fe20008000000 */
[----:B-1----:R-:W-:Y:S01]  /*21e20*/  UIADD3 UR48, UR6, 0x24c00, URZ ;  /* 0x00024c0006307890 */ /* 0x002fe2000fffe03f */
[----:B------:R-:W-:Y:S01]  /*21e30*/  UMOV UR52, UR12 ;  /* 0x0000000c00347c82 */ /* 0x000fe20008000000 */
[----:B------:R-:W-:Y:S01]  /*21e40*/  UMOV UR53, UR13 ;  /* 0x0000000d00357c82 */ /* 0x000fe20008000000 */
[----:B------:R-:W-:-:S04]  /*21e50*/  UMOV UR50, UR55 ;  /* 0x0000003700327c82 */ /* 0x000fc80008000000 */
[----:B------:R-:W-:Y:S01]  /*21e60*/  IMAD.U32 R28, RZ, RZ, UR8 ;  /* 0x00000008ff1c7e24 */ /* 0x000fe2000f8e00ff */
[----:B------:R-:W-:Y:S01]  /*21e70*/  UIADD3 UR8, UR6, 0x20400, URZ ;  /* 0x0002040006087890 */ /* 0x000fe2000fffe03f */
[----:B0-----:R-:W-:Y:S01]  /*21e80*/  R2UR UR42, R12 ;  /* 0x000000000c2a72ca */ /* 0x001fe200000e0000 */
[----:B------:R-:W-:Y:S01]  /*21e90*/  UIADD3 UR40, UR6, 0x27800, URZ ;  /* 0x0002780006287890 */ /* 0x000fe2000fffe03f */
[----:B------:R-:W-:Y:S01]  /*21ea0*/  MOV R12, UR21 ;  /* 0x00000015000c7c02 */ /* 0x000fe20008000f00 */
[----:B------:R-:W-:Y:S01]  /*21eb0*/  UMOV UR44, UR12 ;  /* 0x0000000c002c7c82 */ /* 0x000fe20008000000 */
[----:B------:R-:W-:Y:S01]  /*21ec0*/  R2UR UR19, R28 ;  /* 0x000000001c1372ca */ /* 0x000fe200000e0000 */
[----:B------:R-:W-:Y:S01]  /*21ed0*/  UMOV UR45, UR13 ;  /* 0x0000000d002d7c82 */ /* 0x000fe20008000000 */
[----:B------:R-:W-:Y:S02]  /*21ee0*/  R2UR UR43, R76 ;  /* 0x000000004c2b72ca */ /* 0x000fe400000e0000 */
[----:B--2---:R-:W-:Y:S01]  /*21ef0*/  R2UR UR29, R21 ;  /* 0x00000000151d72ca */ /* 0x004fe200000e0000 */
[----:B------:R-:W-:Y:S01]  /*21f00*/  UIADD3 UR24, UR6, 0x20c00, URZ ;  /* 0x00020c0006187890 */ /* 0x000fe2000fffe03f */
[----:B------:R-:W-:Y:S01]  /*21f10*/  R2UR UR28, R22 ;  /* 0x00000000161c72ca */ /* 0x000fe200000e0000 */
[----:B------:R-:W-:Y:S01]  /*21f20*/  UMOV UR26, UR55 ;  /* 0x00000037001a7c82 */ /* 0x000fe20008000000 */
[----:B------:R-:W-:Y:S01]  /*21f30*/  R2UR UR27, R23 ;  /* 0x00000000171b72ca */ /* 0x000fe200000e0000 */
[----:B---3--:R-:W-:-:S04]  /*21f40*/  UIADD3 UR32, UR6, 0x23c00, URZ ;  /* 0x00023c0006207890 */ /* 0x008fc8000fffe03f */
[----:B------:R0:W-:Y:S01]  /*21f50*/  UTMALDG.4D.MULTICAST [UR16], [UR4], UR7, desc[UR14] ;  /* 0x00000e10040073b4 */ /* 0x0001e20008019807 */
[----:B------:R-:W-:Y:S01]  /*21f60*/  UMOV UR31, UR19 ;  /* 0x00000013001f7c82 */ /* 0x000fe20008000000 */
[----:B------:R-:W-:Y:S01]  /*21f70*/  UMOV UR22, UR43 ;  /* 0x0000002b00167c82 */ /* 0x000fe20008000000 */
[----:B------:R-:W-:Y:S01]  /*21f80*/  UMOV UR36, UR12 ;  /* 0x0000000c00247c82 */ /* 0x000fe20008000000 */
[----:B------:R-:W-:Y:S01]  /*21f90*/  UMOV UR37, UR13 ;  /* 0x0000000d00257c82 */ /* 0x000fe20008000000 */
[----:B------:R-:W-:Y:S01]  /*21fa0*/  MOV R28, UR36 ;  /* 0x00000024001c7c02 */ /* 0x000fe20008000f00 */
[----:B------:R-:W-:Y:S01]  /*21fb0*/  UMOV UR34, UR55 ;  /* 0x0000003700227c82 */ /* 0x000fe20008000000 */
[----:B------:R-:W-:-:S04]  /*21fc0*/  MOV R20, UR22 ;  /* 0x0000001600147c02 */ /* 0x000fc80008000f00 */
[----:B------:R-:W-:Y:S02]  /*21fd0*/  R2UR UR22, R20 ;  /* 0x00000000141672ca */ /* 0x000fe400000e0000 */
[----:B0-----:R-:W-:Y:S01]  /*21fe0*/  R2UR UR21, R12 ;  /* 0x000000000c1572ca */ /* 0x001fe200000e0000 */
[----:B------:R-:W-:Y:S01]  /*21ff0*/  VIADD R12, R9, 0x1 ;  /* 0x00000001090c7836 */ /* 0x000fe20000000000 */
[----:B------:R-:W-:Y:S01]  /*22000*/  R2UR UR20, R13 ;  /* 0x000000000d1472ca */ /* 0x000fe200000e0000 */
[----:B------:R-:W-:Y:S01]  /*22010*/  @P2 IMAD.MOV R12, RZ, RZ, R9 ;  /* 0x000000ffff0c2224 */ /* 0x000fe200078e0209 */
[----:B------:R-:W-:Y:S01]  /*22020*/  R2UR UR19, R14 ;  /* 0x000000000e1372ca */ /* 0x000fe200000e0000 */
[----:B------:R-:W0:Y:S01]  /*22030*/  LDC R13, c[0x0][0x3c8] ;  /* 0x0000f200ff0d7b82 */ /* 0x000e220000000800 */
[----:B------:R-:W-:Y:S02]  /*22040*/  R2UR UR18, R15 ;  /* 0x000000000f1272ca */ /* 0x000fe400000e0000 */
[----:B------:R-:W-:-:S02]  /*22050*/  R2UR UR17, R18 ;  /* 0x00000000121172ca */ /* 0x000fc400000e0000 */
[----:B------:R-:W-:Y:S02]  /*22060*/  R2UR UR16, R19 ;  /* 0x00000000131072ca */ /* 0x000fe400000e0000 */
[----:B------:R-:W-:Y:S02]  /*22070*/  MOV R19, UR25 ;  /* 0x0000001900137c02 */ /* 0x000fe40008000f00 */
[----:B------:R-:W-:-:S03]  /*22080*/  SEL R9, RZ, 0x1, P4 ;  /* 0x00000001ff097807 */ /* 0x000fc60002000000 */
[----:B------:R-:W-:Y:S01]  /*22090*/  UMOV UR23, UR19 ;  /* 0x0000001300177c82 */ /* 0x000fe20008000000 */
[----:B------:R-:W-:-:S05]  /*220a0*/  LOP3.LUT R6, R6, R9, RZ, 0x3c, !PT ;  /* 0x0000000906067212 */ /* 0x000fca00078e3cff */
[----:B------:R1:W-:Y:S01]  /*220b0*/  UTMALDG.4D.MULTICAST [UR16], [UR4], UR7, desc[UR14] ;  /* 0x00000e10040073b4 */ /* 0x0003e20008019807 */
[----:B0-----:R-:W-:Y:S01]  /*220c0*/  ISETP.NE.AND P3, PT, R12, R13, PT ;  /* 0x0000000d0c00720c */ /* 0x001fe20003f65270 */
[----:B------:R0:W-:Y:S01]  /*220d0*/  UTMALDG.4D.MULTICAST [UR40], [UR4], UR7, desc[UR14] ;  /* 0x00000e28040073b4 */ /* 0x0001e20008019807 */
[----:B------:R-:W-:Y:S02]  /*220e0*/  IADD3 R13, R10, 0x1, RZ ;  /* 0x000000010a0d7810 */ /* 0x000fe40007ffe0ff */
[----:B------:R-:W-:Y:S01]  /*220f0*/  SEL R9, R12, RZ, P3 ;  /* 0x000000ff0c097207 */ /* 0x000fe20001800000 */
[----:B------:R2:W-:Y:S08]  /*22100*/  UTMALDG.4D.MULTICAST [UR8], [UR4], UR7, desc[UR14] ;  /* 0x00000e08040073b4 */ /* 0x0005f00008019807 */
[----:B------:R-:W-:-:S04]  /*22110*/  @P3 IMAD.MOV R13, RZ, RZ, R10 ;  /* 0x000000ffff0d3224 */ /* 0x000fc800078e020a */
[----:B------:R-:W-:Y:S01]  /*22120*/  IMAD.MOV.U32 R10, RZ, RZ, R13 ;  /* 0x000000ffff0a7224 */ /* 0x000fe200078e000d */
[----:B------:R3:W-:Y:S01]  /*22130*/  UTMALDG.4D.MULTICAST [UR24], [UR4], UR7, desc[UR14] ;  /* 0x00000e18040073b4 */ /* 0x0007e20008019807 */
[----:B-1----:R-:W-:Y:S01]  /*22140*/  R2UR UR20, R24 ;  /* 0x00000000181472ca */ /* 0x002fe200000e0000 */
[----:B------:R-:W-:Y:S01]  /*22150*/  UIADD3 UR16, UR6, 0x21400, URZ ;  /* 0x0002140006107890 */ /* 0x000fe2000fffe03f */
[----:B------:R-:W-:Y:S01]  /*22160*/  R2UR UR19, R25 ;  /* 0x00000000191372ca */ /* 0x000fe200000e0000 */
[----:B------:R-:W-:Y:S01]  /*22170*/  UMOV UR21, UR13 ;  /* 0x0000000d00157c82 */ /* 0x000fe20008000000 */
[----:B------:R-:W-:Y:S01]  /*22180*/  UMOV UR17, UR9 ;  /* 0x0000000900117c82 */ /* 0x000fe20008000000 */
[----:B------:R-:W-:Y:S01]  /*22190*/  UMOV UR18, UR55 ;  /* 0x0000003700127c82 */ /* 0x000fe20008000000 */
[----:B------:R-:W-:Y:S02]  /*221a0*/  MOV R21, UR21 ;  /* 0x0000001500157c02 */ /* 0x000fe40008000f00 */
[----:B0-----:R-:W-:Y:S01]  /*221b0*/  R2UR UR43, R27 ;  /* 0x000000001b2b72ca */ /* 0x001fe200000e0000 */
[----:B------:R-:W-:Y:S01]  /*221c0*/  UIADD3 UR40, UR6, 0x25400, URZ ;  /* 0x0002540006287890 */ /* 0x000fe2000fffe03f */
[----:B------:R-:W-:Y:S01]  /*221d0*/  MOV R27, UR37 ;  /* 0x00000025001b7c02 */ /* 0x000fe20008000f00 */
[----:B------:R-:W-:-:S04]  /*221e0*/  UMOV UR42, UR55 ;  /* 0x00000037002a7c82 */ /* 0x000fc80008000000 */
[----:B------:R0:W-:Y:S01]  /*221f0*/  UTMALDG.4D.MULTICAST [UR16], [UR4], UR7, desc[UR14] ;  /* 0x00000e10040073b4 */ /* 0x0001e20008019807 */
[----:B--2---:R-:W-:Y:S01]  /*22200*/  UIADD3 UR8, UR6, 0x21c00, URZ ;  /* 0x00021c0006087890 */ /* 0x004fe2000fffe03f */
[----:B------:R-:W-:Y:S01]  /*22210*/  UMOV UR11, UR61 ;  /* 0x0000003d000b7c82 */ /* 0x000fe20008000000 */
[----:B------:R-:W-:Y:S01]  /*22220*/  UMOV UR61, UR13 ;  /* 0x0000000d003d7c82 */ /* 0x000fe20008000000 */
[----:B---3--:R-:W-:-:S06]  /*22230*/  UIADD3 UR24, UR6, 0x22400, URZ ;  /* 0x0002240006187890 */ /* 0x008fcc000fffe03f */
[----:B------:R1:W-:Y:S01]  /*22240*/  UTMALDG.4D.MULTICAST [UR8], [UR4], UR7, desc[UR14] ;  /* 0x00000e08040073b4 */ /* 0x0003e20008019807 */
[----:B------:R-:W-:Y:S01]  /*22250*/  UMOV UR27, UR31 ;  /* 0x0000001f001b7c82 */ /* 0x000fe20008000000 */
[----:B------:R-:W-:Y:S01]  /*22260*/  UMOV UR28, UR12 ;  /* 0x0000000c001c7c82 */ /* 0x000fe20008000000 */
[----:B------:R-:W-:Y:S01]  /*22270*/  MOV R26, UR27 ;  /* 0x0000001b001a7c02 */ /* 0x000fe20008000f00 */
[----:B------:R-:W-:Y:S01]  /*22280*/  UMOV UR29, UR13 ;  /* 0x0000000d001d7c82 */ /* 0x000fe20008000000 */
[----:B------:R-:W-:Y:S02]  /*22290*/  MOV R15, UR28 ;  /* 0x0000001c000f7c02 */ /* 0x000fe40008000f00 */
[----:B------:R-:W-:Y:S02]  /*222a0*/  MOV R14, UR29 ;  /* 0x0000001d000e7c02 */ /* 0x000fe40008000f00 */
[----:B------:R-:W-:Y:S02]  /*222b0*/  MOV R24, UR29 ;  /* 0x0000001d00187c02 */ /* 0x000fe40008000f00 */
[----:B------:R-:W-:Y:S01]  /*222c0*/  MOV R25, UR28 ;  /* 0x0000001c00197c02 */ /* 0x000fe20008000f00 */
[----:B0-----:R-:W-:Y:S01]  /*222d0*/  UMOV UR16, UR54 ;  /* 0x0000003600107c82 */ /* 0x001fe20008000000 */
[----:B------:R-:W-:Y:S01]  /*222e0*/  UMOV UR17, UR39 ;  /* 0x0000002700117c82 */ /* 0x000fe20008000000 */
[----:B------:R-:W-:Y:S01]  /*222f0*/  UMOV UR19, UR23 ;  /* 0x0000001700137c82 */ /* 0x000fe20008000000 */
[----:B------:R-:W-:Y:S01]  /*22300*/  UMOV UR35, UR17 ;  /* 0x0000001100237c82 */ /* 0x000fe20008000000 */
[----:B------:R-:W-:Y:S01]  /*22310*/  MOV R23, UR19 ;  /* 0x0000001300177c02 */ /* 0x000fe20008000f00 */
[----:B------:R-:W-:Y:S01]  /*22320*/  UMOV UR20, UR12 ;  /* 0x0000000c00147c82 */ /* 0x000fe20008000000 */
[----:B------:R-:W-:Y:S01]  /*22330*/  UMOV UR17, UR9 ;  /* 0x0000000900117c82 */ /* 0x000fe20008000000 */
[----:B------:R-:W-:Y:S01]  /*22340*/  MOV R22, UR20 ;  /* 0x0000001400167c02 */ /* 0x000fe20008000f00 */
[----:B-1----:R-:W-:Y:S01]  /*22350*/  UMOV UR10, UR46 ;  /* 0x0000002e000a7c82 */ /* 0x002fe20008000000 */
[----:B------:R-:W-:Y:S01]  /*22360*/  UMOV UR8, UR47 ;  /* 0x0000002f00087c82 */ /* 0x000fe20008000000 */
[----:B------:R-:W-:Y:S01]  /*22370*/  UMOV UR27, UR10 ;  /* 0x0000000a001b7c82 */ /* 0x000fe20008000000 */
[----:B------:R-:W-:Y:S01]  /*22380*/  UMOV UR19, UR8 ;  /* 0x0000000800137c82 */ /* 0x000fe20008000000 */
[----:B------:R-:W-:Y:S01]  /*22390*/  MOV R18, UR27 ;  /* 0x0000001b00127c02 */ /* 0x000fe20008000f00 */
[----:B------:R-:W-:Y:S01]  /*223a0*/  UMOV UR27, UR16 ;  /* 0x00000010001b7c82 */ /* 0x000fe20008000000 */
[----:B------:R-:W-:Y:S01]  /*223b0*/  UIADD3 UR16, UR6, 0x22c00, URZ ;  /* 0x00022c0006107890 */ /* 0x000fe2000fffe03f */
[----:B------:R0:W-:Y:S01]  /*223c0*/  UTMALDG.4D.MULTICAST [UR24], [UR4], UR7, desc[UR14] ;  /* 0x00000e18040073b4 */ /* 0x0001e20008019807 */
[----:B------:R-:W-:Y:S01]  /*223d0*/  UIADD3 UR8, UR6, 0x25c00, URZ ;  /* 0x00025c0006087890 */ /* 0x000fe2000fffe03f */
[----:B------:R-:W-:Y:S01]  /*223e0*/  UMOV UR11, UR38 ;  /* 0x00000026000b7c82 */ /* 0x000fe20008000000 */
[----:B------:R-:W-:-:S05]  /*223f0*/  UMOV UR10, UR55 ;  /* 0x00000037000a7c82 */ /* 0x000fca0008000000 */
[----:B------:R1:W-:Y:S01]  /*22400*/  UTMALDG.4D.MULTICAST [UR16], [UR4], UR7, desc[UR14] ;  /* 0x00000e10040073b4 */ /* 0x0003e20008019807 */
[----:B0-----:R-:W-:Y:S01]  /*22410*/  R2UR UR29, R14 ;  /* 0x000000000e1d72ca */ /* 0x001fe200000e0000 */
[----:B------:R-:W-:Y:S01]  /*22420*/  UIADD3 UR24, UR6, 0x23400, URZ ;  /* 0x0002340006187890 */ /* 0x000fe2000fffe03f */
[----:B------:R-:W-:Y:S01]  /*22430*/  R2UR UR28, R15 ;  /* 0x000000000f1c72ca */ /* 0x000fe200000e0000 */
[----:B------:R-:W-:Y:S01]  /*22440*/  VIADD R14, R8, 0xffffffff ;  /* 0xffffffff080e7836 */ /* 0x000fe20000000000 */
[----:B------:R-:W-:Y:S02]  /*22450*/  R2UR UR27, R18 ;  /* 0x00000000121b72ca */ /* 0x000fe400000e0000 */
[----:B------:R-:W-:Y:S01]  /*22460*/  R2UR UR25, R19 ;  /* 0x00000000131972ca */ /* 0x000fe200000e0000 */
[----:B------:R-:W-:Y:S01]  /*22470*/  IMAD.MOV.U32 R8, RZ, RZ, R14 ;  /* 0x000000ffff087224 */ /* 0x000fe200078e000e */
[----:B-1----:R-:W-:Y:S01]  /*22480*/  R2UR UR21, R21 ;  /* 0x00000000151572ca */ /* 0x002fe200000e0000 */
[----:B------:R-:W-:Y:S01]  /*22490*/  UIADD3 UR16, UR6, 0x27400, URZ ;  /* 0x0002740006107890 */ /* 0x000fe2000fffe03f */
[----:B------:R-:W-:-:S02]  /*224a0*/  R2UR UR20, R22 ;  /* 0x00000000161472ca */ /* 0x000fc400000e0000 */
[----:B------:R-:W-:-:S07]  /*224b0*/  R2UR UR19, R23 ;  /* 0x00000000171372ca */ /* 0x000fce00000e0000 */
[----:B------:R0:W-:Y:S01]  /*224c0*/  UTMALDG.4D.MULTICAST [UR24], [UR4], UR7, desc[UR14] ;  /* 0x00000e18040073b4 */ /* 0x0001e20008019807 */
[----:B------:R1:W-:Y:S01]  /*224d0*/  UTMALDG.4D.MULTICAST [UR32], [UR4], UR7, desc[UR14] ;  /* 0x00000e20040073b4 */ /* 0x0003e20008019807 */
[----:B------:R-:W-:Y:S01]  /*224e0*/  UTMALDG.4D.MULTICAST [UR56], [UR4], UR7, desc[UR14] ;  /* 0x00000e38040073b4 */ /* 0x000fe20008019807 */
[----:B------:R-:W-:Y:S01]  /*224f0*/  UTMALDG.4D.MULTICAST [UR48], [UR4], UR7, desc[UR14] ;  /* 0x00000e30040073b4 */ /* 0x000fe20008019807 */
[----:B0-----:R-:W-:Y:S01]  /*22500*/  R2UR UR29, R24 ;  /* 0x00000000181d72ca */ /* 0x001fe200000e0000 */
[----:B------:R-:W-:Y:S01]  /*22510*/  UIADD3 UR24, UR6, 0x26c00, URZ ;  /* 0x00026c0006187890 */ /* 0x000fe2000fffe03f */
[----:B------:R-:W-:Y:S01]  /*22520*/  R2UR UR28, R25 ;  /* 0x00000000191c72ca */ /* 0x000fe200000e0000 */
[----:B------:R-:W-:Y:S01]  /*22530*/  UMOV UR25, UR9 ;  /* 0x0000000900197c82 */ /* 0x000fe20008000000 */
[----:B------:R-:W-:Y:S01]  /*22540*/  R2UR UR27, R26 ;  /* 0x000000001a1b72ca */ /* 0x000fe200000e0000 */
[----:B------:R-:W-:Y:S01]  /*22550*/  UTMALDG.4D.MULTICAST [UR40], [UR4], UR7, desc[UR14] ;  /* 0x00000e28040073b4 */ /* 0x000fe20008019807 */
[----:B-1----:R-:W-:Y:S01]  /*22560*/  R2UR UR37, R27 ;  /* 0x000000001b2572ca */ /* 0x002fe200000e0000 */
[----:B------:R-:W-:Y:S01]  /*22570*/  UIADD3 UR32, UR6, 0x26400, URZ ;  /* 0x0002640006207890 */ /* 0x000fe2000fffe03f */
[----:B------:R-:W-:-:S02]  /*22580*/  R2UR UR36, R28 ;  /* 0x000000001c2472ca */ /* 0x000fc400000e0000 */
[----:B------:R-:W-:Y:S01]  /*22590*/  R2UR UR35, R29 ;  /* 0x000000001d2372ca */ /* 0x000fe200000e0000 */
[----:B------:R0:W-:-:S12]  /*225a0*/  UTMALDG.4D.MULTICAST [UR8], [UR4], UR7, desc[UR14] ;  /* 0x00000e08040073b4 */ /* 0x0001d80008019807 */
[----:B------:R1:W-:Y:S01]  /*225b0*/  UTMALDG.4D.MULTICAST [UR32], [UR4], UR7, desc[UR14] ;  /* 0x00000e20040073b4 */ /* 0x0003e20008019807 */
[----:B------:R1:W-:Y:S01]  /*225c0*/  UTMALDG.4D.MULTICAST [UR24], [UR4], UR7, desc[UR14] ;  /* 0x00000e18040073b4 */ /* 0x0003e20008019807 */
[----:B0-----:R-:W-:Y:S01]  /*225d0*/  UIADD3 UR8, UR6, 0x27c00, URZ ;  /* 0x00027c0006087890 */ /* 0x001fe2000fffe03f */
[----:B------:R1:W-:Y:S01]  /*225e0*/  UTMALDG.4D.MULTICAST [UR16], [UR4], UR7, desc[UR14] ;  /* 0x00000e10040073b4 */ /* 0x0003e20008019807 */
[----:B------:R-:W-:-:S07]  /*225f0*/  UMOV UR11, UR22 ;  /* 0x00000016000b7c82 */ /* 0x000fce0008000000 */
[----:B------:R1:W-:Y:S02]  /*22600*/  UTMALDG.4D.MULTICAST [UR8], [UR4], UR7, desc[UR14] ;  /* 0x00000e08040073b4 */ /* 0x0003e40008019807 */
[----:B-1----:R-:W-:Y:S05]  /*22610*/  @P5 BRA `(.L_x_532) ;  /* 0xffffff9400845947 */ /* 0x002fea000383ffff */
.L_x_528:
[----:B------:R-:W-:Y:S05]  /*22620*/  WARPSYNC.ALL ;  /* 0x0000000000007948 */ /* 0x000fea0003800000 */
[----:B------:R-:W-:-:S13]  /*22630*/  ELECT P0, URZ, PT ;  /* 0x00000000003f782f */ /* 0x000fda0003800000 */
[----:B------:R-:W-:Y:S05]  /*22640*/  @!P0 EXIT ;  /* 0x000000000000894d */ /* 0x000fea0003800000 */
[----:B------:R-:W-:-:S13]  /*22650*/  R2UR UR4, R3 ;  /* 0x00000000030472ca */ /* 0x000fda00000e0000 */
[----:B------:R-:W-:-:S04]  /*22660*/  ULOP3.LUT UR4, UR4, 0x2, URZ, 0xfc, !UPT ;  /* 0x0000000204047892 */ /* 0x000fc8000f8efc3f */
[----:B------:R-:W-:-:S06]  /*22670*/  UISETP.NE.AND UP0, UPT, UR4, 0x3, UPT ;  /* 0x000000030400788c */ /* 0x000fcc000bf05270 */
[----:B------:R-:W-:-:S13]  /*22680*/  PLOP3.LUT P0, PT, PT, PT, UP0, 0x80, 0x0 ;  /* 0x000000000000781c */ /* 0x000fda0003f0f008 */
[----:B------:R-:W-:Y:S05]  /*22690*/  @!P0 BRA `(.L_x_533) ;  /* 0x0000000000048947 */ /* 0x000fea0003800000 */
[----:B------:R-:W-:Y:S01]  /*226a0*/  BPT.TRAP 0x1 ;  /* 0x000000040000795c */ /* 0x000fe20000300000 */
.L_x_533:
[----:B------:R-:W-:Y:S01]  /*226b0*/  R2UR UR8, R0 ;  /* 0x00000000000872ca */ /* 0x000fe200000e0000 */
[----:B------:R-:W-:Y:S01]  /*226c0*/  UMOV UR5, 0x400 ;  /* 0x0000040000057882 */ /* 0x000fe20000000000 */
[----:B------:R-:W-:-:S11]  /*226d0*/  R2UR UR6, R16 ;  /* 0x00000000100672ca */ /* 0x000fd600000e0000 */
[----:B------:R-:W-:Y:S02]  /*226e0*/  ULOP3.LUT UP0, URZ, UR8, 0x2, URZ, 0xc0, !UPT ;  /* 0x00000002083f7892 */ /* 0x000fe4000f80c03f */
[----:B------:R-:W-:Y:S02]  /*226f0*/  USHF.L.U32 UR4, UR8, 0x3, URZ ;  /* 0x0000000308047899 */ /* 0x000fe4000800063f */
[----:B------:R-:W-:Y:S02]  /*22700*/  USEL UR7, URZ, 0x1, UP0 ;  /* 0x000000013f077887 */ /* 0x000fe40008000000 */
[----:B------:R-:W-:Y:S02]  /*22710*/  ULEA UR5, UR6, UR5, 0x18 ;  /* 0x0000000506057291 */ /* 0x000fe4000f8ec03f */
[----:B------:R-:W-:Y:S02]  /*22720*/  ULOP3.LUT UR6, UR4, 0x8, URZ, 0xc0, !UPT ;  /* 0x0000000804067892 */ /* 0x000fe4000f8ec03f */
[----:B------:R-:W-:Y:S01]  /*22730*/  IMAD.U32 R0, RZ, RZ, UR7 ;  /* 0x00000007ff007e24 */ /* 0x000fe2000f8e00ff */
[----:B------:R-:W-:-:S02]  /*22740*/  UIADD3 UR5, UR5, 0x30010, URZ ;  /* 0x0003001005057890 */ /* 0x000fc4000fffe03f */
[----:B------:R-:W-:Y:S02]  /*22750*/  ULOP3.LUT UR4, UR8, 0x1, URZ, 0xc0, !UPT ;  /* 0x0000000108047892 */ /* 0x000fe4000f8ec03f */
[----:B------:R-:W-:Y:S01]  /*22760*/  SHF.L.U32 R0, R0, 0x1f, RZ ;  /* 0x0000001f00007819 */ /* 0x000fe200000006ff */
[----:B------:R-:W-:-:S12]  /*22770*/  UIADD3 UR6, UR5, UR6, URZ ;  /* 0x0000000605067290 */ /* 0x000fd8000fffe03f */
.L_x_534:
[----:B0-----:R-:W-:-:S04]  /*22780*/  IMAD.U32 R3, RZ, RZ, UR6 ;  /* 0x00000006ff037e24 */ /* 0x001fc8000f8e00ff */
[----:B------:R0:W1:Y:S03]  /*22790*/  SYNCS.PHASECHK.TRANS64.TRYWAIT P0, [R3+URZ], R0 ;  /* 0x00000000030075a7 */ /* 0x000066000800017f */
[----:B-1----:R-:W-:Y:S05]  /*227a0*/  @!P0 NANOSLEEP.SYNCS 0x989680 ;  /* 0x009896800000895d */ /* 0x002fea0003900000 */
[----:B------:R-:W1:Y:S02]  /*227b0*/  @!P0 SYNCS.PHASECHK.TRANS64 P0, [R3+URZ], R0 ;  /* 0x00000000030085a7 */ /* 0x000e64000800007f */
[----:B-1----:R-:W-:Y:S05]  /*227c0*/  @!P0 BRA `(.L_x_534) ;  /* 0xfffffffc00ec8947 */ /* 0x002fea000383ffff */
[----:B------:R-:W-:-:S04]  /*227d0*/  UIADD3 UR4, UR4, 0x1, URZ ;  /* 0x0000000104047890 */ /* 0x000fc8000fffe03f */
[----:B------:R-:W-:Y:S02]  /*227e0*/  UISETP.EQ.XOR UP0, UPT, UR4, 0x2, !UP0 ;  /* 0x000000020400788c */ /* 0x000fe4000c702a70 */
[----:B------:R-:W-:Y:S02]  /*227f0*/  UISETP.NE.AND UP1, UPT, UR4, 0x2, UPT ;  /* 0x000000020400788c */ /* 0x000fe4000bf25270 */
[----:B------:R-:W-:Y:S02]  /*22800*/  USEL UR6, URZ, 0x1, !UP0 ;  /* 0x000000013f067887 */ /* 0x000fe4000c000000 */
[----:B------:R-:W-:-:S04]  /*22810*/  USEL UR4, UR4, URZ, UP1 ;  /* 0x0000003f04047287 */ /* 0x000fc80008800000 */
[----:B0-----:R-:W-:Y:S01]  /*22820*/  IMAD.U32 R0, RZ, RZ, UR6 ;  /* 0x00000006ff007e24 */ /* 0x001fe2000f8e00ff */
[----:B------:R-:W-:-:S04]  /*22830*/  ULEA UR4, UR4, UR5, 0x3 ;  /* 0x0000000504047291 */ /* 0x000fc8000f8e183f */
[----:B------:R-:W-:-:S08]  /*22840*/  SHF.L.U32 R0, R0, 0x1f, RZ ;  /* 0x0000001f00007819 */ /* 0x000fd000000006ff */
.L_x_535:
[----:B0-----:R-:W-:-:S04]  /*22850*/  IMAD.U32 R3, RZ, RZ, UR4 ;  /* 0x00000004ff037e24 */ /* 0x001fc8000f8e00ff */
[----:B------:R0:W1:Y:S03]  /*22860*/  SYNCS.PHASECHK.TRANS64.TRYWAIT P0, [R3+URZ], R0 ;  /* 0x00000000030075a7 */ /* 0x000066000800017f */
[----:B-1----:R-:W-:Y:S05]  /*22870*/  @!P0 NANOSLEEP.SYNCS 0x989680 ;  /* 0x009896800000895d */ /* 0x002fea0003900000 */
[----:B------:R-:W1:Y:S02]  /*22880*/  @!P0 SYNCS.PHASECHK.TRANS64 P0, [R3+URZ], R0 ;  /* 0x00000000030085a7 */ /* 0x000e64000800007f */
[----:B-1----:R-:W-:Y:S05]  /*22890*/  @P0 EXIT ;  /* 0x000000000000094d */ /* 0x002fea0003800000 */
[----:B------:R-:W-:Y:S05]  /*228a0*/  BRA `(.L_x_535) ;  /* 0xfffffffc00e87947 */ /* 0x000fea000383ffff */
.L_x_536:
[----:B------:R-:W-:-:S00]  /*228b0*/  BRA `(.L_x_536) ;  /* 0xfffffffc00fc7947 */ /* 0x000fc0000383ffff */
[----:B------:R-:W-:-:S00]  /*228c0*/  NOP ;  /* 0x0000000000007918 */ /* 0x000fc00000000000 */
        /* <DEDUP_REMOVED lines=11> */
.L_x_537:


//--------------------- .nv.shared._ZN7cutlass13device_kernelINS_4conv6kernel13ConvUniversalINS1_16ConvProblemShapeILNS1_8OperatorE0ELi2EEENS1_10collective14CollectiveConvINS1_46MainloopSm90TmaGmmaWarpSpecializedImplicitGemmILS5_0ELi2ELi2EN4cute5tupleIJNSA_1CILi2EEENSC_ILi1EEESE_EEENS1_36KernelImplicitTmaWarpSpecializedSm90ELi1EEENSB_IJNSC_ILi256EEENSC_ILi128EEENSB_IJNSC_ILi64EEEEEEEEENS_10tfloat32_tESN_NSA_8TiledMMAINSA_8MMA_AtomIJNSA_4SM904GMMA30MMA_64x128x8_F32TF32TF32_SS_TNILNSR_7ScaleInE1ELST_1EEEEEENSA_6LayoutINSB_IJSE_SE_SE_EEENSB_IJNSC_ILi0EEESY_SY_EEEEENSB_IJNSA_10UnderscoreES11_S11_EEEEENS7_6detail26Sm90ImplicitGemmTileTraitsINSA_20SM90_TMA_LOAD_IM2COLENSA_14ComposedLayoutINSA_7SwizzleILi3ELi4ELi3EEENSA_18smem_ptr_flag_bitsILi32EEENSW_INSB_IJNSB_IJNSC_ILi8EEENSC_ILi32EEEEEENSB_IJS1D_SD_EEENSB_IJSE_SD_EEEEEENSB_IJNSB_IJS1D_NSC_ILi512EEEEEENSB_IJSE_SI_EEENSB_IJSY_NSC_ILi16384EEEEEEEEEEEEEvEENS15_INSA_23SM90_TMA_LOAD_MULTICASTENS17_IS19_S1B_NSW_INSB_IJNSB_IJS1C_NSC_ILi16EEEEEES1F_S1G_EEENSB_IJS1J_S1K_NSB_IJSY_NSC_ILi8192EEEEEEEEEEEEEvEEEENS_8epilogue10collective6detail29Sm90TmaWarpSpecializedAdapterINS23_15DefaultEpilogueISN_NSB_IJNSB_IJlllEEESE_SY_EEES28_NS22_6thread17LinearCombinationISN_Li1EffLNS29_9ScaleType4KindE0ELNS_15FloatRoundStyleE2ESN_EENS_4gemm15EpilogueDefaultEEEEEvvEEEEvNT_6ParamsE --------------------------
	.section	.nv.shared._ZN7cutlass13device_kernelINS_4conv6kernel13ConvUniversalINS1_16ConvProblemShapeILNS1_8OperatorE0ELi2EEENS1_10collective14CollectiveConvINS1_46MainloopSm90TmaGmmaWarpSpecializedImplicitGemmILS5_0ELi2ELi2EN4cute5tupleIJNSA_1CILi2EEENSC_ILi1EEESE_EEENS1_36KernelImplicitTmaWarpSpecializedSm90ELi1EEENSB_IJNSC_ILi256EEENSC_ILi128EEENSB_IJNSC_ILi64EEEEEEEEENS_10tfloat32_tESN_NSA_8TiledMMAINSA_8MMA_AtomIJNSA_4SM904GMMA30MMA_64x128x8_F32TF32TF32_SS_TNILNSR_7ScaleInE1ELST_1EEEEEENSA_6LayoutINSB_IJSE_SE_SE_EEENSB_IJNSC_ILi0EEESY_SY_EEEEENSB_IJNSA_10UnderscoreES11_S11_EEEEENS7_6detail26Sm90ImplicitGemmTileTraitsINSA_20SM90_TMA_LOAD_IM2COLENSA_14ComposedLayoutINSA_7SwizzleILi3ELi4ELi3EEENSA_18smem_ptr_flag_bitsILi32EEENSW_INSB_IJNSB_IJNSC_ILi8EEENSC_ILi32EEEEEENSB_IJS1D_SD_EEENSB_IJSE_SD_EEEEEENSB_IJNSB_IJS1D_NSC_ILi512EEEEEENSB_IJSE_SI_EEENSB_IJSY_NSC_ILi16384EEEEEEEEEEEEEvEENS15_INSA_23SM90_TMA_LOAD_MULTICASTENS17_IS19_S1B_NSW_INSB_IJNSB_IJS1C_NSC_ILi16EEEEEES1F_S1G_EEENSB_IJS1J_S1K_NSB_IJSY_NSC_ILi8192EEEEEEEEEEEEEvEEEENS_8epilogue10collective6detail29Sm90TmaWarpSpecializedAdapterINS23_15DefaultEpilogueISN_NSB_IJNSB_IJlllEEESE_SY_EEES28_NS22_6thread17LinearCombinationISN_Li1EffLNS29_9ScaleType4KindE0ELNS_15FloatRoundStyleE2ESN_EENS_4gemm15EpilogueDefaultEEEEEvvEEEEvNT_6ParamsE,"aw",@nobits
	.sectionflags	@""
	.align	16
	.zero		1024


//--------------------- .nv.shared.reserved.0     --------------------------
	.section	.nv.shared.reserved.0,"aw",@nobits
	.weak		__nv_reservedSMEM_offset_0_alias
	.size		__nv_reservedSMEM_offset_0_alias, 0, 0
	.other		__nv_reservedSMEM_offset_0_alias,@"STO_CUDA_RESERVED_SHARED STV_DEFAULT"
__nv_reservedSMEM_offset_0_alias:
	.zero		0


//--------------------- .nv.global                --------------------------
	.section	.nv.global,"aw",@nobits
.nv.global:
	.type		_ZN39_INTERNAL_2e28cf9d_4_k_cu_6929e103_29674cute1_E,@object
	.size		_ZN39_INTERNAL_2e28cf9d_4_k_cu_6929e103_29674cute1_E,(_ZN39_INTERNAL_2e28cf9d_4_k_cu_6929e103_29674cuda3std3__45__cpo6cbeginE - _ZN39_INTERNAL_2e28cf9d_4_k_cu_6929e103_29674cute1_E)
_ZN39_INTERNAL_2e28cf9d_4_k_cu_6929e103_29674cute1_E:
	.zero		1
	.type		_ZN39_INTERNAL_2e28cf9d_4_k_cu_6929e103_29674cuda3std3__45__cpo6cbeginE,@object
	.size		_ZN39_INTERNAL_2e28cf9d_4_k_cu_6929e103_29674cuda3std3__45__cpo6cbeginE,(_ZN39_INTERNAL_2e28cf9d_4_k_cu_6929e103_29674cuda3std3__48in_placeE - _ZN39_INTERNAL_2e28cf9d_4_k_cu_6929e103_29674cuda3std3__45__cpo6cbeginE)
_ZN39_INTERNAL_2e28cf9d_4_k_cu_6929e103_29674cuda3std3__45__cpo6cbeginE:
	.zero		1
	.type		_ZN39_INTERNAL_2e28cf9d_4_k_cu_6929e103_29674cuda3std3__48in_placeE,@object
	.size		_ZN39_INTERNAL_2e28cf9d_4_k_cu_6929e103_29674cuda3std3__48in_placeE,(_ZN39_INTERNAL_2e28cf9d_4_k_cu_6929e103_29674cuda3std6ranges3__45__cpo9iter_moveE - _ZN39_INTERNAL_2e28cf9d_4_k_cu_6929e103_29674cuda3std3__48in_placeE)
_ZN39_INTERNAL_2e28cf9d_4_k_cu_6929e103_29674cuda3std3__48in_placeE:
	.zero		1
	.type		_ZN39_INTERNAL_2e28cf9d_4_k_cu_6929e103_29674cuda3std6ranges3__45__cpo9iter_moveE,@object
	.size		_ZN39_INTERNAL_2e28cf9d_4_k_cu_6929e103_29674cuda3std6ranges3__45__cpo9iter_moveE,(_ZN39_INTERNAL_2e28cf9d_4_k_cu_6929e103_29674cuda3std3__45__cpo5beginE - _ZN39_INTERNAL_2e28cf9d_4_k_cu_6929e103_29674cuda3std6ranges3__45__cpo9iter_moveE)
_ZN39_INTERNAL_2e28cf9d_4_k_cu_6929e103_29674cuda3std6ranges3__45__cpo9iter_moveE:
	.zero		1
	.type		_ZN39_INTERNAL_2e28cf9d_4_k_cu_6929e103_29674cuda3std3__45__cpo5beginE,@object
	.size		_ZN39_INTERNAL_2e28cf9d_4_k_cu_6929e103_29674cuda3std3__45__cpo5beginE,(_ZN39_INTERNAL_2e28cf9d_4_k_cu_6929e103_29674cuda3std3__441_GLOBAL__N__2e28cf9d_4_k_cu_6929e103_29676ignoreE - _ZN39_INTERNAL_2e28cf9d_4_k_cu_6929e103_29674cuda3std3__45__cpo5beginE)
_ZN39_INTERNAL_2e28cf9d_4_k_cu_6929e103_29674cuda3std3__45__cpo5beginE:
	.zero		1
	.type		_ZN39_INTERNAL_2e28cf9d_4_k_cu_6929e103_29674cuda3std3__441_GLOBAL__N__2e28cf9d_4_k_cu_6929e103_29676ignoreE,@object
	.size		_ZN39_INTERNAL_2e28cf9d_4_k_cu_6929e103_29674cuda3std3__441_GLOBAL__N__2e28cf9d_4_k_cu_6929e103_29676ignoreE,(_ZN39_INTERNAL_2e28cf9d_4_k_cu_6929e103_29674cute7productE - _ZN39_INTERNAL_2e28cf9d_4_k_cu_6929e103_29674cuda3std3__441_GLOBAL__N__2e28cf9d_4_k_cu_6929e103_29676ignoreE)
_ZN39_INTERNAL_2e28cf9d_4_k_cu_6929e103_29674cuda3std3__441_GLOBAL__N__2e28cf9d_4_k_cu_6929e103_29676ignoreE:
	.zero		1
	.type		_ZN39_INTERNAL_2e28cf9d_4_k_cu_6929e103_29674cute7productE,@object
	.size		_ZN39_INTERNAL_2e28cf9d_4_k_cu_6929e103_29674cute7productE,(_ZN39_INTERNAL_2e28cf9d_4_k_cu_6929e103_29674cuda3std3__45__cpo3endE - _ZN39_INTERNAL_2e28cf9d_4_k_cu_6929e103_29674cute7productE)
_ZN39_INTERNAL_2e28cf9d_4_k_cu_6929e103_29674cute7productE:
	.zero		1
	.type		_ZN39_INTERNAL_2e28cf9d_4_k_cu_6929e103_29674cuda3std3__45__cpo3endE,@object
	.size		_ZN39_INTERNAL_2e28cf9d_4_k_cu_6929e103_29674cuda3std3__45__cpo3endE,(_ZN39_INTERNAL_2e28cf9d_4_k_cu_6929e103_29674cuda3std3__419piecewise_constructE - _ZN39_INTERNAL_2e28cf9d_4_k_cu_6929e103_29674cuda3std3__45__cpo3endE)
_ZN39_INTERNAL_2e28cf9d_4_k_cu_6929e103_29674cuda3std3__45__cpo3endE:
	.zero		1
	.type		_ZN39_INTERNAL_2e28cf9d_4_k_cu_6929e103_29674cuda3std3__419piecewise_constructE,@object
	.size		_ZN39_INTERNAL_2e28cf9d_4_k_cu_6929e103_29674cuda3std3__419piecewise_constructE,(_ZN39_INTERNAL_2e28cf9d_4_k_cu_6929e103_29674cuda3std3__45__cpo4cendE - _ZN39_INTERNAL_2e28cf9d_4_k_cu_6929e103_29674cuda3std3__419piecewise_constructE)
_ZN39_INTERNAL_2e28cf9d_4_k_cu_6929e103_29674cuda3std3__419piecewise_constructE:
	.zero		1
	.type		_ZN39_INTERNAL_2e28cf9d_4_k_cu_6929e103_29674cuda3std3__45__cpo4cendE,@object
	.size		_ZN39_INTERNAL_2e28cf9d_4_k_cu_6929e103_29674cuda3std3__45__cpo4cendE,(_ZN39_INTERNAL_2e28cf9d_4_k_cu_6929e103_29674cuda3std6ranges3__45__cpo4swapE - _ZN39_INTERNAL_2e28cf9d_4_k_cu_6929e103_29674cuda3std3__45__cpo4cendE)
_ZN39_INTERNAL_2e28cf9d_4_k_cu_6929e103_29674cuda3std3__45__cpo4cendE:
	.zero		1
	.type		_ZN39_INTERNAL_2e28cf9d_4_k_cu_6929e103_29674cuda3std6ranges3__45__cpo4swapE,@object
	.size		_ZN39_INTERNAL_2e28cf9d_4_k_cu_6929e103_29674cuda3std6ranges3__45__cpo4swapE,(.L_7 - _ZN39_INTERNAL_2e28cf9d_4_k_cu_6929e103_29674cuda3std6ranges3__45__cpo4swapE)
_ZN39_INTERNAL_2e28cf9d_4_k_cu_6929e103_29674cuda3std6ranges3__45__cpo4swapE:
	.zero		1
.L_7:


//--------------------- .nv.constant0._ZN7cutlass13device_kernelINS_4conv6kernel13ConvUniversalINS1_16ConvProblemShapeILNS1_8OperatorE0ELi2EEENS1_10collective14CollectiveConvINS1_46MainloopSm90TmaGmmaWarpSpecializedImplicitGemmILS5_0ELi2ELi2EN4cute5tupleIJNSA_1CILi2EEENSC_ILi1EEESE_EEENS1_36KernelImplicitTmaWarpSpecializedSm90ELi1EEENSB_IJNSC_ILi256EEENSC_ILi128EEENSB_IJNSC_ILi64EEEEEEEEENS_10tfloat32_tESN_NSA_8TiledMMAINSA_8MMA_AtomIJNSA_4SM904GMMA30MMA_64x128x8_F32TF32TF32_SS_TNILNSR_7ScaleInE1ELST_1EEEEEENSA_6LayoutINSB_IJSE_SE_SE_EEENSB_IJNSC_ILi0EEESY_SY_EEEEENSB_IJNSA_10UnderscoreES11_S11_EEEEENS7_6detail26Sm90ImplicitGemmTileTraitsINSA_20SM90_TMA_LOAD_IM2COLENSA_14ComposedLayoutINSA_7SwizzleILi3ELi4ELi3EEENSA_18smem_ptr_flag_bitsILi32EEENSW_INSB_IJNSB_IJNSC_ILi8EEENSC_ILi32EEEEEENSB_IJS1D_SD_EEENSB_IJSE_SD_EEEEEENSB_IJNSB_IJS1D_NSC_ILi512EEEEEENSB_IJSE_SI_EEENSB_IJSY_NSC_ILi16384EEEEEEEEEEEEEvEENS15_INSA_23SM90_TMA_LOAD_MULTICASTENS17_IS19_S1B_NSW_INSB_IJNSB_IJS1C_NSC_ILi16EEEEEES1F_S1G_EEENSB_IJS1J_S1K_NSB_IJSY_NSC_ILi8192EEEEEEEEEEEEEvEEEENS_8epilogue10collective6detail29Sm90TmaWarpSpecializedAdapterINS23_15DefaultEpilogueISN_NSB_IJNSB_IJlllEEESE_SY_EEES28_NS22_6thread17LinearCombinationISN_Li1EffLNS29_9ScaleType4KindE0ELNS_15FloatRoundStyleE2ESN_EENS_4gemm15EpilogueDefaultEEEEEvvEEEEvNT_6ParamsE --------------------------
	.section	.nv.constant0._ZN7cutlass13device_kernelINS_4conv6kernel13ConvUniversalINS1_16ConvProblemShapeILNS1_8OperatorE0ELi2EEENS1_10collective14CollectiveConvINS1_46MainloopSm90TmaGmmaWarpSpecializedImplicitGemmILS5_0ELi2ELi2EN4cute5tupleIJNSA_1CILi2EEENSC_ILi1EEESE_EEENS1_36KernelImplicitTmaWarpSpecializedSm90ELi1EEENSB_IJNSC_ILi256EEENSC_ILi128EEENSB_IJNSC_ILi64EEEEEEEEENS_10tfloat32_tESN_NSA_8TiledMMAINSA_8MMA_AtomIJNSA_4SM904GMMA30MMA_64x128x8_F32TF32TF32_SS_TNILNSR_7ScaleInE1ELST_1EEEEEENSA_6LayoutINSB_IJSE_SE_SE_EEENSB_IJNSC_ILi0EEESY_SY_EEEEENSB_IJNSA_10UnderscoreES11_S11_EEEEENS7_6detail26Sm90ImplicitGemmTileTraitsINSA_20SM90_TMA_LOAD_IM2COLENSA_14ComposedLayoutINSA_7SwizzleILi3ELi4ELi3EEENSA_18smem_ptr_flag_bitsILi32EEENSW_INSB_IJNSB_IJNSC_ILi8EEENSC_ILi32EEEEEENSB_IJS1D_SD_EEENSB_IJSE_SD_EEEEEENSB_IJNSB_IJS1D_NSC_ILi512EEEEEENSB_IJSE_SI_EEENSB_IJSY_NSC_ILi16384EEEEEEEEEEEEEvEENS15_INSA_23SM90_TMA_LOAD_MULTICASTENS17_IS19_S1B_NSW_INSB_IJNSB_IJS1C_NSC_ILi16EEEEEES1F_S1G_EEENSB_IJS1J_S1K_NSB_IJSY_NSC_ILi8192EEEEEEEEEEEEEvEEEENS_8epilogue10collective6detail29Sm90TmaWarpSpecializedAdapterINS23_15DefaultEpilogueISN_NSB_IJNSB_IJlllEEESE_SY_EEES28_NS22_6thread17LinearCombinationISN_Li1EffLNS29_9ScaleType4KindE0ELNS_15FloatRoundStyleE2ESN_EENS_4gemm15EpilogueDefaultEEEEEvvEEEEvNT_6ParamsE,"a",@progbits
	.sectionflags	@""
	.align	4
.nv.constant0._ZN7cutlass13device_kernelINS_4conv6kernel13ConvUniversalINS1_16ConvProblemShapeILNS1_8OperatorE0ELi2EEENS1_10collective14CollectiveConvINS1_46MainloopSm90TmaGmmaWarpSpecializedImplicitGemmILS5_0ELi2ELi2EN4cute5tupleIJNSA_1CILi2EEENSC_ILi1EEESE_EEENS1_36KernelImplicitTmaWarpSpecializedSm90ELi1EEENSB_IJNSC_ILi256EEENSC_ILi128EEENSB_IJNSC_ILi64EEEEEEEEENS_10tfloat32_tESN_NSA_8TiledMMAINSA_8MMA_AtomIJNSA_4SM904GMMA30MMA_64x128x8_F32TF32TF32_SS_TNILNSR_7ScaleInE1ELST_1EEEEEENSA_6LayoutINSB_IJSE_SE_SE_EEENSB_IJNSC_ILi0EEESY_SY_EEEEENSB_IJNSA_10UnderscoreES11_S11_EEEEENS7_6detail26Sm90ImplicitGemmTileTraitsINSA_20SM90_TMA_LOAD_IM2COLENSA_14ComposedLayoutINSA_7SwizzleILi3ELi4ELi3EEENSA_18smem_ptr_flag_bitsILi32EEENSW_INSB_IJNSB_IJNSC_ILi8EEENSC_ILi32EEEEEENSB_IJS1D_SD_EEENSB_IJSE_SD_EEEEEENSB_IJNSB_IJS1D_NSC_ILi512EEEEEENSB_IJSE_SI_EEENSB_IJSY_NSC_ILi16384EEEEEEEEEEEEEvEENS15_INSA_23SM90_TMA_LOAD_MULTICASTENS17_IS19_S1B_NSW_INSB_IJNSB_IJS1C_NSC_ILi16EEEEEES1F_S1G_EEENSB_IJS1J_S1K_NSB_IJSY_NSC_ILi8192EEEEEEEEEEEEEvEEEENS_8epilogue10collective6detail29Sm90TmaWarpSpecializedAdapterINS23_15DefaultEpilogueISN_NSB_IJNSB_IJlllEEESE_SY_EEES28_NS22_6thread17LinearCombinationISN_Li1EffLNS29_9ScaleType4KindE0ELNS_15FloatRoundStyleE2ESN_EENS_4gemm15EpilogueDefaultEEEEEvvEEEEvNT_6ParamsE:
	.zero		1536


//--------------------- SYMBOLS --------------------------

	.type		.nv.reservedSmem.offset0,@object
	.size		.nv.reservedSmem.offset0,0x4
